def attn_fwd(
    Q,
    K,
    V,
    Out,
    Lse,
    sm_scale,
    stride_qz,
    stride_qh,
    stride_qm,
    stride_qk,
    stride_kz,
    stride_kh,
    stride_kn,
    stride_kk,
    stride_vz,
    stride_vh,
    stride_vn,
    stride_vk,
    stride_oz,
    stride_oh,
    stride_om,
    stride_ok,
    seqlen_q,
    seqlen_k,
    BLOCK_M: tl.constexpr,
    BLOCK_N: tl.constexpr,
    HEAD_DIM: tl.constexpr,
    CAUSAL: tl.constexpr,
):
    start_m = tl.program_id(0)
    off_hz = tl.program_id(1)
    q_off = off_hz * stride_qh
    k_off = off_hz * stride_kh
    v_off = off_hz * stride_vh
    offs_m = start_m * BLOCK_M + tl.arange(0, BLOCK_M)
    offs_d = tl.arange(0, HEAD_DIM)
    offs_n = tl.arange(0, BLOCK_N)
    q_ptrs = Q + q_off + offs_m[:, None] * stride_qm + offs_d[None, :] * stride_qk
    k_ptrs = K + k_off + offs_d[:, None] * stride_kk + offs_n[None, :] * stride_kn
    v_ptrs = V + v_off + offs_n[:, None] * stride_vn + offs_d[None, :] * stride_vk
    m_i = tl.full([BLOCK_M], float("-inf"), dtype=tl.float32)
    l_i = tl.zeros([BLOCK_M], dtype=tl.float32) + 1.0
    acc = tl.zeros([BLOCK_M, HEAD_DIM], dtype=tl.float32)
    q = tl.load(q_ptrs)
    acc, l_i, m_i = _attn_fwd_inner(
        acc,
        l_i,
        m_i,
        q,
        k_ptrs,
        v_ptrs,
        sm_scale,
        stride_kn,
        stride_vn,
        start_m,
        seqlen_k,
        BLOCK_M,
        BLOCK_N,
        HEAD_DIM,
        CAUSAL,
    )
    acc = acc / l_i[:, None]
    lse = m_i + tl.math.log2(l_i) / 1.4426950408889634
    o_ptrs = (
        Out
        + off_hz * stride_oh
        + offs_m[:, None] * stride_om
        + offs_d[None, :] * stride_ok
    )
    tl.store(o_ptrs, acc.to(Out.dtype.element_ty))
    tl.store(Lse + off_hz * seqlen_q + offs_m, lse)

# config = {"BLOCK_M": 128, "BLOCK_N": 128, "HEAD_DIM": 128, "arch": "sm_100", "causal": false, "dtype": "fp8e4m3", "num_stages": 4, "num_warps": 4}
# arch = sm_100


// ===== COMPILED SASS (sm_100a) =====

	.target	sm_100a

	.elftype	@"ET_EXEC"


//--------------------- .note.nv.tkinfo           --------------------------
	.section	.note.nv.tkinfo,"",@"SHT_NOTE"
	.sectionflags	@"SHF_NOTE_NV_TKINFO"
	.tkinfo
        /*0018*/ 	.word	0x00000081
        /*0030*/ 	.string	""
        /*0030*/ 	.string	"ptxas-blackwell"
        /*0030*/ 	.string	"Cuda compilation tools, release 12.9, V12.9.86"
        /*0030*/ 	.string	"Build cuda_12.9.r12.9/compiler.36037853_0"
        /*0030*/ 	.string	"-v  -suppress-debug-info  -lineinfo  -arch sm_100a "



//--------------------- .note.nv.cuver            --------------------------
	.section	.note.nv.cuver,"",@"SHT_NOTE"
	.sectionflags	@"SHF_NOTE_NV_CUVER"
        /*0018*/ 	.short	0x0001
        /*001a*/ 	.short	0x0064
        /*001c*/ 	.short	0x0001
        /*001e*/ 	.short	0x0000
        /*0020*/ 	.short	0x0001
        /*0022*/ 	.short	0x0000


//--------------------- .nv.info                  --------------------------
	.section	.nv.info,"",@"SHT_CUDA_INFO"
	.align	4


	//----- nvinfo : EIATTR_REGCOUNT
	.align		4
        /*0000*/ 	.byte	0x04, 0x2f
        /*0002*/ 	.short	(.L_5 - .L_4)
	.align		4
.L_4:
        /*0004*/ 	.word	index@(attn_fwd)
        /*0008*/ 	.word	0x000000a8


	//----- nvinfo : EIATTR_FRAME_SIZE
	.align		4
.L_5:
        /*000c*/ 	.byte	0x04, 0x11
        /*000e*/ 	.short	(.L_7 - .L_6)
	.align		4
.L_6:
        /*0010*/ 	.word	index@($__internal_2_$__cuda_sm10x_tcgen05_guardrail_trap_unallocated_columns_being_dealloced)
        /*0014*/ 	.word	0x000009c0


	//----- nvinfo : EIATTR_FRAME_SIZE
	.align		4
.L_7:
        /*0018*/ 	.byte	0x04, 0x11
        /*001a*/ 	.short	(.L_9 - .L_8)
	.align		4
.L_8:
        /*001c*/ 	.word	index@($__internal_1_$__cuda_sm10x_tcgen05_guardrail_trap_phase_invalid_during_alloc)
        /*0020*/ 	.word	0x000009c0


	//----- nvinfo : EIATTR_FRAME_SIZE
	.align		4
.L_9:
        /*0024*/ 	.byte	0x04, 0x11
        /*0026*/ 	.short	(.L_11 - .L_10)
	.align		4
.L_10:
        /*0028*/ 	.word	index@($__internal_0_$__cuda_sm10x_tcgen05_guardrail_trap_col_being_dealloced_not_returned_by_alloc)
        /*002c*/ 	.word	0x000009c0


	//----- nvinfo : EIATTR_FRAME_SIZE
	.align		4
.L_11:
        /*0030*/ 	.byte	0x04, 0x11
        /*0032*/ 	.short	(.L_13 - .L_12)
	.align		4
.L_12:
        /*0034*/ 	.word	index@(attn_fwd)
        /*0038*/ 	.word	0x000009c0


	//----- nvinfo : EIATTR_MIN_STACK_SIZE
	.align		4
.L_13:
        /*003c*/ 	.byte	0x04, 0x12
        /*003e*/ 	.short	(.L_15 - .L_14)
	.align		4
.L_14:
        /*0040*/ 	.word	index@(attn_fwd)
        /*0044*/ 	.word	0x000009c0
.L_15:


//--------------------- .nv.info.attn_fwd         --------------------------
	.section	.nv.info.attn_fwd,"",@"SHT_CUDA_INFO"
	.sectionflags	@""
	.align	4


	//----- nvinfo : EIATTR_CUDA_API_VERSION
	.align		4
        /*0000*/ 	.byte	0x04, 0x37
        /*0002*/ 	.short	(.L_17 - .L_16)
.L_16:
        /*0004*/ 	.word	0x00000081


	//----- nvinfo : EIATTR_KPARAM_INFO
	.align		4
.L_17:
        /*0008*/ 	.byte	0x04, 0x17
        /*000a*/ 	.short	(.L_19 - .L_18)
.L_18:
        /*000c*/ 	.word	0x00000000
        /*0010*/ 	.short	0x0019
        /*0012*/ 	.short	0x0080
        /*0014*/ 	.byte	0x00, 0xf4, 0x21, 0x00


	//----- nvinfo : EIATTR_KPARAM_INFO
	.align		4
.L_19:
        /*0018*/ 	.byte	0x04, 0x17
        /*001a*/ 	.short	(.L_21 - .L_20)
.L_20:
        /*001c*/ 	.word	0x00000000
        /*0020*/ 	.short	0x0018
        /*0022*/ 	.short	0x0078
        /*0024*/ 	.byte	0x00, 0xf4, 0x21, 0x00


	//----- nvinfo : EIATTR_KPARAM_INFO
	.align		4
.L_21:
        /*0028*/ 	.byte	0x04, 0x17
        /*002a*/ 	.short	(.L_23 - .L_22)
.L_22:
        /*002c*/ 	.word	0x00000000
        /*0030*/ 	.short	0x0017
        /*0032*/ 	.short	0x0070
        /*0034*/ 	.byte	0x00, 0xf0, 0x11, 0x00


	//----- nvinfo : EIATTR_KPARAM_INFO
	.align		4
.L_23:
        /*0038*/ 	.byte	0x04, 0x17
        /*003a*/ 	.short	(.L_25 - .L_24)
.L_24:
        /*003c*/ 	.word	0x00000000
        /*0040*/ 	.short	0x0016
        /*0042*/ 	.short	0x006c
        /*0044*/ 	.byte	0x00, 0xf0, 0x11, 0x00


	//----- nvinfo : EIATTR_KPARAM_INFO
	.align		4
.L_25:
        /*0048*/ 	.byte	0x04, 0x17
        /*004a*/ 	.short	(.L_27 - .L_26)
.L_26:
        /*004c*/ 	.word	0x00000000
        /*0050*/ 	.short	0x0015
        /*0052*/ 	.short	0x0068
        /*0054*/ 	.byte	0x00, 0xf0, 0x11, 0x00


	//----- nvinfo : EIATTR_KPARAM_INFO
	.align		4
.L_27:
        /*0058*/ 	.byte	0x04, 0x17
        /*005a*/ 	.short	(.L_29 - .L_28)
.L_28:
        /*005c*/ 	.word	0x00000000
        /*0060*/ 	.short	0x0014
        /*0062*/ 	.short	0x0064
        /*0064*/ 	.byte	0x00, 0xf0, 0x11, 0x00


	//----- nvinfo : EIATTR_KPARAM_INFO
	.align		4
.L_29:
        /*0068*/ 	.byte	0x04, 0x17
        /*006a*/ 	.short	(.L_31 - .L_30)
.L_30:
        /*006c*/ 	.word	0x00000000
        /*0070*/ 	.short	0x0013
        /*0072*/ 	.short	0x0060
        /*0074*/ 	.byte	0x00, 0xf0, 0x11, 0x00


	//----- nvinfo : EIATTR_KPARAM_INFO
	.align		4
.L_31:
        /*0078*/ 	.byte	0x04, 0x17
        /*007a*/ 	.short	(.L_33 - .L_32)
.L_32:
        /*007c*/ 	.word	0x00000000
        /*0080*/ 	.short	0x0012
        /*0082*/ 	.short	0x005c
        /*0084*/ 	.byte	0x00, 0xf0, 0x11, 0x00


	//----- nvinfo : EIATTR_KPARAM_INFO
	.align		4
.L_33:
        /*0088*/ 	.byte	0x04, 0x17
        /*008a*/ 	.short	(.L_35 - .L_34)
.L_34:
        /*008c*/ 	.word	0x00000000
        /*0090*/ 	.short	0x0011
        /*0092*/ 	.short	0x0058
        /*0094*/ 	.byte	0x00, 0xf0, 0x11, 0x00


	//----- nvinfo : EIATTR_KPARAM_INFO
	.align		4
.L_35:
        /*0098*/ 	.byte	0x04, 0x17
        /*009a*/ 	.short	(.L_37 - .L_36)
.L_36:
        /*009c*/ 	.word	0x00000000
        /*00a0*/ 	.short	0x0010
        /*00a2*/ 	.short	0x0054
        /*00a4*/ 	.byte	0x00, 0xf0, 0x11, 0x00


	//----- nvinfo : EIATTR_KPARAM_INFO
	.align		4
.L_37:
        /*00a8*/ 	.byte	0x04, 0x17
        /*00aa*/ 	.short	(.L_39 - .L_38)
.L_38:
        /*00ac*/ 	.word	0x00000000
        /*00b0*/ 	.short	0x000f
        /*00b2*/ 	.short	0x0050
        /*00b4*/ 	.byte	0x00, 0xf0, 0x11, 0x00


	//----- nvinfo : EIATTR_KPARAM_INFO
	.align		4
.L_39:
        /*00b8*/ 	.byte	0x04, 0x17
        /*00ba*/ 	.short	(.L_41 - .L_40)
.L_40:
        /*00bc*/ 	.word	0x00000000
        /*00c0*/ 	.short	0x000e
        /*00c2*/ 	.short	0x004c
        /*00c4*/ 	.byte	0x00, 0xf0, 0x11, 0x00


	//----- nvinfo : EIATTR_KPARAM_INFO
	.align		4
.L_41:
        /*00c8*/ 	.byte	0x04, 0x17
        /*00ca*/ 	.short	(.L_43 - .L_42)
.L_42:
        /*00cc*/ 	.word	0x00000000
        /*00d0*/ 	.short	0x000d
        /*00d2*/ 	.short	0x0048
        /*00d4*/ 	.byte	0x00, 0xf0, 0x11, 0x00


	//----- nvinfo : EIATTR_KPARAM_INFO
	.align		4
.L_43:
        /*00d8*/ 	.byte	0x04, 0x17
        /*00da*/ 	.short	(.L_45 - .L_44)
.L_44:
        /*00dc*/ 	.word	0x00000000
        /*00e0*/ 	.short	0x000c
        /*00e2*/ 	.short	0x0044
        /*00e4*/ 	.byte	0x00, 0xf0, 0x11, 0x00


	//----- nvinfo : EIATTR_KPARAM_INFO
	.align		4
.L_45:
        /*00e8*/ 	.byte	0x04, 0x17
        /*00ea*/ 	.short	(.L_47 - .L_46)
.L_46:
        /*00ec*/ 	.word	0x00000000
        /*00f0*/ 	.short	0x000b
        /*00f2*/ 	.short	0x0040
        /*00f4*/ 	.byte	0x00, 0xf0, 0x11, 0x00


	//----- nvinfo : EIATTR_KPARAM_INFO
	.align		4
.L_47:
        /*00f8*/ 	.byte	0x04, 0x17
        /*00fa*/ 	.short	(.L_49 - .L_48)
.L_48:
        /*00fc*/ 	.word	0x00000000
        /*0100*/ 	.short	0x000a
        /*0102*/ 	.short	0x003c
        /*0104*/ 	.byte	0x00, 0xf0, 0x11, 0x00


	//----- nvinfo : EIATTR_KPARAM_INFO
	.align		4
.L_49:
        /*0108*/ 	.byte	0x04, 0x17
        /*010a*/ 	.short	(.L_51 - .L_50)
.L_50:
        /*010c*/ 	.word	0x00000000
        /*0110*/ 	.short	0x0009
        /*0112*/ 	.short	0x0038
        /*0114*/ 	.byte	0x00, 0xf0, 0x11, 0x00


	//----- nvinfo : EIATTR_KPARAM_INFO
	.align		4
.L_51:
        /*0118*/ 	.byte	0x04, 0x17
        /*011a*/ 	.short	(.L_53 - .L_52)
.L_52:
        /*011c*/ 	.word	0x00000000
        /*0120*/ 	.short	0x0008
        /*0122*/ 	.short	0x0034
        /*0124*/ 	.byte	0x00, 0xf0, 0x11, 0x00


	//----- nvinfo : EIATTR_KPARAM_INFO
	.align		4
.L_53:
        /*0128*/ 	.byte	0x04, 0x17
        /*012a*/ 	.short	(.L_55 - .L_54)
.L_54:
        /*012c*/ 	.word	0x00000000
        /*0130*/ 	.short	0x0007
        /*0132*/ 	.short	0x0030
        /*0134*/ 	.byte	0x00, 0xf0, 0x11, 0x00


	//----- nvinfo : EIATTR_KPARAM_INFO
	.align		4
.L_55:
        /*0138*/ 	.byte	0x04, 0x17
        /*013a*/ 	.short	(.L_57 - .L_56)
.L_56:
        /*013c*/ 	.word	0x00000000
        /*0140*/ 	.short	0x0006
        /*0142*/ 	.short	0x002c
        /*0144*/ 	.byte	0x00, 0xf0, 0x11, 0x00


	//----- nvinfo : EIATTR_KPARAM_INFO
	.align		4
.L_57:
        /*0148*/ 	.byte	0x04, 0x17
        /*014a*/ 	.short	(.L_59 - .L_58)
.L_58:
        /*014c*/ 	.word	0x00000000
        /*0150*/ 	.short	0x0005
        /*0152*/ 	.short	0x0028
        /*0154*/ 	.byte	0x00, 0xf0, 0x11, 0x00


	//----- nvinfo : EIATTR_KPARAM_INFO
	.align		4
.L_59:
        /*0158*/ 	.byte	0x04, 0x17
        /*015a*/ 	.short	(.L_61 - .L_60)
.L_60:
        /*015c*/ 	.word	0x00000000
        /*0160*/ 	.short	0x0004
        /*0162*/ 	.short	0x0020
        /*0164*/ 	.byte	0x00, 0xf4, 0x21, 0x00


	//----- nvinfo : EIATTR_KPARAM_INFO
	.align		4
.L_61:
        /*0168*/ 	.byte	0x04, 0x17
        /*016a*/ 	.short	(.L_63 - .L_62)
.L_62:
        /*016c*/ 	.word	0x00000000
        /*0170*/ 	.short	0x0003
        /*0172*/ 	.short	0x0018
        /*0174*/ 	.byte	0x00, 0xf4, 0x21, 0x00


	//----- nvinfo : EIATTR_KPARAM_INFO
	.align		4
.L_63:
        /*0178*/ 	.byte	0x04, 0x17
        /*017a*/ 	.short	(.L_65 - .L_64)
.L_64:
        /*017c*/ 	.word	0x00000000
        /*0180*/ 	.short	0x0002
        /*0182*/ 	.short	0x0010
        /*0184*/ 	.byte	0x00, 0xf4, 0x21, 0x00


	//----- nvinfo : EIATTR_KPARAM_INFO
	.align		4
.L_65:
        /*0188*/ 	.byte	0x04, 0x17
        /*018a*/ 	.short	(.L_67 - .L_66)
.L_66:
        /*018c*/ 	.word	0x00000000
        /*0190*/ 	.short	0x0001
        /*0192*/ 	.short	0x0008
        /*0194*/ 	.byte	0x00, 0xf4, 0x21, 0x00


	//----- nvinfo : EIATTR_KPARAM_INFO
	.align		4
.L_67:
        /*0198*/ 	.byte	0x04, 0x17
        /*019a*/ 	.short	(.L_69 - .L_68)
.L_68:
        /*019c*/ 	.word	0x00000000
        /*01a0*/ 	.short	0x0000
        /*01a2*/ 	.short	0x0000
        /*01a4*/ 	.byte	0x00, 0xf4, 0x21, 0x00


	//----- nvinfo : EIATTR_AT_ENTRY_FRAGMENTS
	.align		4
.L_69:
        /*01a8*/ 	.byte	0x04, 0x4f
        /*01aa*/ 	.short	(.L_71 - .L_70)


	//   ....[0]....
.L_70:
        /*01ac*/ 	.word	0x00000004


	//----- nvinfo : EIATTR_RESERVED_SMEM_USED
	.align		4
.L_71:
        /*01b0*/ 	.byte	0x01, 0x41
	.zero		2


	//----- nvinfo : EIATTR_SPARSE_MMA_MASK
	.align		4
        /*01b4*/ 	.byte	0x03, 0x50
        /*01b6*/ 	.short	0x0000


	//----- nvinfo : EIATTR_TCGEN05_1CTA_USED
	.align		4
        /*01b8*/ 	.byte	0x01, 0x51
	.zero		2


	//----- nvinfo : EIATTR_MAXREG_COUNT
	.align		4
        /*01bc*/ 	.byte	0x03, 0x1b
        /*01be*/ 	.short	0x00ff


	//----- nvinfo : EIATTR_NUM_BARRIERS
	.align		4
        /*01c0*/ 	.byte	0x02, 0x4c
        /*01c2*/ 	.byte	0x01
	.zero		1


	//----- nvinfo : EIATTR_ANNOTATIONS
	.align		4
        /*01c4*/ 	.byte	0x04, 0x55
        /*01c6*/ 	.short	(.L_73 - .L_72)


	//   ....[0]....
.L_72:
        /*01c8*/ 	.word	0x00000001
        /*01cc*/ 	.byte	0x00, 0x05, 0x00, 0x00, 0x01, 0x00, 0x00, 0x00, 0xc0, 0x0d, 0x00, 0x00, 0x01, 0x00, 0x00, 0x00
        /* <DEDUP_REMOVED lines=542> */
        /*23bc*/ 	.byte	0xc0, 0xf7, 0x01, 0x00, 0x01, 0x00, 0x00, 0x00, 0xf0, 0xf7, 0x01, 0x00


	//----- nvinfo : EIATTR_INT_WARP_WIDE_INSTR_OFFSETS
	.align		4
.L_73:
        /*23c8*/ 	.byte	0x04, 0x31
        /*23ca*/ 	.short	(.L_75 - .L_74)


	//   ....[0]....
.L_74:
        /*23cc*/ 	.word	0x00003a70


	//   ....[1]....
        /*23d0*/ 	.word	0x00003a80


	//   ....[2]....
        /*23d4*/ 	.word	0x000074a0


	//   ....[3]....
        /*23d8*/ 	.word	0x00007cc0


	//   ....[4]....
        /*23dc*/ 	.word	0x00013b40


	//   ....[5]....
        /*23e0*/ 	.word	0x0001fcc0


	//   ....[6]....
        /*23e4*/ 	.word	0x0001fd10


	//----- nvinfo : EIATTR_COOP_GROUP_MASK_REGIDS
	.align		4
.L_75:
        /*23e8*/ 	.byte	0x04, 0x29
        /*23ea*/ 	.short	(.L_77 - .L_76)


	//   ....[0]....
.L_76:
        /*23ec*/ 	.word	0xffffffff


	//   ....[1]....
        /*23f0*/ 	.word	0xffffffff


	//   ....[2]....
        /*23f4*/ 	.word	0xffffffff


	//   ....[3]....
        /*23f8*/ 	.word	0xffffffff


	//----- nvinfo : EIATTR_COOP_GROUP_INSTR_OFFSETS
	.align		4
.L_77:
        /*23fc*/ 	.byte	0x04, 0x28
        /*23fe*/ 	.short	(.L_79 - .L_78)


	//   ....[0]....
.L_78:
        /*2400*/ 	.word	0x00000060


	//   ....[1]....
        /*2404*/ 	.word	0x00000320


	//   ....[2]....
        /*2408*/ 	.word	0x0001fb50


	//   ....[3]....
        /*240c*/ 	.word	0x0001fdc0


	//----- nvinfo : EIATTR_VRC_CTA_INIT_COUNT
	.align		4
.L_79:
        /*2410*/ 	.byte	0x02, 0x4a
        /*2412*/ 	.byte	0x80
	.zero		1


	//----- nvinfo : EIATTR_MBARRIER_INSTR_OFFSETS
	.align		4
        /*2414*/ 	.byte	0x04, 0x39
        /*2416*/ 	.short	(.L_81 - .L_80)


	//   ....[0]....
.L_80:
        /*2418*/ 	.word	0x00003db0
        /*241c*/ 	.word	0x000000ff
        /*2420*/ 	.word	0x00000000
        /*2424*/ 	.short	0x0100
        /*2426*/ 	.byte	0x1b
	.zero		1


	//   ....[1]....
        /*2428*/ 	.word	0x000074b0
        /*242c*/ 	.word	0x000000ff
        /*2430*/ 	.word	0x00014008
        /*2434*/ 	.short	0x0100
        /*2436*/ 	.byte	0x1e
	.zero		1


	//   ....[2]....
        /*2438*/ 	.word	0x00007d90
        /*243c*/ 	.word	0x000000ff
        /*2440*/ 	.word	0x0000c000
        /*2444*/ 	.short	0x0100
        /*2446*/ 	.byte	0x1e
	.zero		1


	//   ....[3]....
        /*2448*/ 	.word	0x00007fe0
        /*244c*/ 	.word	0x000000ff
        /*2450*/ 	.word	0x0000c000
        /*2454*/ 	.short	0x010a
        /*2456*/ 	.byte	0x1e
	.zero		1


	//   ....[4]....
        /*2458*/ 	.word	0x000080d0
        /*245c*/ 	.word	0x000000ff
        /*2460*/ 	.word	0x0000c000
        /*2464*/ 	.short	0x0108
        /*2466*/ 	.byte	0x1e
	.zero		1


	//   ....[5]....
        /*2468*/ 	.word	0x00013bf0
        /*246c*/ 	.word	0x000000ff
        /*2470*/ 	.word	0x00014010
        /*2474*/ 	.short	0x0100
        /*2476*/ 	.byte	0x1e
	.zero		1


	//   ....[6]....
        /*2478*/ 	.word	0x00013d70
        /*247c*/ 	.word	0x000000ff
        /*2480*/ 	.word	0x00014010
        /*2484*/ 	.short	0x010a
        /*2486*/ 	.byte	0x1e
	.zero		1


	//   ....[7]....
        /*2488*/ 	.word	0x00013dc0
        /*248c*/ 	.word	0x000000ff
        /*2490*/ 	.word	0x00014010
        /*2494*/ 	.short	0x0108
        /*2496*/ 	.byte	0x1e
	.zero		1


	//   ....[8]....
        /*2498*/ 	.word	0x00013e10
        /*249c*/ 	.word	0x000000ff
        /*24a0*/ 	.word	0x00000000
        /*24a4*/ 	.short	0x010a
        /*24a6*/ 	.byte	0x1b
	.zero		1


	//   ....[9]....
        /*24a8*/ 	.word	0x0001a650
        /*24ac*/ 	.word	0x000000ff
        /*24b0*/ 	.word	0x00000000
        /*24b4*/ 	.short	0x010a
        /*24b6*/ 	.byte	0x1b
	.zero		1


	//   ....[10]....
        /*24b8*/ 	.word	0x0001a760
        /*24bc*/ 	.word	0x000000ff
        /*24c0*/ 	.word	0x00014000
        /*24c4*/ 	.short	0x0108
        /*24c6*/ 	.byte	0x1e
	.zero		1


	//   ....[11]....
        /*24c8*/ 	.word	0x0001a7c0
        /*24cc*/ 	.word	0x000000ff
        /*24d0*/ 	.word	0x00014008
        /*24d4*/ 	.short	0x0108
        /*24d6*/ 	.byte	0x1e
	.zero		1


	//   ....[12]....
        /*24d8*/ 	.word	0x0001fde0
        /*24dc*/ 	.word	0x000000ff
        /*24e0*/ 	.word	0x0000c000
        /*24e4*/ 	.short	0x010a
        /*24e6*/ 	.byte	0x1e
	.zero		1


	//   ....[13]....
        /*24e8*/ 	.word	0x0001fe10
        /*24ec*/ 	.word	0x000000ff
        /*24f0*/ 	.word	0x00014010
        /*24f4*/ 	.short	0x010a
        /*24f6*/ 	.byte	0x1e
	.zero		1


	//   ....[14]....
        /*24f8*/ 	.word	0x0001fe40
        /*24fc*/ 	.word	0x000000ff
        /*2500*/ 	.word	0x00000000
        /*2504*/ 	.short	0x010a
        /*2506*/ 	.byte	0x1b
	.zero		1


	//   ....[15]....
        /*2508*/ 	.word	0x0001fe70
        /*250c*/ 	.word	0x000000ff
        /*2510*/ 	.word	0x00000000
        /*2514*/ 	.short	0x010a
        /*2516*/ 	.byte	0x1b
	.zero		1


	//----- nvinfo : EIATTR_NUM_MBARRIERS
	.align		4
.L_81:
        /*2518*/ 	.byte	0x03, 0x38
        /*251a*/ 	.short	0xffff


	//----- nvinfo : EIATTR_EXIT_INSTR_OFFSETS
	.align		4
        /*251c*/ 	.byte	0x04, 0x1c
        /*251e*/ 	.short	(.L_83 - .L_82)


	//   ....[0]....
.L_82:
        /*2520*/ 	.word	0x0001fdd0


	//----- nvinfo : EIATTR_REQNTID
	.align		4
.L_83:
        /*2524*/ 	.byte	0x04, 0x10
        /*2526*/ 	.short	(.L_85 - .L_84)
.L_84:
        /*2528*/ 	.word	0x00000080
        /*252c*/ 	.word	0x00000001
        /*2530*/ 	.word	0x00000001


	//----- nvinfo : EIATTR_CRS_STACK_SIZE
	.align		4
.L_85:
        /*2534*/ 	.byte	0x04, 0x1e
        /*2536*/ 	.short	(.L_87 - .L_86)
.L_86:
        /*2538*/ 	.word	0x00000000


	//----- nvinfo : EIATTR_CBANK_PARAM_SIZE
	.align		4
.L_87:
        /*253c*/ 	.byte	0x03, 0x19
        /*253e*/ 	.short	0x0088


	//----- nvinfo : EIATTR_PARAM_CBANK
	.align		4
        /*2540*/ 	.byte	0x04, 0x0a
        /*2542*/ 	.short	(.L_89 - .L_88)
	.align		4
.L_88:
        /*2544*/ 	.word	index@(.nv.constant0.attn_fwd)
        /*2548*/ 	.short	0x0380
        /*254a*/ 	.short	0x0088


	//----- nvinfo : EIATTR_SW_WAR
	.align		4
.L_89:
        /*254c*/ 	.byte	0x04, 0x36
        /*254e*/ 	.short	(.L_91 - .L_90)
.L_90:
        /*2550*/ 	.word	0x00000008
.L_91:


//--------------------- .nv.compat                --------------------------
	.section	.nv.compat,"",@"SHT_CUDA_COMPAT_INFO"
	.align	4
        /*0000*/ 	.byte	0x02, 0x02, 0x02, 0x00, 0x02, 0x05, 0x05, 0x00, 0x02, 0x03, 0x00, 0x00, 0x02, 0x06, 0x01, 0x00


//--------------------- .nv.callgraph             --------------------------
	.section	.nv.callgraph,"",@"SHT_CUDA_CALLGRAPH"
	.align	4
	.sectionentsize	8
	.align		4
        /*0000*/ 	.word	0x00000000
	.align		4
        /*0004*/ 	.word	0xffffffff
	.align		4
        /*0008*/ 	.word	0x00000000
	.align		4
        /*000c*/ 	.word	0xfffffffe
	.align		4
        /*0010*/ 	.word	0x00000000
	.align		4
        /*0014*/ 	.word	0xfffffffd
	.align		4
        /*0018*/ 	.word	0x00000000
	.align		4
        /*001c*/ 	.word	0xfffffffc


//--------------------- .nv.constant4             --------------------------
	.section	.nv.constant4,"a",@progbits
	.align	8
	.align		8
.nv.constant4:
        /*0000*/ 	.dword	_$_str


//--------------------- .text.attn_fwd            --------------------------
	.section	.text.attn_fwd,"ax",@progbits
	.align	128
        .global         attn_fwd
        .type           attn_fwd,@function
        .size           attn_fwd,(.L_x_27 - attn_fwd)
        .other          attn_fwd,@"STO_CUDA_ENTRY STV_DEFAULT"
attn_fwd:
.text.attn_fwd:
[----:B------:R-:W0:Y:S01]  /*0000*/  LDC R1, c[0x0][0x37c] ;  /* 0x0000df00ff017b82 */ /* 0x000e220000000800 */
[----:B------:R-:W1:Y:S01]  /*0010*/  S2R R0, SR_TID.X ;  /* 0x0000000000007919 */ /* 0x000e620000002100 */
[----:B0-----:R-:W-:Y:S01]  /*0020*/  VIADD R1, R1, 0xfffff640 ;  /* 0xfffff64001017836 */ /* 0x001fe20000000000 */
[----:B-1----:R-:W-:-:S13]  /*0030*/  ISETP.GE.U32.AND P0, PT, R0, 0x20, PT ;  /* 0x000000200000780c */ /* 0x002fda0003f06070 */
[----:B------:R-:W-:Y:S05]  /*0040*/  @P0 BRA `(.L_x_0) ;  /* 0x0000000000b80947 */ /* 0x000fea0003800000 */
[----:B------:R-:W0:Y:S01]  /*0050*/  S2UR UR6, SR_CgaCtaId ;  /* 0x00000000000679c3 */ /* 0x000e220000008800 */
[----:B------:R-:W-:Y:S01]  /*0060*/  NOP ;  /* 0x0000000000007918 */ /* 0x000fe20000000000 */
[----:B------:R-:W-:Y:S02]  /*0070*/  UMOV UR4, 0x40 ;  /* 0x0000004000047882 */ /* 0x000fe40000000000 */
[----:B0-----:R-:W-:-:S09]  /*0080*/  ULEA UR4, UR6, UR4, 0x18 ;  /* 0x0000000406047291 */ /* 0x001fd2000f8ec0ff */
[----:B------:R-:W0:Y:S01]  /*0090*/  LDS.U8 R0, [UR4] ;  /* 0x00000004ff007984 */ /* 0x000e220008000000 */
[----:B------:R-:W-:Y:S02]  /*00a0*/  UMOV UR4, 0x400 ;  /* 0x0000040000047882 */ /* 0x000fe40000000000 */
[----:B------:R-:W-:Y:S01]  /*00b0*/  ULEA UR4, UR6, UR4, 0x18 ;  /* 0x0000000406047291 */ /* 0x000fe2000f8ec0ff */
[----:B0-----:R-:W-:-:S13]  /*00c0*/  ISETP.NE.AND P1, PT, R0, RZ, PT ;  /* 0x000000ff0000720c */ /* 0x001fda0003f25270 */
[----:B------:R-:W-:Y:S05]  /*00d0*/  @P1 BRA `(.L_x_1) ;  /* 0x00000000007c1947 */ /* 0x000fea0003800000 */
[----:B------:R-:W-:-:S13]  /*00e0*/  ELECT P1, URZ, PT ;  /* 0x0000000000ff782f */ /* 0x000fda0003820000 */
[----:B------:R-:W-:Y:S05]  /*00f0*/  @!P1 BRA `(.L_x_2) ;  /* 0x0000000000849947 */ /* 0x000fea0003800000 */
[----:B------:R-:W-:Y:S01]  /*0100*/  UMOV UR5, 0x8 ;  /* 0x0000000800057882 */ /* 0x000fe20000000000 */
[----:B------:R-:W-:Y:S02]  /*0110*/  IMAD.MOV.U32 R4, RZ, RZ, 0x1 ;  /* 0x00000001ff047424 */ /* 0x000fe400078e00ff */
[----:B------:R-:W-:Y:S02]  /*0120*/  IMAD.MOV.U32 R5, RZ, RZ, 0xff ;  /* 0x000000ffff057424 */ /* 0x000fe400078e00ff */
[----:B------:R-:W-:Y:S04]  /*0130*/  DEPBAR.LE SB0, 0x36 ;  /* 0x00008d800000791a */ /* 0x000fe80000000000 */
[----:B------:R-:W0:Y:S02]  /*0140*/  UTCATOMSWS.FIND_AND_SET.ALIGN UP0, UR5, UR5 ;  /* 0x00000005000575e3 */ /* 0x000e240008000800 */
[----:B0-----:R-:W-:-:S04]  /*0150*/  PLOP3.LUT P1, PT, PT, PT, UP0, 0x80, 0x8 ;  /* 0x000000000008781c */ /* 0x001fc80003f2f008 */
[----:B------:R-:W-:-:S04]  /*0160*/  SEL R0, RZ, 0xffffffff, !P1 ;  /* 0xffffffffff007807 */ /* 0x000fc80004800000 */
[----:B------:R-:W-:Y:S01]  /*0170*/  ISETP.NE.AND P1, PT, R0, RZ, PT ;  /* 0x000000ff0000720c */ /* 0x000fe20003f25270 */
[----:B------:R-:W-:-:S12]  /*0180*/  IMAD.U32 R0, RZ, RZ, UR5 ;  /* 0x00000005ff007e24 */ /* 0x000fd8000f8e00ff */
[----:B------:R-:W-:Y:S05]  /*0190*/  @P1 BRA `(.L_x_3) ;  /* 0x0000000000241947 */ /* 0x000fea0003800000 */
.L_x_4:
[----:B------:R-:W-:Y:S05]  /*01a0*/  NANOSLEEP 0x64 ;  /* 0x000000640000795d */ /* 0x000fea0003800000 */
[----:B------:R-:W-:-:S05]  /*01b0*/  UMOV UR5, 0x8 ;  /* 0x0000000800057882 */ /* 0x000fca0000000000 */
[----:B------:R-:W-:Y:S04]  /*01c0*/  DEPBAR.LE SB0, 0x36 ;  /* 0x00008d800000791a */ /* 0x000fe80000000000 */
[----:B------:R-:W0:Y:S02]  /*01d0*/  UTCATOMSWS.FIND_AND_SET.ALIGN UP0, UR5, UR5 ;  /* 0x00000005000575e3 */ /* 0x000e240008000800 */
[----:B0-----:R-:W-:-:S04]  /*01e0*/  PLOP3.LUT P1, PT, PT, PT, UP0, 0x80, 0x8 ;  /* 0x000000000008781c */ /* 0x001fc80003f2f008 */
[----:B------:R-:W-:-:S04]  /*01f0*/  SEL R0, RZ, 0xffffffff, !P1 ;  /* 0xffffffffff007807 */ /* 0x000fc80004800000 */
[----:B------:R-:W-:Y:S01]  /*0200*/  ISETP.NE.AND P1, PT, R0, RZ, PT ;  /* 0x000000ff0000720c */ /* 0x000fe20003f25270 */
[----:B------:R-:W-:-:S12]  /*0210*/  IMAD.U32 R0, RZ, RZ, UR5 ;  /* 0x00000005ff007e24 */ /* 0x000fd8000f8e00ff */
[----:B------:R-:W-:Y:S05]  /*0220*/  @!P1 BRA `(.L_x_4) ;  /* 0xfffffffc00dc9947 */ /* 0x000fea000383ffff */
.L_x_3:
[C---:B------:R-:W-:Y:S01]  /*0230*/  VIADD R3, R0.reuse, 0x10 ;  /* 0x0000001000037836 */ /* 0x040fe20000000000 */
[----:B------:R-:W-:Y:S01]  /*0240*/  UMOV UR5, 0x50 ;  /* 0x0000005000057882 */ /* 0x000fe20000000000 */
[----:B------:R-:W-:Y:S01]  /*0250*/  SHF.L.U32 R2, R5, R0, RZ ;  /* 0x0000000005027219 */ /* 0x000fe200000006ff */
[----:B------:R-:W-:Y:S01]  /*0260*/  ULEA UR5, UR6, UR5, 0x18 ;  /* 0x0000000506057291 */ /* 0x000fe2000f8ec0ff */
[----:B------:R-:W-:Y:S01]  /*0270*/  IMAD.SHL.U32 R0, R0, 0x20, RZ ;  /* 0x0000002000007824 */ /* 0x000fe200078e00ff */
[----:B------:R-:W-:-:S04]  /*0280*/  SHF.L.U32 R3, R4, R3, RZ ;  /* 0x0000000304037219 */ /* 0x000fc800000006ff */
[----:B------:R-:W-:-:S05]  /*0290*/  LOP3.LUT R2, R3, R2, RZ, 0xfc, !PT ;  /* 0x0000000203027212 */ /* 0x000fca00078efcff */
[----:B------:R0:W-:Y:S04]  /*02a0*/  ATOMS.OR RZ, [UR5], R2 ;  /* 0x00000002ffff798c */ /* 0x0001e8000b000005 */
[----:B------:R0:W-:Y:S01]  /*02b0*/  STS [UR4], R0 ;  /* 0x00000000ff007988 */ /* 0x0001e20008000804 */
[----:B------:R-:W-:Y:S05]  /*02c0*/  BRA `(.L_x_2) ;  /* 0x0000000000107947 */ /* 0x000fea0003800000 */
.L_x_1:
[----:B------:R-:W-:Y:S01]  /*02d0*/  IMAD.MOV.U32 R0, RZ, RZ, -0x1 ;  /* 0xffffffffff007424 */ /* 0x000fe200078e00ff */
[----:B------:R-:W-:-:S04]  /*02e0*/  MOV R2, 0x310 ;  /* 0x0000031000027802 */ /* 0x000fc80000000f00 */
[----:B------:R0:W-:Y:S03]  /*02f0*/  STS [UR4], R0 ;  /* 0x00000000ff007988 */ /* 0x0001e60008000804 */
[----:B0-----:R-:W-:Y:S05]  /*0300*/  CALL.REL.NOINC `($__internal_1_$__cuda_sm10x_tcgen05_guardrail_trap_phase_invalid_during_alloc) ;  /* 0x000001f800f07944 */ /* 0x001fea0003c00000 */
.L_x_2:
[----:B------:R-:W-:Y:S05]  /*0310*/  WARPSYNC.ALL ;  /* 0x0000000000007948 */ /* 0x000fea0003800000 */
[----:B------:R-:W-:Y:S01]  /*0320*/  NOP ;  /* 0x0000000000007918 */ /* 0x000fe20000000000 */
.L_x_0:
[----:B0-----:R-:W0:Y:S01]  /*0330*/  S2R R2, SR_TID.X ;  /* 0x0000000000027919 */ /* 0x001e220000002100 */
[----:B------:R-:W1:Y:S01]  /*0340*/  S2UR UR6, SR_CgaCtaId ;  /* 0x00000000000679c3 */ /* 0x000e620000008800 */
[----:B------:R-:W2:Y:S01]  /*0350*/  LDCU.64 UR8, c[0x0][0x3b0] ;  /* 0x00007600ff0877ac */ /* 0x000ea20008000a00 */
[----:B------:R-:W3:Y:S01]  /*0360*/  S2R R0, SR_CTAID.X ;  /* 0x0000000000007919 */ /* 0x000ee20000002500 */
[----:B------:R-:W-:Y:S01]  /*0370*/  UMOV UR30, 0x400 ;  /* 0x00000400001e7882 */ /* 0x000fe20000000000 */
[----:B------:R-:W4:Y:S04]  /*0380*/  LDCU.64 UR4, c[0x0][0x3b0] ;  /* 0x00007600ff0477ac */ /* 0x000f280008000a00 */
[----:B------:R-:W2:Y:S01]  /*0390*/  S2UR UR31, SR_CTAID.Y ;  /* 0x00000000001f79c3 */ /* 0x000ea20000002600 */
[----:B------:R-:W0:Y:S07]  /*03a0*/  LDCU.64 UR32, c[0x0][0x358] ;  /* 0x00006b00ff2077ac */ /* 0x000e2e0008000a00 */
[----:B------:R-:W5:Y:S01]  /*03b0*/  LDC.64 R6, c[0x0][0x380] ;  /* 0x0000e000ff067b82 */ /* 0x000f620000000a00 */
[----:B-1----:R-:W-:-:S07]  /*03c0*/  ULEA UR30, UR6, UR30, 0x18 ;  /* 0x0000001e061e7291 */ /* 0x002fce000f8ec0ff */
[----:B------:R-:W1:Y:S01]  /*03d0*/  LDC.64 R164, c[0x0][0x380] ;  /* 0x0000e000ffa47b82 */ /* 0x000e620000000a00 */
[----:B0-----:R-:W-:Y:S01]  /*03e0*/  LOP3.LUT R2, R2, 0x7f, RZ, 0xc0, !PT ;  /* 0x0000007f02027812 */ /* 0x001fe200078ec0ff */
[----:B--2---:R-:W-:-:S06]  /*03f0*/  UIMAD UR8, UR31, UR8, URZ ;  /* 0x000000081f0872a4 */ /* 0x004fcc000f8e02ff */
[----:B------:R-:W0:Y:S01]  /*0400*/  LDC R24, c[0x0][0x3b8] ;  /* 0x0000ee00ff187b82 */ /* 0x000e220000000800 */
[----:B----4-:R-:W-:Y:S01]  /*0410*/  UIMAD UR4, UR31, UR4, URZ ;  /* 0x000000041f0472a4 */ /* 0x010fe2000f8e02ff */
[----:B---3--:R-:W-:Y:S01]  /*0420*/  IMAD R0, R0, 0x80, R2 ;  /* 0x0000008000007824 */ /* 0x008fe200078e0202 */
[----:B------:R-:W-:-:S03]  /*0430*/  USHF.R.S32.HI UR7, URZ, 0x1f, UR8 ;  /* 0x0000001fff077899 */ /* 0x000fc60008011408 */
[C---:B------:R-:W-:Y:S02]  /*0440*/  IMAD R5, R0.reuse, UR9, RZ ;  /* 0x0000000900057c24 */ /* 0x040fe4000f8e02ff */
[----:B------:R-:W-:Y:S01]  /*0450*/  IMAD R3, R0, UR5, RZ ;  /* 0x0000000500037c24 */ /* 0x000fe2000f8e02ff */
[----:B------:R-:W-:Y:S01]  /*0460*/  USHF.R.S32.HI UR5, URZ, 0x1f, UR4 ;  /* 0x0000001fff057899 */ /* 0x000fe20008011404 */
[----:B------:R-:W-:Y:S01]  /*0470*/  BAR.SYNC.DEFER_BLOCKING 0x0 ;  /* 0x0000000000007b1d */ /* 0x000fe20000010000 */
[----:B-----5:R-:W-:Y:S02]  /*0480*/  IADD3 R2, P4, P3, R5, UR8, R6 ;  /* 0x0000000805027c10 */ /* 0x020fe4000fb9e006 */
[----:B------:R-:W-:Y:S02]  /*0490*/  SHF.R.S32.HI R4, RZ, 0x1f, R5 ;  /* 0x0000001fff047819 */ /* 0x000fe40000011405 */
[----:B-1----:R-:W-:Y:S02]  /*04a0*/  IADD3 R164, P1, P2, R3, UR4, R164 ;  /* 0x0000000403a47c10 */ /* 0x002fe4000fa3e0a4 */
[----:B------:R-:W-:-:S02]  /*04b0*/  SHF.R.S32.HI R0, RZ, 0x1f, R3 ;  /* 0x0000001fff007819 */ /* 0x000fc40000011403 */
[----:B------:R-:W-:Y:S02]  /*04c0*/  IADD3.X R3, PT, PT, R4, UR7, R7, P4, P3 ;  /* 0x0000000704037c10 */ /* 0x000fe4000a7e6407 */
[----:B------:R-:W-:Y:S01]  /*04d0*/  IADD3.X R0, PT, PT, R0, UR5, R165, P1, P2 ;  /* 0x0000000500007c10 */ /* 0x000fe20008fe44a5 */
[----:B0-----:R-:W-:Y:S01]  /*04e0*/  IMAD R4, R24, 0x7f, RZ ;  /* 0x0000007f18047824 */ /* 0x001fe200078e02ff */
[----:B------:R-:W0:Y:S04]  /*04f0*/  LDS R5, [UR30] ;  /* 0x0000001eff057984 */ /* 0x000e280008000800 */
[----:B0-----:R0:W-:Y:S01]  /*0500*/  STL [R1+0x188], R5 ;  /* 0x0001880501007387 */ /* 0x0011e20000100800 */
[----:B------:R-:W-:Y:S06]  /*0510*/  BAR.SYNC.DEFER_BLOCKING 0x0 ;  /* 0x0000000000007b1d */ /* 0x000fec0000010000 */
[----:B------:R-:W-:Y:S05]  /*0520*/  @P0 BRA `(.L_x_5) ;  /* 0x0000000000180947 */ /* 0x000fea0003800000 */
[----:B------:R-:W-:Y:S01]  /*0530*/  ELECT P1, URZ, PT ;  /* 0x0000000000ff782f */ /* 0x000fe20003820000 */
[----:B0-----:R-:W-:Y:S01]  /*0540*/  IMAD.MOV.U32 R5, RZ, RZ, 0x1 ;  /* 0x00000001ff057424 */ /* 0x001fe200078e00ff */
[----:B------:R-:W-:Y:S01]  /*0550*/  UMOV UR4, 0x40 ;  /* 0x0000004000047882 */ /* 0x000fe20000000000 */
[----:B------:R-:W-:Y:S01]  /*0560*/  UVIRTCOUNT.DEALLOC.SMPOOL 0x80 ;  /* 0x000000800000784c */ /* 0x000fe20000000000 */
[----:B------:R-:W-:-:S09]  /*0570*/  ULEA UR4, UR6, UR4, 0x18 ;  /* 0x0000000406047291 */ /* 0x000fd2000f8ec0ff */
[----:B------:R1:W-:Y:S03]  /*0580*/  @P1 STS.U8 [UR4], R5 ;  /* 0x00000005ff001988 */ /* 0x0003e60008000004 */
.L_x_5:
[----:B------:R-:W2:Y:S01]  /*0590*/  LDG.E.U8 R2, desc[UR32][R2.64] ;  /* 0x0000002002027981 */ /* 0x000ea2000c1e1100 */
[C---:B------:R-:W-:Y:S01]  /*05a0*/  IMAD R115, R24.reuse, 0x35, RZ ;  /* 0x0000003518737824 */ /* 0x040fe200078e02ff */
[----:B------:R-:W3:Y:S01]  /*05b0*/  LDCU UR4, c[0x0][0x3c8] ;  /* 0x00007900ff0477ac */ /* 0x000ee20008000800 */
[C---:B01----:R-:W-:Y:S02]  /*05c0*/  IMAD.SHL.U32 R5, R24.reuse, 0x8, RZ ;  /* 0x0000000818057824 */ /* 0x043fe400078e00ff */
[C---:B------:R-:W-:Y:S01]  /*05d0*/  IMAD R117, R24.reuse, 0x3d, RZ ;  /* 0x0000003d18757824 */ /* 0x040fe200078e02ff */
[----:B------:R-:W0:Y:S01]  /*05e0*/  LDCU UR7, c[0x0][0x3f0] ;  /* 0x00007e00ff0777ac */ /* 0x000e220008000800 */
[C---:B------:R-:W-:Y:S01]  /*05f0*/  IMAD.SHL.U32 R7, R24.reuse, 0x10, RZ ;  /* 0x0000001018077824 */ /* 0x040fe200078e00ff */
[-C--:B------:R-:W-:Y:S01]  /*0600*/  IADD3 R136, P1, PT, R5, R164.reuse, RZ ;  /* 0x000000a405887210 */ /* 0x080fe20007f3e0ff */
[C---:B------:R-:W-:Y:S01]  /*0610*/  IMAD R119, R24.reuse, 0x45, RZ ;  /* 0x0000004518777824 */ /* 0x040fe200078e02ff */
[----:B------:R-:W1:Y:S01]  /*0620*/  LDCU UR5, c[0x0][0x3c4] ;  /* 0x00007880ff0577ac */ /* 0x000e620008000800 */
[C---:B------:R-:W-:Y:S01]  /*0630*/  IMAD R9, R24.reuse, 0x18, RZ ;  /* 0x0000001818097824 */ /* 0x040fe200078e02ff */
[----:B------:R-:W-:Y:S01]  /*0640*/  IADD3 R120, P2, PT, R7, R164, RZ ;  /* 0x000000a407787210 */ /* 0x000fe20007f5e0ff */
[----:B------:R-:W-:-:S02]  /*0650*/  IMAD.SHL.U32 R11, R24, 0x20, RZ ;  /* 0x00000020180b7824 */ /* 0x000fc400078e00ff */
[C---:B------:R-:W-:Y:S01]  /*0660*/  IMAD R121, R24.reuse, 0x4d, RZ ;  /* 0x0000004d18797824 */ /* 0x040fe200078e02ff */
[-C--:B------:R-:W-:Y:S01]  /*0670*/  IADD3 R118, P3, PT, R9, R164.reuse, RZ ;  /* 0x000000a409767210 */ /* 0x080fe20007f7e0ff */
[C---:B------:R-:W-:Y:S01]  /*0680*/  IMAD R14, R24.reuse, 0x28, RZ ;  /* 0x00000028180e7824 */ /* 0x040fe200078e02ff */
[-C--:B------:R-:W-:Y:S01]  /*0690*/  IADD3 R116, P4, PT, R11, R164.reuse, RZ ;  /* 0x000000a40b747210 */ /* 0x080fe20007f9e0ff */
[C---:B------:R-:W-:Y:S02]  /*06a0*/  IMAD R137, R24.reuse, 0x36, RZ ;  /* 0x0000003618897824 */ /* 0x040fe400078e02ff */
[----:B------:R-:W-:Y:S01]  /*06b0*/  IMAD R16, R24, 0x30, RZ ;  /* 0x0000003018107824 */ /* 0x000fe200078e02ff */
[----:B------:R-:W-:Y:S01]  /*06c0*/  IADD3 R114, P5, PT, R14, R164, RZ ;  /* 0x000000a40e727210 */ /* 0x000fe20007fbe0ff */
[C---:B------:R-:W-:Y:S02]  /*06d0*/  IMAD R18, R24.reuse, 0x38, RZ ;  /* 0x0000003818127824 */ /* 0x040fe400078e02ff */
[----:B------:R-:W-:-:S02]  /*06e0*/  IMAD.SHL.U32 R20, R24, 0x40, RZ ;  /* 0x0000004018147824 */ /* 0x000fc400078e00ff */
[C---:B------:R-:W-:Y:S02]  /*06f0*/  IMAD R22, R24.reuse, 0x48, RZ ;  /* 0x0000004818167824 */ /* 0x040fe400078e02ff */
[C---:B------:R-:W-:Y:S02]  /*0700*/  IMAD R13, R24.reuse, 0x50, RZ ;  /* 0x00000050180d7824 */ /* 0x040fe400078e02ff */
[C---:B------:R-:W-:Y:S02]  /*0710*/  IMAD R15, R24.reuse, 0x58, RZ ;  /* 0x00000058180f7824 */ /* 0x040fe400078e02ff */
[C---:B------:R-:W-:Y:S02]  /*0720*/  IMAD R17, R24.reuse, 0x60, RZ ;  /* 0x0000006018117824 */ /* 0x040fe400078e02ff */
[C---:B------:R-:W-:Y:S02]  /*0730*/  IMAD R19, R24.reuse, 0x68, RZ ;  /* 0x0000006818137824 */ /* 0x040fe400078e02ff */
[----:B------:R-:W-:-:S02]  /*0740*/  IMAD R141, R24, 0x46, RZ ;  /* 0x00000046188d7824 */ /* 0x000fc400078e02ff */
        /* <DEDUP_REMOVED lines=49> */
[C---:B------:R-:W-:Y:S02]  /*0a60*/  IMAD.SHL.U32 R84, R24.reuse, 0x4, RZ ;  /* 0x0000000418547824 */ /* 0x040fe400078e00ff */
        /* <DEDUP_REMOVED lines=52> */
[----:B------:R-:W-:Y:S01]  /*0db0*/  IMAD R165, R24, 0x77, RZ ;  /* 0x0000007718a57824 */ /* 0x000fe200078e02ff */
[----:B--2---:R2:W-:Y:S04]  /*0dc0*/  STL [R1+0x18c], R2 ;  /* 0x00018c0201007387 */ /* 0x0045e80000100800 */
[----:B------:R-:W-:Y:S04]  /*0dd0*/  STL [R1+0x964], R115 ;  /* 0x0009647301007387 */ /* 0x000fe80000100800 */
[----:B------:R4:W-:Y:S01]  /*0de0*/  STL [R1+0x960], R117 ;  /* 0x0009607501007387 */ /* 0x0009e20000100800 */
[----:B--2---:R-:W-:-:S03]  /*0df0*/  IADD3 R2, P6, PT, R4, R164, RZ ;  /* 0x000000a404027210 */ /* 0x004fc60007fde0ff */
[----:B------:R2:W-:Y:S01]  /*0e00*/  STL [R1+0x95c], R119 ;  /* 0x00095c7701007387 */ /* 0x0005e20000100800 */
[----:B------:R-:W-:-:S03]  /*0e10*/  LEA.HI.X.SX32 R3, R4, R0, 0x1, P6 ;  /* 0x0000000004037211 */ /* 0x000fc600030f0eff */
[----:B------:R5:W-:Y:S01]  /*0e20*/  STL [R1+0x958], R121 ;  /* 0x0009587901007387 */ /* 0x000be20000100800 */
[----:B------:R-:W-:Y:S02]  /*0e30*/  IADD3 R4, P6, PT, R16, R164, RZ ;  /* 0x000000a410047210 */ /* 0x000fe40007fde0ff */
[----:B----4-:R-:W-:Y:S01]  /*0e40*/  LEA.HI.X.SX32 R117, R11, R0, 0x1, P4 ;  /* 0x000000000b757211 */ /* 0x010fe200020f0eff */
[----:B------:R4:W-:Y:S01]  /*0e50*/  STL [R1+0x954], R137 ;  /* 0x0009548901007387 */ /* 0x0009e20000100800 */
[----:B------:R-:W-:Y:S02]  /*0e60*/  IADD3 R12, P4, PT, R13, R164, RZ ;  /* 0x000000a40d0c7210 */ /* 0x000fe40007f9e0ff */
[----:B--2---:R-:W-:Y:S01]  /*0e70*/  LEA.HI.X.SX32 R119, R9, R0, 0x1, P3 ;  /* 0x0000000009777211 */ /* 0x004fe200018f0eff */
[----:B------:R-:W-:Y:S01]  /*0e80*/  STL [R1+0x950], R141 ;  /* 0x0009508d01007387 */ /* 0x000fe20000100800 */
[----:B------:R-:W-:Y:S02]  /*0e90*/  IADD3 R10, P3, PT, R22, R164, RZ ;  /* 0x000000a4160a7210 */ /* 0x000fe40007f7e0ff */
[----:B-----5:R-:W-:-:S02]  /*0ea0*/  LEA.HI.X.SX32 R121, R7, R0, 0x1, P2 ;  /* 0x0000000007797211 */ /* 0x020fc400010f0eff */
[----:B------:R-:W-:Y:S02]  /*0eb0*/  IADD3 R8, P2, PT, R20, R164, RZ ;  /* 0x000000a414087210 */ /* 0x000fe40007f5e0ff */
[----:B----4-:R-:W-:Y:S02]  /*0ec0*/  LEA.HI.X.SX32 R137, R5, R0, 0x1, P1 ;  /* 0x0000000005897211 */ /* 0x010fe400008f0eff */
[----:B------:R-:W-:Y:S02]  /*0ed0*/  IADD3 R6, P1, PT, R18, R164, RZ ;  /* 0x000000a412067210 */ /* 0x000fe40007f3e0ff */
[----:B------:R-:W-:Y:S01]  /*0ee0*/  LEA.HI.X.SX32 R115, R14, R0, 0x1, P5 ;  /* 0x000000000e737211 */ /* 0x000fe200028f0eff */
[----:B------:R2:W-:Y:S01]  /*0ef0*/  STL.64 [R1+0x128], R136 ;  /* 0x0001288801007387 */ /* 0x0005e20000100a00 */
[----:B------:R-:W-:Y:S02]  /*0f00*/  IADD3 R14, P5, PT, R15, R164, RZ ;  /* 0x000000a40f0e7210 */ /* 0x000fe40007fbe0ff */
[----:B------:R-:W-:Y:S01]  /*0f10*/  LEA.HI.X.SX32 R5, R16, R0, 0x1, P6 ;  /* 0x0000000010057211 */ /* 0x000fe200030f0eff */
[----:B------:R4:W-:Y:S01]  /*0f20*/  STL.64 [R1+0xe8], R120 ;  /* 0x0000e87801007387 */ /* 0x0009e20000100a00 */
[----:B------:R-:W-:-:S02]  /*0f30*/  IADD3 R16, P6, PT, R17, R164, RZ ;  /* 0x000000a411107210 */ /* 0x000fc40007fde0ff */
[----:B------:R-:W-:Y:S01]  /*0f40*/  LEA.HI.X.SX32 R7, R18, R0, 0x1, P1 ;  /* 0x0000000012077211 */ /* 0x000fe200008f0eff */
[----:B------:R5:W-:Y:S01]  /*0f50*/  STL.64 [R1+0xa8], R118 ;  /* 0x0000a87601007387 */ /* 0x000be20000100a00 */
[----:B------:R-:W-:Y:S02]  /*0f60*/  IADD3 R18, P1, PT, R19, R164, RZ ;  /* 0x000000a413127210 */ /* 0x000fe40007f3e0ff */
[----:B------:R-:W-:Y:S01]  /*0f70*/  LEA.HI.X.SX32 R9, R20, R0, 0x1, P2 ;  /* 0x0000000014097211 */ /* 0x000fe200010f0eff */
[----:B------:R0:W-:Y:S01]  /*0f80*/  STL.64 [R1+0x68], R116 ;  /* 0x0000687401007387 */ /* 0x0001e20000100a00 */
[----:B------:R-:W-:Y:S02]  /*0f90*/  IADD3 R20, P2, PT, R21, R164, RZ ;  /* 0x000000a415147210 */ /* 0x000fe40007f5e0ff */
[-C--:B------:R-:W-:Y:S01]  /*0fa0*/  LEA.HI.X.SX32 R11, R22, R0.reuse, 0x1, P3 ;  /* 0x00000000160b7211 */ /* 0x080fe200018f0eff */
[----:B------:R-:W-:Y:S01]  /*0fb0*/  STL.64 [R1+0x948], R4 ;  /* 0x0009480401007387 */ /* 0x000fe20000100a00 */
[----:B------:R-:W-:-:S02]  /*0fc0*/  LEA.HI.X.SX32 R13, R13, R0, 0x1, P4 ;  /* 0x000000000d0d7211 */ /* 0x000fc400020f0eff */
[----:B------:R-:W-:Y:S01]  /*0fd0*/  IADD3 R22, P3, PT, R23, R164, RZ ;  /* 0x000000a417167210 */ /* 0x000fe20007f7e0ff */
[----:B------:R0:W-:Y:S01]  /*0fe0*/  STL.64 [R1+0x28], R114 ;  /* 0x0000287201007387 */ /* 0x0001e20000100a00 */
[----:B------:R-:W-:Y:S02]  /*0ff0*/  IADD3 R140, P4, PT, R164, R24, RZ ;  /* 0x00000018a48c7210 */ /* 0x000fe40007f9e0ff */
[----:B------:R-:W-:Y:S02]  /*1000*/  LEA.HI.X.SX32 R15, R15, R0, 0x1, P5 ;  /* 0x000000000f0f7211 */ /* 0x000fe400028f0eff */
[----:B--2---:R-:W-:Y:S02]  /*1010*/  IADD3 R136, P5, PT, R26, R164, RZ ;  /* 0x000000a41a887210 */ /* 0x004fe40007fbe0ff */
[----:B------:R-:W-:Y:S01]  /*1020*/  LEA.HI.X.SX32 R17, R17, R0, 0x1, P6 ;  /* 0x0000000011117211 */ /* 0x000fe200030f0eff */
[----:B------:R-:W2:Y:S01]  /*1030*/  LDG.E.U8 R14, desc[UR32][R14.64] ;  /* 0x000000200e0e7981 */ /* 0x000ea2000c1e1100 */
[----:B----4-:R-:W-:-:S02]  /*1040*/  IADD3 R120, P6, PT, R28, R164, RZ ;  /* 0x000000a41c787210 */ /* 0x010fc40007fde0ff */
[----:B------:R-:W-:Y:S02]  /*1050*/  LEA.HI.X.SX32 R19, R19, R0, 0x1, P1 ;  /* 0x0000000013137211 */ /* 0x000fe400008f0eff */
[----:B-----5:R-:W-:Y:S02]  /*1060*/  IADD3 R118, P1, PT, R30, R164, RZ ;  /* 0x000000a41e767210 */ /* 0x020fe40007f3e0ff */
[----:B------:R-:W-:Y:S02]  /*1070*/  LEA.HI.X.SX32 R21, R21, R0, 0x1, P2 ;  /* 0x0000000015157211 */ /* 0x000fe400010f0eff */
[----:B0-----:R-:W-:Y:S02]  /*1080*/  IADD3 R116, P2, PT, R32, R164, RZ ;  /* 0x000000a420747210 */ /* 0x001fe40007f5e0ff */
[-C--:B------:R-:W-:Y:S02]  /*1090*/  LEA.HI.X.SX32 R23, R23, R0.reuse, 0x1, P3 ;  /* 0x0000000017177211 */ /* 0x080fe400018f0eff */
[----:B------:R-:W-:-:S02]  /*10a0*/  LEA.HI.X.SX32 R141, R24, R0, 0x1, P4 ;  /* 0x00000000188d7211 */ /* 0x000fc400020f0eff */
[-C--:B------:R-:W-:Y:S02]  /*10b0*/  IADD3 R114, P3, PT, R34, R164.reuse, RZ ;  /* 0x000000a422727210 */ /* 0x080fe40007f7e0ff */
[----:B------:R-:W-:Y:S01]  /*10c0*/  IADD3 R24, P4, PT, R25, R164, RZ ;  /* 0x000000a419187210 */ /* 0x000fe20007f9e0ff */
[----:B------:R0:W-:Y:S01]  /*10d0*/  STL.64 [R1+0x160], R140 ;  /* 0x0001608c01007387 */ /* 0x0001e20000100a00 */
[----:B------:R-:W-:Y:S02]  /*10e0*/  LEA.HI.X.SX32 R137, R26, R0, 0x1, P5 ;  /* 0x000000001a897211 */ /* 0x000fe400028f0eff */
        /* <DEDUP_REMOVED lines=11> */
[----:B------:R0:W-:Y:S01]  /*11a0*/  STL.64 [R1+0x60], R116 ;  /* 0x0000607401007387 */ /* 0x0001e20000100a00 */
[----:B------:R-:W-:-:S02]  /*11b0*/  LEA.HI.X.SX32 R25, R25, R0, 0x1, P4 ;  /* 0x0000000019197211 */ /* 0x000fc400020f0eff */
[-C--:B------:R-:W-:Y:S01]  /*11c0*/  IADD3 R34, P3, PT, R35, R164.reuse, RZ ;  /* 0x000000a423227210 */ /* 0x080fe20007f7e0ff */
[----:B------:R0:W-:Y:S01]  /*11d0*/  STL.64 [R1+0x20], R114 ;  /* 0x0000207201007387 */ /* 0x0001e20000100a00 */
[----:B------:R-:W-:Y:S02]  /*11e0*/  IADD3 R36, P4, PT, R37, R164, RZ ;  /* 0x000000a425247210 */ /* 0x000fe40007f9e0ff */
[----:B------:R-:W-:Y:S01]  /*11f0*/  LEA.HI.X.SX32 R27, R27, R0, 0x1, P5 ;  /* 0x000000001b1b7211 */ /* 0x000fe200028f0eff */
[----:B------:R-:W2:Y:S01]  /*1200*/  LDG.E.U8 R24, desc[UR32][R24.64] ;  /* 0x0000002018187981 */ /* 0x000ea2000c1e1100 */
[----:B------:R-:W-:Y:S02]  /*1210*/  IADD3 R38, P5, PT, R39, R164, RZ ;  /* 0x000000a427267210 */ /* 0x000fe40007fbe0ff */
[----:B------:R-:W-:Y:S01]  /*1220*/  LEA.HI.X.SX32 R29, R29, R0, 0x1, P6 ;  /* 0x000000001d1d7211 */ /* 0x000fe200030f0eff */
[----:B------:R-:W2:Y:S01]  /*1230*/  LDG.E.U8 R26, desc[UR32][R26.64] ;  /* 0x000000201a1a7981 */ /* 0x000ea2000c1e1100 */
[----:B------:R-:W-:-:S02]  /*1240*/  IADD3 R40, P6, PT, R41, R164, RZ ;  /* 0x000000a429287210 */ /* 0x000fc40007fde0ff */
[----:B------:R-:W-:Y:S01]  /*1250*/  LEA.HI.X.SX32 R31, R31, R0, 0x1, P1 ;  /* 0x000000001f1f7211 */ /* 0x000fe200008f0eff */
[----:B------:R-:W2:Y:S01]  /*1260*/  LDG.E.U8 R28, desc[UR32][R28.64] ;  /* 0x000000201c1c7981 */ /* 0x000ea2000c1e1100 */
[----:B------:R-:W-:Y:S02]  /*1270*/  IADD3 R42, P1, PT, R43, R164, RZ ;  /* 0x000000a42b2a7210 */ /* 0x000fe40007f3e0ff */
[----:B------:R-:W-:Y:S01]  /*1280*/  LEA.HI.X.SX32 R33, R33, R0, 0x1, P2 ;  /* 0x0000000021217211 */ /* 0x000fe200010f0eff */
[----:B------:R-:W2:Y:S01]  /*1290*/  LDG.E.U8 R30, desc[UR32][R30.64] ;  /* 0x000000201e1e7981 */ /* 0x000ea2000c1e1100 */
[----:B0-----:R-:W-:Y:S02]  /*12a0*/  IADD3 R140, P2, PT, R44, R164, RZ ;  /* 0x000000a42c8c7210 */ /* 0x001fe40007f5e0ff */
[-C--:B------:R-:W-:Y:S01]  /*12b0*/  LEA.HI.X.SX32 R35, R35, R0.reuse, 0x1, P3 ;  /* 0x0000000023237211 */ /* 0x080fe200018f0eff */
[----:B------:R-:W2:Y:S01]  /*12c0*/  LDG.E.U8 R32, desc[UR32][R32.64] ;  /* 0x0000002020207981 */ /* 0x000ea2000c1e1100 */
[----:B------:R-:W-:-:S02]  /*12d0*/  LEA.HI.X.SX32 R37, R37, R0, 0x1, P4 ;  /* 0x0000000025257211 */ /* 0x000fc400020f0eff */
[-C--:B----4-:R-:W-:Y:S01]  /*12e0*/  IADD3 R136, P3, PT, R46, R164.reuse, RZ ;  /* 0x000000a42e887210 */ /* 0x090fe20007f7e0ff */
[----:B------:R-:W4:Y:S01]  /*12f0*/  LDG.E.U8 R34, desc[UR32][R34.64] ;  /* 0x0000002022227981 */ /* 0x000f22000c1e1100 */
[----:B-----5:R-:W-:Y:S02]  /*1300*/  IADD3 R120, P4, PT, R48, R164, RZ ;  /* 0x000000a430787210 */ /* 0x020fe40007f9e0ff */
[----:B------:R-:W-:Y:S01]  /*1310*/  LEA.HI.X.SX32 R39, R39, R0, 0x1, P5 ;  /* 0x0000000027277211 */ /* 0x000fe200028f0eff */
[----:B------:R-:W5:Y:S01]  /*1320*/  LDG.E.U8 R36, desc[UR32][R36.64] ;  /* 0x0000002024247981 */ /* 0x000f62000c1e1100 */
        /* <DEDUP_REMOVED lines=29> */
[----:B------:R-:W2:Y:S01]  /*1500*/  LDG.E.U8 R44, desc[UR32][R44.64] ;  /* 0x000000202c2c7981 */ /* 0x000ea2000c1e1100 */
[----:B------:R-:W-:-:S02]  /*1510*/  LEA.HI.X.SX32 R49, R49, R0, 0x1, P4 ;  /* 0x0000000031317211 */ /* 0x000fc400020f0eff */
[-C--:B------:R-:W-:Y:S01]  /*1520*/  IADD3 R58, P3, PT, R59, R164.reuse, RZ ;  /* 0x000000a43b3a7210 */ /* 0x080fe20007f7e0ff */
[----:B------:R-:W2:Y:S01]  /*1530*/  LDG.E.U8 R46, desc[UR32][R46.64] ;  /* 0x000000202e2e7981 */ /* 0x000ea2000c1e1100 */
[----:B------:R-:W-:Y:S02]  /*1540*/  IADD3 R60, P4, PT, R61, R164, RZ ;  /* 0x000000a43d3c7210 */ /* 0x000fe40007f9e0ff */
[----:B------:R-:W-:Y:S01]  /*1550*/  LEA.HI.X.SX32 R51, R51, R0, 0x1, P5 ;  /* 0x0000000033337211 */ /* 0x000fe200028f0eff */
[----:B------:R-:W2:Y:S01]  /*1560*/  LDG.E.U8 R48, desc[UR32][R48.64] ;  /* 0x0000002030307981 */ /* 0x000ea2000c1e1100 */
[----:B------:R-:W-:Y:S02]  /*1570*/  IADD3 R62, P5, PT, R63, R164, RZ ;  /* 0x000000a43f3e7210 */ /* 0x000fe40007fbe0ff */
[----:B------:R-:W-:Y:S01]  /*1580*/  LEA.HI.X.SX32 R53, R53, R0, 0x1, P6 ;  /* 0x0000000035357211 */ /* 0x000fe200030f0eff */
[----:B------:R-:W2:Y:S01]  /*1590*/  LDG.E.U8 R50, desc[UR32][R50.64] ;  /* 0x0000002032327981 */ /* 0x000ea2000c1e1100 */
[----:B0-----:R-:W-:-:S02]  /*15a0*/  IADD3 R140, P6, PT, R64, R164, RZ ;  /* 0x000000a4408c7210 */ /* 0x001fc40007fde0ff */
[----:B------:R-:W-:Y:S01]  /*15b0*/  LEA.HI.X.SX32 R55, R55, R0, 0x1, P1 ;  /* 0x0000000037377211 */ /* 0x000fe200008f0eff */
[----:B------:R-:W2:Y:S01]  /*15c0*/  LDG.E.U8 R52, desc[UR32][R52.64] ;  /* 0x0000002034347981 */ /* 0x000ea2000c1e1100 */
[----:B------:R-:W-:Y:S02]  /*15d0*/  IADD3 R136, P1, PT, R66, R164, RZ ;  /* 0x000000a442887210 */ /* 0x000fe40007f3e0ff */
[----:B------:R-:W-:Y:S01]  /*15e0*/  LEA.HI.X.SX32 R57, R57, R0, 0x1, P2 ;  /* 0x0000000039397211 */ /* 0x000fe200010f0eff */
[----:B------:R-:W2:Y:S01]  /*15f0*/  LDG.E.U8 R54, desc[UR32][R54.64] ;  /* 0x0000002036367981 */ /* 0x000ea2000c1e1100 */
[----:B------:R-:W-:Y:S02]  /*1600*/  IADD3 R120, P2, PT, R68, R164, RZ ;  /* 0x000000a444787210 */ /* 0x000fe40007f5e0ff */
[-C--:B------:R-:W-:Y:S01]  /*1610*/  LEA.HI.X.SX32 R59, R59, R0.reuse, 0x1, P3 ;  /* 0x000000003b3b7211 */ /* 0x080fe200018f0eff */
[----:B------:R-:W2:Y:S01]  /*1620*/  LDG.E.U8 R56, desc[UR32][R56.64] ;  /* 0x0000002038387981 */ /* 0x000ea2000c1e1100 */
[----:B------:R-:W-:-:S02]  /*1630*/  LEA.HI.X.SX32 R61, R61, R0, 0x1, P4 ;  /* 0x000000003d3d7211 */ /* 0x000fc400020f0eff */
[-C--:B------:R-:W-:Y:S01]  /*1640*/  IADD3 R118, P3, PT, R70, R164.reuse, RZ ;  /* 0x000000a446767210 */ /* 0x080fe20007f7e0ff */
[----:B------:R0:W2:Y:S01]  /*1650*/  LDG.E.U8 R58, desc[UR32][R58.64] ;  /* 0x000000203a3a7981 */ /* 0x0000a2000c1e1100 */
        /* <DEDUP_REMOVED lines=35> */
[----:B------:R-:W2:Y:S01]  /*1890*/  LDG.E.U8 R70, desc[UR32][R70.64] ;  /* 0x0000002046467981 */ /* 0x000ea2000c1e1100 */
[----:B0-----:R-:W-:Y:S02]  /*18a0*/  IADD3 R140, P4, PT, R84, R164, RZ ;  /* 0x000000a4548c7210 */ /* 0x001fe40007f9e0ff */
        /* <DEDUP_REMOVED lines=15> */
[----:B------:R-:W-:Y:S01]  /*19a0*/  IADD3 R114, P3, PT, R94, R164, RZ ;  /* 0x000000a45e727210 */ /* 0x000fe20007f7e0ff */
[----:B------:R-:W2:Y:S01]  /*19b0*/  LDG.E.U8 R82, desc[UR32][R82.64] ;  /* 0x0000002052527981 */ /* 0x000ea2000c1e1100 */
[-C--:B------:R-:W-:Y:S02]  /*19c0*/  LEA.HI.X.SX32 R137, R86, R0.reuse, 0x1, P5 ;  /* 0x0000000056897211 */ /* 0x080fe400028f0eff */
[-C--:B------:R-:W-:Y:S01]  /*19d0*/  LEA.HI.X.SX32 R121, R88, R0.reuse, 0x1, P6 ;  /* 0x0000000058797211 */ /* 0x080fe200030f0eff */
[----:B------:R-:W-:Y:S01]  /*19e0*/  STL.64 [R1+0x148], R140 ;  /* 0x0001488c01007387 */ /* 0x000fe20000100a00 */
[-C--:B------:R-:W-:Y:S02]  /*19f0*/  LEA.HI.X.SX32 R119, R90, R0.reuse, 0x1, P1 ;  /* 0x000000005a777211 */ /* 0x080fe400008f0eff */
[-C--:B------:R-:W-:Y:S01]  /*1a00*/  LEA.HI.X.SX32 R117, R92, R0.reuse, 0x1, P2 ;  /* 0x000000005c757211 */ /* 0x080fe200010f0eff */
[----:B------:R-:W-:Y:S01]  /*1a10*/  STL.64 [R1+0x108], R136 ;  /* 0x0001088801007387 */ /* 0x000fe20000100a00 */
[----:B------:R-:W-:-:S02]  /*1a20*/  LEA.HI.X.SX32 R115, R94, R0, 0x1, P3 ;  /* 0x000000005e737211 */ /* 0x000fc400018f0eff */
[-C--:B------:R-:W-:Y:S01]  /*1a30*/  IADD3 R92, P2, PT, R93, R164.reuse, RZ ;  /* 0x000000a45d5c7210 */ /* 0x080fe20007f5e0ff */
[----:B------:R-:W-:Y:S01]  /*1a40*/  STL.64 [R1+0xc8], R120 ;  /* 0x0000c87801007387 */ /* 0x000fe20000100a00 */
[----:B------:R-:W-:Y:S02]  /*1a50*/  IADD3 R84, P4, PT, R85, R164, RZ ;  /* 0x000000a455547210 */ /* 0x000fe40007f9e0ff */
[----:B------:R-:W-:Y:S01]  /*1a60*/  LEA.HI.X.SX32 R93, R93, R0, 0x1, P2 ;  /* 0x000000005d5d7211 */ /* 0x000fe200010f0eff */
[----:B------:R-:W-:Y:S01]  /*1a70*/  STL.64 [R1+0x88], R118 ;  /* 0x0000887601007387 */ /* 0x000fe20000100a00 */
[-C--:B------:R-:W-:Y:S02]  /*1a80*/  IADD3 R94, P3, PT, R95, R164.reuse, RZ ;  /* 0x000000a45f5e7210 */ /* 0x080fe40007f7e0ff */
[----:B------:R-:W-:Y:S01]  /*1a90*/  IADD3 R86, P5, PT, R87, R164, RZ ;  /* 0x000000a457567210 */ /* 0x000fe20007fbe0ff */
[----:B------:R0:W-:Y:S01]  /*1aa0*/  STL.64 [R1+0x48], R116 ;  /* 0x0000487401007387 */ /* 0x0001e20000100a00 */
[----:B------:R-:W-:-:S02]  /*1ab0*/  LEA.HI.X.SX32 R85, R85, R0, 0x1, P4 ;  /* 0x0000000055557211 */ /* 0x000fc400020f0eff */
[----:B------:R-:W-:Y:S01]  /*1ac0*/  IADD3 R96, P4, PT, R97, R164, RZ ;  /* 0x000000a461607210 */ /* 0x000fe20007f9e0ff */
[----:B------:R1:W-:Y:S01]  /*1ad0*/  STL.64 [R1+0x8], R114 ;  /* 0x0000087201007387 */ /* 0x0003e20000100a00 */
[-C--:B------:R-:W-:Y:S02]  /*1ae0*/  LEA.HI.X.SX32 R95, R95, R0.reuse, 0x1, P3 ;  /* 0x000000005f5f7211 */ /* 0x080fe400018f0eff */
[----:B------:R-:W-:Y:S01]  /*1af0*/  LEA.HI.X.SX32 R87, R87, R0, 0x1, P5 ;  /* 0x0000000057577211 */ /* 0x000fe200028f0eff */
[----:B------:R-:W2:Y:S01]  /*1b00*/  LDG.E.U8 R84, desc[UR32][R84.64] ;  /* 0x0000002054547981 */ /* 0x000ea2000c1e1100 */
[----:B------:R-:W-:Y:S02]  /*1b10*/  IADD3 R98, P5, PT, R99, R164, RZ ;  /* 0x000000a463627210 */ /* 0x000fe40007fbe0ff */
[----:B------:R-:W-:Y:S01]  /*1b20*/  LEA.HI.X.SX32 R97, R97, R0, 0x1, P4 ;  /* 0x0000000061617211 */ /* 0x000fe200020f0eff */
[----:B------:R-:W2:Y:S01]  /*1b30*/  LDG.E.U8 R86, desc[UR32][R86.64] ;  /* 0x0000002056567981 */ /* 0x000ea2000c1e1100 */
[----:B0-----:R-:W-:-:S02]  /*1b40*/  IADD3 R116, P3, PT, R105, R164, RZ ;  /* 0x000000a469747210 */ /* 0x001fc40007f7e0ff */
[-C--:B------:R-:W-:Y:S01]  /*1b50*/  IADD3 R118, P4, PT, R107, R164.reuse, RZ ;  /* 0x000000a46b767210 */ /* 0x080fe20007f9e0ff */
[----:B------:R-:W2:Y:S01]  /*1b60*/  LDG.E.U8 R92, desc[UR32][R92.64] ;  /* 0x000000205c5c7981 */ /* 0x000ea2000c1e1100 */
[C---:B-1----:R-:W-:Y:S02]  /*1b70*/  IADD3 R114, P2, PT, R104.reuse, R164, RZ ;  /* 0x000000a468727210 */ /* 0x042fe40007f5e0ff */
[-C--:B------:R-:W-:Y:S01]  /*1b80*/  LEA.HI.X.SX32 R99, R99, R0.reuse, 0x1, P5 ;  /* 0x0000000063637211 */ /* 0x080fe200028f0eff */
[----:B------:R-:W2:Y:S01]  /*1b90*/  LDG.E.U8 R94, desc[UR32][R94.64] ;  /* 0x000000205e5e7981 */ /* 0x000ea2000c1e1100 */
[-C--:B------:R-:W-:Y:S02]  /*1ba0*/  LEA.HI.X.SX32 R115, R104, R0.reuse, 0x1, P2 ;  /* 0x0000000068737211 */ /* 0x080fe400010f0eff */
[----:B------:R-:W-:Y:S01]  /*1bb0*/  LEA.HI.X.SX32 R117, R105, R0, 0x1, P3 ;  /* 0x0000000069757211 */ /* 0x000fe200018f0eff */
[----:B------:R-:W2:Y:S01]  /*1bc0*/  LDG.E.U8 R96, desc[UR32][R96.64] ;  /* 0x0000002060607981 */ /* 0x000ea2000c1e1100 */
[----:B------:R-:W-:-:S02]  /*1bd0*/  IADD3 R120, P5, PT, R109, R164, RZ ;  /* 0x000000a46d787210 */ /* 0x000fc40007fbe0ff */
[----:B------:R-:W-:Y:S01]  /*1be0*/  IADD3 R88, P6, PT, R89, R164, RZ ;  /* 0x000000a459587210 */ /* 0x000fe20007fde0ff */
[----:B------:R0:W-:Y:S01]  /*1bf0*/  STL.64 [R1+0x140], R114 ;  /* 0x0001407201007387 */ /* 0x0001e20000100a00 */
[-C--:B------:R-:W-:Y:S02]  /*1c00*/  LEA.HI.X.SX32 R119, R107, R0.reuse, 0x1, P4 ;  /* 0x000000006b777211 */ /* 0x080fe400020f0eff */
[----:B------:R-:W-:Y:S01]  /*1c10*/  LEA.HI.X.SX32 R121, R109, R0, 0x1, P5 ;  /* 0x000000006d797211 */ /* 0x000fe200028f0eff */
[----:B------:R-:W2:Y:S01]  /*1c20*/  LDG.E.U8 R98, desc[UR32][R98.64] ;  /* 0x0000002062627981 */ /* 0x000ea2000c1e1100 */
[----:B------:R-:W-:Y:S02]  /*1c30*/  IADD3 R90, P1, PT, R91, R164, RZ ;  /* 0x000000a45b5a7210 */ /* 0x000fe40007f3e0ff */
[----:B------:R-:W-:Y:S02]  /*1c40*/  LEA.HI.X.SX32 R89, R89, R0, 0x1, P6 ;  /* 0x0000000059597211 */ /* 0x000fe400030f0eff */
[----:B------:R-:W-:-:S02]  /*1c50*/  IADD3 R100, P6, PT, R101, R164, RZ ;  /* 0x000000a465647210 */ /* 0x000fc40007fde0ff */
[----:B------:R-:W-:Y:S01]  /*1c60*/  LEA.HI.X.SX32 R91, R91, R0, 0x1, P1 ;  /* 0x000000005b5b7211 */ /* 0x000fe200008f0eff */
[----:B0-----:R-:W2:Y:S01]  /*1c70*/  LDL.LU R115, [R1+0x964] ;  /* 0x0009640001737983 */ /* 0x001ea20000300800 */
[----:B------:R-:W-:Y:S02]  /*1c80*/  IADD3 R102, P1, PT, R103, R164, RZ ;  /* 0x000000a467667210 */ /* 0x000fe40007f3e0ff */
[----:B------:R-:W-:Y:S01]  /*1c90*/  LEA.HI.X.SX32 R101, R101, R0, 0x1, P6 ;  /* 0x0000000065657211 */ /* 0x000fe200030f0eff */
[----:B------:R0:W-:Y:S01]  /*1ca0*/  STL.64 [R1+0x100], R116 ;  /* 0x0001007401007387 */ /* 0x0001e20000100a00 */
[----:B------:R-:W-:Y:S02]  /*1cb0*/  IADD3 R140, P6, PT, R111, R164, RZ ;  /* 0x000000a46f8c7210 */ /* 0x000fe40007fde0ff */
[----:B------:R-:W-:Y:S01]  /*1cc0*/  LEA.HI.X.SX32 R103, R103, R0, 0x1, P1 ;  /* 0x0000000067677211 */ /* 0x000fe200008f0eff */
[----:B------:R-:W3:Y:S01]  /*1cd0*/  LDG.E.U8 R88, desc[UR32][R88.64] ;  /* 0x0000002058587981 */ /* 0x000ee2000c1e1100 */
[----:B------:R-:W-:-:S03]  /*1ce0*/  IADD3 R136, P1, PT, R113, R164, RZ ;  /* 0x000000a471887210 */ /* 0x000fc60007f3e0ff */
[----:B------:R-:W3:Y:S04]  /*1cf0*/  LDG.E.U8 R90, desc[UR32][R90.64] ;  /* 0x000000205a5a7981 */ /* 0x000ee8000c1e1100 */
[----:B0-----:R-:W3:Y:S04]  /*1d00*/  LDL.LU R117, [R1+0x960] ;  /* 0x0009600001757983 */ /* 0x001ee80000300800 */
[----:B------:R0:W-:Y:S01]  /*1d10*/  STL.64 [R1+0xc0], R118 ;  /* 0x0000c07601007387 */ /* 0x0001e20000100a00 */
[----:B------:R-:W-:-:S03]  /*1d20*/  LEA.HI.X.SX32 R141, R111, R0, 0x1, P6 ;  /* 0x000000006f8d7211 */ /* 0x000fc600030f0eff */
[----:B------:R-:W4:Y:S04]  /*1d30*/  LDG.E.U8 R100, desc[UR32][R100.64] ;  /* 0x0000002064647981 */ /* 0x000f28000c1e1100 */
[----:B------:R-:W4:Y:S04]  /*1d40*/  LDG.E.U8 R102, desc[UR32][R102.64] ;  /* 0x0000002066667981 */ /* 0x000f28000c1e1100 */
[----:B0-----:R-:W4:Y:S04]  /*1d50*/  LDL.LU R119, [R1+0x95c] ;  /* 0x00095c0001777983 */ /* 0x001f280000300800 */
[----:B------:R0:W-:Y:S04]  /*1d60*/  STL.64 [R1+0x80], R120 ;  /* 0x0000807801007387 */ /* 0x0001e80000100a00 */
[----:B0-----:R-:W5:Y:S01]  /*1d70*/  LDL.LU R121, [R1+0x958] ;  /* 0x0009580001797983 */ /* 0x001f620000300800 */
[----:B------:R-:W-:-:S02]  /*1d80*/  LEA.HI.X.SX32 R137, R113, R0, 0x1, P1 ;  /* 0x0000000071897211 */ /* 0x000fc400008f0eff */
[CC--:B------:R-:W-:Y:S01]  /*1d90*/  IADD3 R112, P6, PT, R123.reuse, R164.reuse, RZ ;  /* 0x000000a47b707210 */ /* 0x0c0fe20007fde0ff */
[----:B------:R-:W-:Y:S01]  /*1da0*/  STL.64 [R1+0x40], R140 ;  /* 0x0000408c01007387 */ /* 0x000fe20000100a00 */
[----:B------:R-:W-:Y:S02]  /*1db0*/  IADD3 R114, P1, PT, R124, R164, RZ ;  /* 0x000000a47c727210 */ /* 0x000fe40007f3e0ff */
[----:B------:R-:W-:-:S05]  /*1dc0*/  LEA.HI.X.SX32 R113, R123, R0, 0x1, P6 ;  /* 0x000000007b717211 */ /* 0x000fca00030f0eff */
[----:B------:R-:W5:Y:S01]  /*1dd0*/  LDG.E.U8 R112, desc[UR32][R112.64] ;  /* 0x0000002070707981 */ /* 0x000f62000c1e1100 */
[----:B--2---:R-:W-:-:S04]  /*1de0*/  IADD3 R104, P2, PT, R115, R164, RZ ;  /* 0x000000a473687210 */ /* 0x004fc80007f5e0ff */
[----:B------:R-:W-:-:S05]  /*1df0*/  LEA.HI.X.SX32 R105, R115, R0, 0x1, P2 ;  /* 0x0000000073697211 */ /* 0x000fca00010f0eff */
[----:B------:R-:W-:Y:S01]  /*1e00*/  STL.64 [R1+0x940], R104 ;  /* 0x0009406801007387 */ /* 0x000fe20000100a00 */
[----:B------:R-:W-:-:S03]  /*1e10*/  LEA.HI.X.SX32 R115, R124, R0, 0x1, P1 ;  /* 0x000000007c737211 */ /* 0x000fc600008f0eff */
[----:B------:R0:W-:Y:S01]  /*1e20*/  STL.64 [R1], R136 ;  /* 0x0000008801007387 */ /* 0x0001e20000100a00 */
[-C--:B------:R-:W-:Y:S02]  /*1e30*/  IADD3 R4, P1, PT, R130, R164.reuse, RZ ;  /* 0x000000a482047210 */ /* 0x080fe40007f3e0ff */
[-C--:B---3--:R-:W-:Y:S01]  /*1e40*/  IADD3 R106, P3, PT, R117, R164.reuse, RZ ;  /* 0x000000a4756a7210 */ /* 0x088fe20007f7e0ff */
[----:B------:R-:W2:Y:S01]  /*1e50*/  LDG.E.U8 R114, desc[UR32][R114.64] ;  /* 0x0000002072727981 */ /* 0x000ea2000c1e1100 */
[-C--:B------:R-:W-:Y:S02]  /*1e60*/  IADD3 R116, P2, PT, R125, R164.reuse, RZ ;  /* 0x000000a47d747210 */ /* 0x080fe40007f5e0ff */
[-C--:B0-----:R-:W-:Y:S02]  /*1e70*/  IADD3 R136, P6, PT, R129, R164.reuse, RZ ;  /* 0x000000a481887210 */ /* 0x081fe40007fde0ff */
[----:B----4-:R-:W-:-:S04]  /*1e80*/  IADD3 R108, P4, PT, R119, R164, RZ ;  /* 0x000000a4776c7210 */ /* 0x010fc80007f9e0ff */
[----:B------:R-:W-:Y:S02]  /*1e90*/  LEA.HI.X.SX32 R109, R119, R0, 0x1, P4 ;  /* 0x00000000776d7211 */ /* 0x000fe400020f0eff */
[----:B------:R-:W-:Y:S02]  /*1ea0*/  IADD3 R120, P4, PT, R127, R164, RZ ;  /* 0x000000a47f787210 */ /* 0x000fe40007f9e0ff */
[-C--:B------:R-:W-:Y:S01]  /*1eb0*/  LEA.HI.X.SX32 R137, R129, R0.reuse, 0x1, P6 ;  /* 0x0000000081897211 */ /* 0x080fe200030f0eff */
[----:B------:R-:W-:Y:S01]  /*1ec0*/  STL [R1+0xf8], R4 ;  /* 0x0000f80401007387 */ /* 0x000fe20000100800 */
[----:B------:R-:W-:Y:S02]  /*1ed0*/  LEA.HI.X.SX32 R107, R117, R0, 0x1, P3 ;  /* 0x00000000756b7211 */ /* 0x000fe400018f0eff */
[C---:B-----5:R-:W-:Y:S01]  /*1ee0*/  IADD3 R110, P5, PT, R121.reuse, R164, RZ ;  /* 0x000000a4796e7210 */ /* 0x060fe20007fbe0ff */
[----:B------:R0:W-:Y:S03]  /*1ef0*/  STL.64 [R1+0x138], R136 ;  /* 0x0001388801007387 */ /* 0x0001e60000100a00 */
[-C--:B------:R-:W-:Y:S01]  /*1f00*/  LEA.HI.X.SX32 R111, R121, R0.reuse, 0x1, P5 ;  /* 0x00000000796f7211 */ /* 0x080fe200028f0eff */
[----:B------:R-:W3:Y:S01]  /*1f10*/  LDG.E.U8 R106, desc[UR32][R106.64] ;  /* 0x000000206a6a7981 */ /* 0x000ee2000c1e1100 */
[-C--:B------:R-:W-:Y:S01]  /*1f20*/  LEA.HI.X.SX32 R121, R127, R0.reuse, 0x1, P4 ;  /* 0x000000007f797211 */ /* 0x080fe200020f0eff */
[----:B------:R-:W-:Y:S01]  /*1f30*/  IMAD.MOV.U32 R127, RZ, RZ, R5 ;  /* 0x000000ffff7f7224 */ /* 0x000fe200078e0005 */
[----:B------:R-:W-:Y:S01]  /*1f40*/  LEA.HI.X.SX32 R117, R125, R0, 0x1, P2 ;  /* 0x000000007d757211 */ /* 0x000fe200010f0eff */
[----:B------:R-:W4:Y:S01]  /*1f50*/  LDG.E.U8 R108, desc[UR32][R108.64] ;  /* 0x000000206c6c7981 */ /* 0x000f22000c1e1100 */
[----:B------:R-:W-:Y:S01]  /*1f60*/  IADD3 R140, P2, PT, R131, R164, RZ ;  /* 0x000000a4838c7210 */ /* 0x000fe20007f5e0ff */
[----:B------:R-:W-:-:S02]  /*1f70*/  IMAD.MOV.U32 R129, RZ, RZ, R127 ;  /* 0x000000ffff817224 */ /* 0x000fc400078e007f */
[----:B0-----:R-:W5:Y:S01]  /*1f80*/  LDL.LU R137, [R1+0x954] ;  /* 0x0009540001897983 */ /* 0x001f620000300800 */
[-C--:B------:R-:W-:Y:S02]  /*1f90*/  LEA.HI.X.SX32 R129, R130, R0.reuse, 0x1, P1 ;  /* 0x0000000082817211 */ /* 0x080fe400008f0eff */
[----:B------:R-:W-:Y:S01]  /*1fa0*/  LEA.HI.X.SX32 R141, R131, R0, 0x1, P2 ;  /* 0x00000000838d7211 */ /* 0x000fe200010f0eff */
[----:B------:R-:W2:Y:S04]  /*1fb0*/  LDG.E.U8 R110, desc[UR32][R110.64] ;  /* 0x000000206e6e7981 */ /* 0x000ea8000c1e1100 */
[----:B------:R-:W-:Y:S04]  /*1fc0*/  STL [R1+0xfc], R129 ;  /* 0x0000fc8101007387 */ /* 0x000fe80000100800 */
[----:B------:R0:W-:Y:S01]  /*1fd0*/  STL.64 [R1+0xb8], R140 ;  /* 0x0000b88c01007387 */ /* 0x0001e20000100a00 */
[----:B------:R-:W-:-:S02]  /*1fe0*/  IADD3 R118, P3, PT, R126, R164, RZ ;  /* 0x000000a47e767210 */ /* 0x000fc40007f7e0ff */
[----:B------:R-:W-:Y:S01]  /*1ff0*/  IADD3 R122, P5, PT, R128, R164, RZ ;  /* 0x000000a4807a7210 */ /* 0x000fe20007fbe0ff */
[----:B------:R-:W2:Y:S04]  /*2000*/  LDG.E.U8 R116, desc[UR32][R116.64] ;  /* 0x0000002074747981 */ /* 0x000ea8000c1e1100 */
[----:B------:R-:W2:Y:S04]  /*2010*/  LDG.E.U8 R120, desc[UR32][R120.64] ;  /* 0x0000002078787981 */ /* 0x000ea8000c1e1100 */
[----:B0-----:R-:W2:Y:S01]  /*2020*/  LDL.LU R141, [R1+0x950] ;  /* 0x00095000018d7983 */ /* 0x001ea20000300800 */
[----:B------:R-:W-:Y:S01]  /*2030*/  LEA.HI.X.SX32 R119, R126, R0, 0x1, P3 ;  /* 0x000000007e777211 */ /* 0x000fe200018f0eff */
[----:B------:R-:W-:Y:S01]  /*2040*/  IMAD.MOV.U32 R126, RZ, RZ, R4 ;  /* 0x000000ffff7e7224 */ /* 0x000fe200078e0004 */
[----:B------:R-:W-:-:S02]  /*2050*/  IADD3 R104, P3, PT, R132, R164, RZ ;  /* 0x000000a484687210 */ /* 0x000fc40007f7e0ff */
[----:B------:R-:W-:Y:S01]  /*2060*/  LEA.HI.X.SX32 R123, R128, R0, 0x1, P5 ;  /* 0x00000000807b7211 */ /* 0x000fe200028f0eff */
[----:B------:R-:W-:Y:S01]  /*2070*/  IMAD.MOV.U32 R128, RZ, RZ, R126 ;  /* 0x000000ffff807224 */ /* 0x000fe200078e007e */
[-C--:B------:R-:W-:Y:S01]  /*2080*/  IADD3 R124, P5, PT, R135, R164.reuse, RZ ;  /* 0x000000a4877c7210 */ /* 0x080fe20007fbe0ff */
[----:B------:R-:W3:Y:S01]  /*2090*/  LDG.E.U8 R118, desc[UR32][R118.64] ;  /* 0x0000002076767981 */ /* 0x000ee2000c1e1100 */
[-C--:B------:R-:W-:Y:S02]  /*20a0*/  IADD3 R4, P4, PT, R133, R164.reuse, RZ ;  /* 0x000000a485047210 */ /* 0x080fe40007f9e0ff */
[----:B------:R-:W-:Y:S01]  /*20b0*/  IADD3 R128, P1, PT, R139, R164, RZ ;  /* 0x000000a48b807210 */ /* 0x000fe20007f3e0ff */
[----:B------:R-:W3:Y:S01]  /*20c0*/  LDG.E.U8 R122, desc[UR32][R122.64] ;  /* 0x000000207a7a7981 */ /* 0x000ee2000c1e1100 */
[-C--:B------:R-:W-:Y:S02]  /*20d0*/  LEA.HI.X.SX32 R105, R132, R0.reuse, 0x1, P3 ;  /* 0x0000000084697211 */ /* 0x080fe400018f0eff */
[----:B------:R-:W-:-:S02]  /*20e0*/  LEA.HI.X.SX32 R125, R135, R0, 0x1, P5 ;  /* 0x00000000877d7211 */ /* 0x000fc400028f0eff */
[-C--:B------:R-:W-:Y:S01]  /*20f0*/  LEA.HI.X.SX32 R5, R133, R0.reuse, 0x1, P4 ;  /* 0x0000000085057211 */ /* 0x080fe200020f0eff */
[----:B------:R-:W-:Y:S01]  /*2100*/  STL.64 [R1+0x78], R104 ;  /* 0x0000786801007387 */ /* 0x000fe20000100a00 */
[----:B------:R-:W-:Y:S02]  /*2110*/  LEA.HI.X.SX32 R129, R139, R0, 0x1, P1 ;  /* 0x000000008b817211 */ /* 0x000fe400008f0eff */
[-C--:B------:R-:W-:Y:S01]  /*2120*/  IADD3 R134, P4, PT, R145, R164.reuse, RZ ;  /* 0x000000a491867210 */ /* 0x080fe20007f9e0ff */
[----:B------:R-:W-:Y:S01]  /*2130*/  STL.64 [R1+0x918], R124 ;  /* 0x0009187c01007387 */ /* 0x000fe20000100a00 */
[----:B------:R-:W-:-:S03]  /*2140*/  IADD3 R136, P5, PT, R146, R164, RZ ;  /* 0x000000a492887210 */ /* 0x000fc60007fbe0ff */
[----:B------:R0:W-:Y:S01]  /*2150*/  STL.64 [R1+0x38], R4 ;  /* 0x0000380401007387 */ /* 0x0001e20000100a00 */
[----:B------:R-:W-:Y:S02]  /*2160*/  IADD3 R132, P3, PT, R143, R164, RZ ;  /* 0x000000a48f847210 */ /* 0x000fe40007f7e0ff */
[----:B------:R-:W-:Y:S02]  /*2170*/  LEA.HI.X.SX32 R135, R145, R0, 0x1, P4 ;  /* 0x0000000091877211 */ /* 0x000fe400020f0eff */
[----:B------:R-:W-:Y:S02]  /*2180*/  IADD3 R140, P1, PT, R148, R164, RZ ;  /* 0x000000a4948c7210 */ /* 0x000fe40007f3e0ff */
[----:B------:R-:W-:Y:S01]  /*2190*/  LEA.HI.X.SX32 R133, R143, R0, 0x1, P3 ;  /* 0x000000008f857211 */ /* 0x000fe200018f0eff */
[----:B------:R-:W3:Y:S01]  /*21a0*/  LDG.E.U8 R134, desc[UR32][R134.64] ;  /* 0x0000002086867981 */ /* 0x000ee2000c1e1100 */
[----:B------:R-:W-:-:S04]  /*21b0*/  IADD3 R144, P3, PT, R150, R164, RZ ;  /* 0x000000a496907210 */ /* 0x000fc80007f7e0ff */
[----:B------:R-:W-:-:S05]  /*21c0*/  LEA.HI.X.SX32 R145, R150, R0, 0x1, P3 ;  /* 0x0000000096917211 */ /* 0x000fca00018f0eff */
[----:B------:R-:W3:Y:S01]  /*21d0*/  LDG.E.U8 R144, desc[UR32][R144.64] ;  /* 0x0000002090907981 */ /* 0x000ee2000c1e1100 */
[----:B-----5:R-:W-:-:S04]  /*21e0*/  IADD3 R126, P6, PT, R137, R164, RZ ;  /* 0x000000a4897e7210 */ /* 0x020fc80007fde0ff */
[----:B------:R-:W-:Y:S02]  /*21f0*/  LEA.HI.X.SX32 R127, R137, R0, 0x1, P6 ;  /* 0x00000000897f7211 */ /* 0x000fe400030f0eff */
[----:B------:R-:W-:-:S03]  /*2200*/  IADD3 R138, P6, PT, R147, R164, RZ ;  /* 0x000000a4938a7210 */ /* 0x000fc60007fde0ff */
[----:B------:R-:W-:Y:S01]  /*2210*/  STL.64 [R1+0x920], R126 ;  /* 0x0009207e01007387 */ /* 0x000fe20000100a00 */
[----:B------:R-:W-:-:S03]  /*2220*/  LEA.HI.X.SX32 R139, R147, R0, 0x1, P6 ;  /* 0x00000000938b7211 */ /* 0x000fc600030f0eff */
[----:B------:R1:W-:Y:S01]  /*2230*/  STL.64 [R1+0x928], R128 ;  /* 0x0009288001007387 */ /* 0x0003e20000100a00 */
[----:B------:R-:W-:Y:S02]  /*2240*/  LEA.HI.X.SX32 R137, R146, R0, 0x1, P5 ;  /* 0x0000000092897211 */ /* 0x000fe400028f0eff */
[-C--:B0-----:R-:W-:Y:S01]  /*2250*/  IADD3 R4, P6, PT, R153, R164.reuse, RZ ;  /* 0x000000a499047210 */ /* 0x081fe20007fde0ff */
[----:B------:R-:W5:Y:S01]  /*2260*/  LDG.E.U8 R138, desc[UR32][R138.64] ;  /* 0x000000208a8a7981 */ /* 0x000f62000c1e1100 */
[----:B--2---:R-:W-:-:S03]  /*2270*/  IADD3 R130, P2, PT, R141, R164, RZ ;  /* 0x000000a48d827210 */ /* 0x004fc60007f5e0ff */
[----:B------:R-:W2:Y:S01]  /*2280*/  LDG.E.U8 R136, desc[UR32][R136.64] ;  /* 0x0000002088887981 */ /* 0x000ea2000c1e1100 */
[----:B-1----:R-:W-:Y:S02]  /*2290*/  IADD3 R128, P4, PT, R151, R164, RZ ;  /* 0x000000a497807210 */ /* 0x002fe40007f9e0ff */
[----:B------:R-:W-:Y:S02]  /*22a0*/  LEA.HI.X.SX32 R131, R141, R0, 0x1, P2 ;  /* 0x000000008d837211 */ /* 0x000fe400010f0eff */
[C---:B------:R-:W-:Y:S02]  /*22b0*/  IADD3 R126, P5, PT, R152.reuse, R164, RZ ;  /* 0x000000a4987e7210 */ /* 0x040fe40007fbe0ff */
[----:B------:R-:W-:Y:S02]  /*22c0*/  LEA.HI.X.SX32 R129, R151, R0, 0x1, P4 ;  /* 0x0000000097817211 */ /* 0x000fe400020f0eff */
[----:B------:R-:W-:Y:S02]  /*22d0*/  IADD3 R142, P2, PT, R149, R164, RZ ;  /* 0x000000a4958e7210 */ /* 0x000fe40007f5e0ff */
[-C--:B------:R-:W-:Y:S01]  /*22e0*/  LEA.HI.X.SX32 R5, R153, R0.reuse, 0x1, P6 ;  /* 0x0000000099057211 */ /* 0x080fe200030f0eff */
[----:B------:R-:W-:Y:S01]  /*22f0*/  STL.64 [R1+0x930], R130 ;  /* 0x0009308201007387 */ /* 0x000fe20000100a00 */
[----:B------:R-:W-:-:S02]  /*2300*/  LEA.HI.X.SX32 R127, R152, R0, 0x1, P5 ;  /* 0x00000000987f7211 */ /* 0x000fc400028f0eff */
[----:B------:R-:W-:Y:S01]  /*2310*/  LEA.HI.X.SX32 R141, R148, R0, 0x1, P1 ;  /* 0x00000000948d7211 */ /* 0x000fe200008f0eff */
[----:B------:R-:W-:Y:S01]  /*2320*/  STL.64 [R1+0x938], R132 ;  /* 0x0009388401007387 */ /* 0x000fe20000100a00 */
[C---:B------:R-:W-:Y:S02]  /*2330*/  IADD3 R124, P1, PT, R154.reuse, R164, RZ ;  /* 0x000000a49a7c7210 */ /* 0x040fe40007f3e0ff */
[----:B------:R-:W-:Y:S01]  /*2340*/  LEA.HI.X.SX32 R143, R149, R0, 0x1, P2 ;  /* 0x00000000958f7211 */ /* 0x000fe200010f0eff */
[----:B------:R-:W-:Y:S01]  /*2350*/  STL.64 [R1+0x130], R128 ;  /* 0x0001308001007387 */ /* 0x000fe20000100a00 */
[-C--:B------:R-:W-:Y:S02]  /*2360*/  IADD3 R104, P2, PT, R155, R164.reuse, RZ ;  /* 0x000000a49b687210 */ /* 0x080fe40007f5e0ff */
[----:B------:R-:W-:Y:S01]  /*2370*/  IADD3 R146, P3, PT, R157, R164, RZ ;  /* 0x000000a49d927210 */ /* 0x000fe20007f7e0ff */
[----:B------:R0:W-:Y:S01]  /*2380*/  STL.64 [R1+0xb0], R4 ;  /* 0x0000b00401007387 */ /* 0x0001e20000100a00 */
[----:B------:R-:W-:-:S03]  /*2390*/  LEA.HI.X.SX32 R125, R154, R0, 0x1, P1 ;  /* 0x000000009a7d7211 */ /* 0x000fc600008f0eff */
[----:B------:R1:W-:Y:S01]  /*23a0*/  STL.64 [R1+0xf0], R126 ;  /* 0x0000f07e01007387 */ /* 0x0003e20000100a00 */
[-C--:B------:R-:W-:Y:S02]  /*23b0*/  LEA.HI.X.SX32 R105, R155, R0.reuse, 0x1, P2 ;  /* 0x000000009b697211 */ /* 0x080fe400010f0eff */
[----:B------:R-:W-:Y:S01]  /*23c0*/  LEA.HI.X.SX32 R147, R157, R0, 0x1, P3 ;  /* 0x000000009d937211 */ /* 0x000fe200018f0eff */
[----:B------:R-:W3:Y:S01]  /*23d0*/  LDC R155, c[0x0][0x3b8] ;  /* 0x0000ee00ff9b7b82 */ /* 0x000ee20000000800 */
[-C--:B------:R-:W-:Y:S01]  /*23e0*/  IADD3 R148, P4, PT, R159, R164.reuse, RZ ;  /* 0x000000a49f947210 */ /* 0x080fe20007f9e0ff */
[----:B------:R-:W2:Y:S04]  /*23f0*/  LDG.E.U8 R142, desc[UR32][R142.64] ;  /* 0x000000208e8e7981 */ /* 0x000ea8000c1e1100 */
[----:B0-----:R-:W2:Y:S02]  /*2400*/  LDL.LU.64 R4, [R1+0x128] ;  /* 0x0001280001047983 */ /* 0x001ea40000300a00 */
[----:B------:R-:W0:Y:S02]  /*2410*/  LDC R157, c[0x0][0x3b8] ;  /* 0x0000ee00ff9d7b82 */ /* 0x000e240000000800 */
[----:B------:R-:W2:Y:S04]  /*2420*/  LDL.LU.64 R132, [R1+0xe8] ;  /* 0x0000e80001847983 */ /* 0x000ea80000300a00 */
[----:B------:R-:W4:Y:S04]  /*2430*/  LDL.LU.64 R130, [R1+0xa8] ;  /* 0x0000a80001827983 */ /* 0x000f280000300a00 */
[----:B------:R-:W4:Y:S04]  /*2440*/  LDL.LU.64 R128, [R1+0x68] ;  /* 0x0000680001807983 */ /* 0x000f280000300a00 */
[----:B-1----:R-:W5:Y:S04]  /*2450*/  LDL.LU.64 R126, [R1+0x28] ;  /* 0x00002800017e7983 */ /* 0x002f680000300a00 */
[----:B------:R1:W-:Y:S01]  /*2460*/  STL.64 [R1+0x70], R124 ;  /* 0x0000707c01007387 */ /* 0x0003e20000100a00 */
[----:B------:R-:W-:-:S02]  /*2470*/  IADD3 R150, P5, PT, R161, R164, RZ ;  /* 0x000000a4a1967210 */ /* 0x000fc40007fbe0ff */
[-C--:B------:R-:W-:Y:S01]  /*2480*/  IADD3 R152, P6, PT, R163, R164.reuse, RZ ;  /* 0x000000a4a3987210 */ /* 0x080fe20007fde0ff */
[----:B------:R-:W5:Y:S04]  /*2490*/  LDG.E.U8 R140, desc[UR32][R140.64] ;  /* 0x000000208c8c7981 */ /* 0x000f68000c1e1100 */
[----:B-1----:R-:W5:Y:S04]  /*24a0*/  LDL.LU.64 R124, [R1+0x160] ;  /* 0x00016000017c7983 */ /* 0x002f680000300a00 */
[----:B------:R1:W-:Y:S04]  /*24b0*/  STL.64 [R1+0x30], R104 ;  /* 0x0000306801007387 */ /* 0x0003e80000100a00 */
[----:B------:R0:W-:Y:S01]  /*24c0*/  STL.64 [R1+0x908], R146 ;  /* 0x0009089201007387 */ /* 0x0001e20000100a00 */
[----:B-1----:R-:W1:Y:S08]  /*24d0*/  LDC R104, c[0x0][0x3b8] ;  /* 0x0000ee00ff687b82 */ /* 0x002e700000000800 */
[----:B0-----:R-:W0:Y:S08]  /*24e0*/  LDC R147, c[0x0][0x3b8] ;  /* 0x0000ee00ff937b82 */ /* 0x001e300000000800 */
[----:B------:R-:W0:Y:S01]  /*24f0*/  LDC R105, c[0x0][0x3b8] ;  /* 0x0000ee00ff697b82 */ /* 0x000e220000000800 */
[----:B------:R-:W-:Y:S01]  /*2500*/  IADD3 R154, P1, PT, R158, R164, RZ ;  /* 0x000000a49e9a7210 */ /* 0x000fe20007f3e0ff */
[----:B---3--:R-:W-:Y:S01]  /*2510*/  IMAD R155, R155, 0x4f, RZ ;  /* 0x0000004f9b9b7824 */ /* 0x008fe200078e02ff */
[-C--:B------:R-:W-:Y:S01]  /*2520*/  LEA.HI.X.SX32 R149, R159, R0.reuse, 0x1, P4 ;  /* 0x000000009f957211 */ /* 0x080fe200020f0eff */
[----:B-1----:R-:W-:Y:S01]  /*2530*/  IMAD R104, R104, 0x67, RZ ;  /* 0x0000006768687824 */ /* 0x002fe200078e02ff */
[----:B------:R-:W-:Y:S01]  /*2540*/  LEA.HI.X.SX32 R151, R161, R0, 0x1, P5 ;  /* 0x00000000a1977211 */ /* 0x000fe200028f0eff */
[----:B------:R-:W-:Y:S01]  /*2550*/  IMAD R157, R157, 0x57, RZ ;  /* 0x000000579d9d7824 */ /* 0x000fe200078e02ff */
[-C--:B------:R-:W-:Y:S01]  /*2560*/  IADD3 R156, P2, PT, R156, R164.reuse, RZ ;  /* 0x000000a49c9c7210 */ /* 0x080fe20007f5e0ff */
[----:B0-----:R-:W-:Y:S01]  /*2570*/  IMAD R147, R147, 0x5f, RZ ;  /* 0x0000005f93937824 */ /* 0x001fe200078e02ff */
[----:B------:R-:W-:-:S02]  /*2580*/  IADD3 R160, P4, PT, R104, R164, RZ ;  /* 0x000000a468a07210 */ /* 0x000fc40007f9e0ff */
[----:B------:R-:W-:Y:S01]  /*2590*/  LEA.HI.X.SX32 R153, R163, R0, 0x1, P6 ;  /* 0x00000000a3997211 */ /* 0x000fe200030f0eff */
[----:B------:R-:W-:Y:S01]  /*25a0*/  IMAD R105, R105, 0x6f, RZ ;  /* 0x0000006f69697824 */ /* 0x000fe200078e02ff */
[----:B------:R-:W-:Y:S02]  /*25b0*/  IADD3 R158, P3, PT, R147, R164, RZ ;  /* 0x000000a4939e7210 */ /* 0x000fe40007f7e0ff */
[----:B------:R-:W-:Y:S01]  /*25c0*/  LEA.HI.X.SX32 R155, R155, R0, 0x1, P1 ;  /* 0x000000009b9b7211 */ /* 0x000fe200008f0eff */
[----:B------:R0:W-:Y:S01]  /*25d0*/  STL.64 [R1+0x910], R148 ;  /* 0x0009109401007387 */ /* 0x0001e20000100a00 */
[-C--:B------:R-:W-:Y:S02]  /*25e0*/  IADD3 R162, P5, PT, R105, R164.reuse, RZ ;  /* 0x000000a469a27210 */ /* 0x080fe40007fbe0ff */
[----:B------:R-:W-:Y:S01]  /*25f0*/  IADD3 R164, P6, PT, R165, R164, RZ ;  /* 0x000000a4a5a47210 */ /* 0x000fe20007fde0ff */
[----:B------:R-:W3:Y:S01]  /*2600*/  LDG.E.U8 R150, desc[UR32][R150.64] ;  /* 0x0000002096967981 */ /* 0x000ee2000c1e1100 */
[----:B------:R-:W-:-:S02]  /*2610*/  LEA.HI.X.SX32 R157, R157, R0, 0x1, P2 ;  /* 0x000000009d9d7211 */ /* 0x000fc400010f0eff */
[-C--:B------:R-:W-:Y:S01]  /*2620*/  LEA.HI.X.SX32 R159, R147, R0.reuse, 0x1, P3 ;  /* 0x00000000939f7211 */ /* 0x080fe200018f0eff */
[----:B------:R-:W3:Y:S01]  /*2630*/  LDG.E.U8 R152, desc[UR32][R152.64] ;  /* 0x0000002098987981 */ /* 0x000ee2000c1e1100 */
[-C--:B------:R-:W-:Y:S02]  /*2640*/  LEA.HI.X.SX32 R161, R104, R0.reuse, 0x1, P4 ;  /* 0x0000000068a17211 */ /* 0x080fe400020f0eff */
[-C--:B------:R-:W-:Y:S01]  /*2650*/  LEA.HI.X.SX32 R163, R105, R0.reuse, 0x1, P5 ;  /* 0x0000000069a37211 */ /* 0x080fe200028f0eff */
[----:B0-----:R-:W3:Y:S01]  /*2660*/  LDL.LU.64 R148, [R1+0xa0] ;  /* 0x0000a00001947983 */ /* 0x001ee20000300a00 */
[----:B------:R-:W-:-:S03]  /*2670*/  LEA.HI.X.SX32 R165, R165, R0, 0x1, P6 ;  /* 0x00000000a5a57211 */ /* 0x000fc600030f0eff */
[----:B------:R-:W3:Y:S04]  /*2680*/  LDG.E.U8 R0, desc[UR32][R2.64] ;  /* 0x0000002002007981 */ /* 0x000ee8000c1e1100 */
[----:B------:R-:W3:Y:S04]  /*2690*/  LDL.LU.64 R146, [R1+0x60] ;  /* 0x0000600001927983 */ /* 0x000ee80000300a00 */
[----:B------:R-:W3:Y:S04]  /*26a0*/  LDL.LU.64 R104, [R1+0x20] ;  /* 0x0000200001687983 */ /* 0x000ee80000300a00 */
[----:B------:R-:W3:Y:S04]  /*26b0*/  LDL.LU.64 R2, [R1+0xe0] ;  /* 0x0000e00001027983 */ /* 0x000ee80000300a00 */
[----:B------:R-:W3:Y:S04]  /*26c0*/  LDG.E.U8 R154, desc[UR32][R154.64] ;  /* 0x000000209a9a7981 */ /* 0x000ee8000c1e1100 */
[----:B------:R-:W3:Y:S04]  /*26d0*/  LDG.E.U8 R156, desc[UR32][R156.64] ;  /* 0x000000209c9c7981 */ /* 0x000ee8000c1e1100 */
[----:B------:R-:W3:Y:S04]  /*26e0*/  LDG.E.U8 R158, desc[UR32][R158.64] ;  /* 0x000000209e9e7981 */ /* 0x000ee8000c1e1100 */
[----:B------:R-:W3:Y:S04]  /*26f0*/  LDG.E.U8 R160, desc[UR32][R160.64] ;  /* 0x00000020a0a07981 */ /* 0x000ee8000c1e1100 */
[----:B------:R-:W3:Y:S04]  /*2700*/  LDG.E.U8 R162, desc[UR32][R162.64] ;  /* 0x00000020a2a27981 */ /* 0x000ee8000c1e1100 */
[----:B------:R-:W3:Y:S04]  /*2710*/  LDG.E.U8 R164, desc[UR32][R164.64] ;  /* 0x00000020a4a47981 */ /* 0x000ee8000c1e1100 */
[----:B--2---:R-:W2:Y:S04]  /*2720*/  LDG.E.U8 R132, desc[UR32][R132.64] ;  /* 0x0000002084847981 */ /* 0x004ea8000c1e1100 */
[----:B----4-:R-:W4:Y:S04]  /*2730*/  LDG.E.U8 R133, desc[UR32][R130.64] ;  /* 0x0000002082857981 */ /* 0x010f28000c1e1100 */
[----:B-----5:R-:W5:Y:S04]  /*2740*/  LDG.E.U8 R131, desc[UR32][R126.64] ;  /* 0x000000207e837981 */ /* 0x020f68000c1e1100 */
[----:B------:R-:W2:Y:S04]  /*2750*/  LDG.E.U8 R130, desc[UR32][R128.64] ;  /* 0x0000002080827981 */ /* 0x000ea8000c1e1100 */
[----:B------:R-:W2:Y:S04]  /*2760*/  LDG.E.U8 R127, desc[UR32][R10.64] ;  /* 0x000000200a7f7981 */ /* 0x000ea8000c1e1100 */
[----:B------:R-:W2:Y:S04]  /*2770*/  LDG.E.U8 R129, desc[UR32][R6.64] ;  /* 0x0000002006817981 */ /* 0x000ea8000c1e1100 */
[----:B------:R-:W2:Y:S04]  /*2780*/  LDG.E.U8 R126, desc[UR32][R8.64] ;  /* 0x00000020087e7981 */ /* 0x000ea8000c1e1100 */
[----:B------:R-:W2:Y:S04]  /*2790*/  LDG.E.U8 R11, desc[UR32][R18.64] ;  /* 0x00000020120b7981 */ /* 0x000ea8000c1e1100 */
[----:B------:R-:W2:Y:S04]  /*27a0*/  LDG.E.U8 R10, desc[UR32][R20.64] ;  /* 0x00000020140a7981 */ /* 0x000ea8000c1e1100 */
[----:B------:R-:W2:Y:S04]  /*27b0*/  LDG.E.U8 R9, desc[UR32][R22.64] ;  /* 0x0000002016097981 */ /* 0x000ea8000c1e1100 */
[----:B------:R-:W2:Y:S04]  /*27c0*/  LDG.E.U8 R8, desc[UR32][R124.64] ;  /* 0x000000207c087981 */ /* 0x000ea8000c1e1100 */
[----:B---3--:R-:W3:Y:S04]  /*27d0*/  LDG.E.U8 R23, desc[UR32][R148.64] ;  /* 0x0000002094177981 */ /* 0x008ee8000c1e1100 */
[----:B------:R0:W-:Y:S04]  /*27e0*/  STL [R1+0x190], R0 ;  /* 0x0001900001007387 */ /* 0x0001e80000100800 */
[----:B------:R-:W2:Y:S04]  /*27f0*/  LDG.E.U8 R22, desc[UR32][R146.64] ;  /* 0x0000002092167981 */ /* 0x000ea8000c1e1100 */
[----:B------:R-:W2:Y:S04]  /*2800*/  LDG.E.U8 R19, desc[UR32][R104.64] ;  /* 0x0000002068137981 */ /* 0x000ea8000c1e1100 */
[----:B0-----:R-:W2:Y:S04]  /*2810*/  LDG.E.U8 R0, desc[UR32][R4.64] ;  /* 0x0000002004007981 */ /* 0x001ea8000c1e1100 */
[----:B------:R-:W2:Y:S04]  /*2820*/  LDL.LU.64 R4, [R1+0x948] ;  /* 0x0009480001047983 */ /* 0x000ea80000300a00 */
[----:B--2---:R-:W2:Y:S04]  /*2830*/  LDG.E.U8 R128, desc[UR32][R4.64] ;  /* 0x0000002004807981 */ /* 0x004ea8000c1e1100 */
[----:B------:R-:W3:Y:S04]  /*2840*/  LDL.LU.64 R4, [R1+0x120] ;  /* 0x0001200001047983 */ /* 0x000ee80000300a00 */
[----:B------:R0:W-:Y:S04]  /*2850*/  STL [R1+0x184], R0 ;  /* 0x0001840001007387 */ /* 0x0001e80000100800 */
[----:B------:R-:W3:Y:S04]  /*2860*/  LDL.LU.64 R6, [R1+0x158] ;  /* 0x0001580001067983 */ /* 0x000ee80000300a00 */
[----:B0-----:R-:W3:Y:S04]  /*2870*/  LDG.E.U8 R0, desc[UR32][R12.64] ;  /* 0x000000200c007981 */ /* 0x001ee8000c1e1100 */
[----:B----4-:R-:W-:Y:S04]  /*2880*/  STL [R1+0x17c], R133 ;  /* 0x00017c8501007387 */ /* 0x010fe80000100800 */
[----:B------:R0:W-:Y:S04]  /*2890*/  STL [R1+0x180], R132 ;  /* 0x0001808401007387 */ /* 0x0001e80000100800 */
[----:B------:R-:W4:Y:S04]  /*28a0*/  LDG.E.U8 R12, desc[UR32][R16.64] ;  /* 0x00000020100c7981 */ /* 0x000f28000c1e1100 */
[----:B0-----:R-:W4:Y:S04]  /*28b0*/  LDL.LU.64 R132, [R1+0x118] ;  /* 0x0001180001847983 */ /* 0x001f280000300a00 */
[----:B-----5:R-:W-:Y:S04]  /*28c0*/  STL [R1+0x174], R131 ;  /* 0x0001748301007387 */ /* 0x020fe80000100800 */
[----:B------:R0:W-:Y:S04]  /*28d0*/  STL [R1+0x178], R130 ;  /* 0x0001788201007387 */ /* 0x0001e80000100800 */
[----:B0-----:R-:W5:Y:S04]  /*28e0*/  LDL.LU.64 R130, [R1+0xd8] ;  /* 0x0000d80001827983 */ /* 0x001f680000300a00 */
[----:B------:R-:W-:Y:S04]  /*28f0*/  STL [R1+0x16c], R129 ;  /* 0x00016c8101007387 */ /* 0x000fe80000100800 */
[----:B--2---:R0:W-:Y:S04]  /*2900*/  STL [R1+0x170], R128 ;  /* 0x0001708001007387 */ /* 0x0041e80000100800 */
[----:B0-----:R-:W2:Y:S04]  /*2910*/  LDL.LU.64 R128, [R1+0x98] ;  /* 0x0000980001807983 */ /* 0x001ea80000300a00 */
[----:B------:R-:W-:Y:S04]  /*2920*/  STL [R1+0x12c], R127 ;  /* 0x00012c7f01007387 */ /* 0x000fe80000100800 */
[----:B------:R0:W-:Y:S04]  /*2930*/  STL [R1+0x168], R126 ;  /* 0x0001687e01007387 */ /* 0x0001e80000100800 */
[----:B---3--:R-:W3:Y:S04]  /*2940*/  LDG.E.U8 R13, desc[UR32][R4.64] ;  /* 0x00000020040d7981 */ /* 0x008ee8000c1e1100 */
[----:B0-----:R-:W3:Y:S04]  /*2950*/  LDL.LU.64 R126, [R1+0x58] ;  /* 0x00005800017e7983 */ /* 0x001ee80000300a00 */
[----:B------:R-:W3:Y:S04]  /*2960*/  LDL.LU.64 R124, [R1+0x18] ;  /* 0x00001800017c7983 */ /* 0x000ee80000300a00 */
[----:B------:R0:W-:Y:S04]  /*2970*/  STL [R1+0x128], R0 ;  /* 0x0001280001007387 */ /* 0x0001e80000100800 */
[----:B0-----:R-:W3:Y:S04]  /*2980*/  LDG.E.U8 R0, desc[UR32][R2.64] ;  /* 0x0000002002007981 */ /* 0x001ee8000c1e1100 */
[----:B------:R-:W-:Y:S04]  /*2990*/  STL [R1+0x8f8], R23 ;  /* 0x0008f81701007387 */ /* 0x000fe80000100800 */
[----:B------:R-:W-:Y:S04]  /*29a0*/  STL [R1+0x8fc], R22 ;  /* 0x0008fc1601007387 */ /* 0x000fe80000100800 */
[----:B------:R-:W3:Y:S04]  /*29b0*/  LDL.LU.64 R16, [R1+0x150] ;  /* 0x0001500001107983 */ /* 0x000ee80000300a00 */
[----:B------:R-:W3:Y:S04]  /*29c0*/  LDL.LU.64 R2, [R1+0x110] ;  /* 0x0001100001027983 */ /* 0x000ee80000300a00 */
[----:B------:R-:W3:Y:S04]  /*29d0*/  LDL.LU.64 R4, [R1+0xd0] ;  /* 0x0000d00001047983 */ /* 0x000ee80000300a00 */
[----:B------:R-:W3:Y:S04]  /*29e0*/  LDL.LU.64 R148, [R1+0x90] ;  /* 0x0000900001947983 */ /* 0x000ee80000300a00 */
[----:B------:R-:W3:Y:S04]  /*29f0*/  LDL.LU.64 R146, [R1+0x50] ;  /* 0x0000500001927983 */ /* 0x000ee80000300a00 */
[----:B------:R-:W3:Y:S04]  /*2a00*/  LDL.LU.64 R104, [R1+0x10] ;  /* 0x0000100001687983 */ /* 0x000ee80000300a00 */
[----:B------:R-:W-:Y:S04]  /*2a10*/  STL [R1+0x900], R19 ;  /* 0x0009001301007387 */ /* 0x000fe80000100800 */
[----:B------:R-:W-:Y:S04]  /*2a20*/  STL [R1+0x904], R24 ;  /* 0x0009041801007387 */ /* 0x000fe80000100800 */
[----:B------:R-:W-:Y:S04]  /*2a30*/  STL [R1+0xec], R14 ;  /* 0x0000ec0e01007387 */ /* 0x000fe80000100800 */
[----:B----4-:R-:W-:Y:S04]  /*2a40*/  STL [R1+0xe8], R12 ;  /* 0x0000e80c01007387 */ /* 0x010fe80000100800 */
[----:B------:R0:W-:Y:S04]  /*2a50*/  STL [R1+0xac], R11 ;  /* 0x0000ac0b01007387 */ /* 0x0001e80000100800 */
[----:B------:R5:W-:Y:S04]  /*2a60*/  STL [R1+0xa8], R10 ;  /* 0x0000a80a01007387 */ /* 0x000be80000100800 */
[----:B------:R2:W-:Y:S04]  /*2a70*/  STL [R1+0x6c], R9 ;  /* 0x00006c0901007387 */ /* 0x0005e80000100800 */
[----:B------:R1:W-:Y:S04]  /*2a80*/  STL [R1+0x68], R8 ;  /* 0x0000680801007387 */ /* 0x0003e80000100800 */
[----:B0-----:R-:W4:Y:S04]  /*2a90*/  LDG.E.U8 R11, desc[UR32][R132.64] ;  /* 0x00000020840b7981 */ /* 0x001f28000c1e1100 */
[----:B-----5:R-:W5:Y:S04]  /*2aa0*/  LDG.E.U8 R10, desc[UR32][R130.64] ;  /* 0x00000020820a7981 */ /* 0x020f68000c1e1100 */
[----:B------:R-:W4:Y:S04]  /*2ab0*/  LDG.E.U8 R12, desc[UR32][R6.64] ;  /* 0x00000020060c7981 */ /* 0x000f28000c1e1100 */
[----:B--2---:R-:W2:Y:S04]  /*2ac0*/  LDG.E.U8 R9, desc[UR32][R128.64] ;  /* 0x0000002080097981 */ /* 0x004ea8000c1e1100 */
[----:B---3--:R-:W-:Y:S04]  /*2ad0*/  STL [R1+0x2c], R13 ;  /* 0x00002c0d01007387 */ /* 0x008fe80000100800 */
[----:B------:R-:W3:Y:S04]  /*2ae0*/  LDL.LU.64 R14, [R1+0x148] ;  /* 0x00014800010e7983 */ /* 0x000ee80000300a00 */
[----:B-1----:R-:W2:Y:S04]  /*2af0*/  LDG.E.U8 R8, desc[UR32][R126.64] ;  /* 0x000000207e087981 */ /* 0x002ea8000c1e1100 */
[----:B------:R-:W2:Y:S04]  /*2b00*/  LDG.E.U8 R7, desc[UR32][R124.64] ;  /* 0x000000207c077981 */ /* 0x000ea8000c1e1100 */
[----:B------:R0:W-:Y:S04]  /*2b10*/  STL [R1+0x28], R0 ;  /* 0x0000280001007387 */ /* 0x0001e80000100800 */
[----:B------:R-:W2:Y:S04]  /*2b20*/  LDL.LU.64 R132, [R1+0x108] ;  /* 0x0001080001847983 */ /* 0x000ea80000300a00 */
[----:B------:R-:W4:Y:S04]  /*2b30*/  LDL.LU.64 R130, [R1+0xc8] ;  /* 0x0000c80001827983 */ /* 0x000f280000300a00 */
[----:B------:R-:W5:Y:S04]  /*2b40*/  LDL.LU.64 R128, [R1+0x88] ;  /* 0x0000880001807983 */ /* 0x000f680000300a00 */
[----:B------:R-:W5:Y:S04]  /*2b50*/  LDL.LU.64 R126, [R1+0x48] ;  /* 0x00004800017e7983 */ /* 0x000f680000300a00 */
[----:B------:R-:W5:Y:S04]  /*2b60*/  LDL.LU.64 R124, [R1+0x8] ;  /* 0x00000800017c7983 */ /* 0x000f680000300a00 */
[----:B------:R-:W5:Y:S04]  /*2b70*/  LDL.LU.64 R24, [R1+0x140] ;  /* 0x0001400001187983 */ /* 0x000f680000300a00 */
[----:B------:R-:W5:Y:S04]  /*2b80*/  LDG.E.U8 R2, desc[UR32][R2.64] ;  /* 0x0000002002027981 */ /* 0x000f68000c1e1100 */
[----:B------:R-:W5:Y:S04]  /*2b90*/  LDG.E.U8 R6, desc[UR32][R104.64] ;  /* 0x0000002068067981 */ /* 0x000f68000c1e1100 */
[----:B0-----:R-:W5:Y:S04]  /*2ba0*/  LDG.E.U8 R0, desc[UR32][R16.64] ;  /* 0x0000002010007981 */ /* 0x001f68000c1e1100 */
[----:B------:R-:W5:Y:S04]  /*2bb0*/  LDG.E.U8 R3, desc[UR32][R4.64] ;  /* 0x0000002004037981 */ /* 0x000f68000c1e1100 */
[----:B------:R-:W5:Y:S04]  /*2bc0*/  LDL.LU.64 R104, [R1+0x100] ;  /* 0x0001000001687983 */ /* 0x000f680000300a00 */
[----:B------:R-:W5:Y:S04]  /*2bd0*/  LDL.LU.64 R22, [R1+0xc0] ;  /* 0x0000c00001167983 */ /* 0x000f680000300a00 */
[----:B------:R-:W5:Y:S04]  /*2be0*/  LDG.E.U8 R4, desc[UR32][R148.64] ;  /* 0x0000002094047981 */ /* 0x000f68000c1e1100 */
[----:B------:R-:W5:Y:S04]  /*2bf0*/  LDL.LU.64 R20, [R1+0x80] ;  /* 0x0000800001147983 */ /* 0x000f680000300a00 */
[----:B------:R-:W5:Y:S04]  /*2c00*/  LDG.E.U8 R5, desc[UR32][R146.64] ;  /* 0x0000002092057981 */ /* 0x000f68000c1e1100 */
[----:B------:R-:W5:Y:S04]  /*2c10*/  LDL.LU.64 R148, [R1+0x40] ;  /* 0x0000400001947983 */ /* 0x000f680000300a00 */
[----:B------:R-:W5:Y:S04]  /*2c20*/  LDL.LU.64 R146, [R1] ;  /* 0x0000000001927983 */ /* 0x000f680000300a00 */
[----:B---3--:R-:W3:Y:S04]  /*2c30*/  LDG.E.U8 R13, desc[UR32][R14.64] ;  /* 0x000000200e0d7981 */ /* 0x008ee8000c1e1100 */
[----:B--2---:R-:W2:Y:S04]  /*2c40*/  LDG.E.U8 R14, desc[UR32][R132.64] ;  /* 0x00000020840e7981 */ /* 0x004ea8000c1e1100 */
[----:B----4-:R-:W4:Y:S04]  /*2c50*/  LDG.E.U8 R15, desc[UR32][R130.64] ;  /* 0x00000020820f7981 */ /* 0x010f28000c1e1100 */
[----:B-----5:R-:W5:Y:S04]  /*2c60*/  LDG.E.U8 R16, desc[UR32][R128.64] ;  /* 0x0000002080107981 */ /* 0x020f68000c1e1100 */
[----:B------:R-:W2:Y:S04]  /*2c70*/  LDL.LU.64 R132, [R1+0x138] ;  /* 0x0001380001847983 */ /* 0x000ea80000300a00 */
[----:B------:R-:W3:Y:S04]  /*2c80*/  LDL.LU.64 R130, [R1+0xf8] ;  /* 0x0000f80001827983 */ /* 0x000ee80000300a00 */
[----:B------:R-:W4:Y:S04]  /*2c90*/  LDG.E.U8 R17, desc[UR32][R126.64] ;  /* 0x000000207e117981 */ /* 0x000f28000c1e1100 */
[----:B------:R-:W4:Y:S04]  /*2ca0*/  LDL.LU.64 R128, [R1+0xb8] ;  /* 0x0000b80001807983 */ /* 0x000f280000300a00 */
[----:B------:R-:W4:Y:S04]  /*2cb0*/  LDG.E.U8 R18, desc[UR32][R124.64] ;  /* 0x000000207c127981 */ /* 0x000f28000c1e1100 */
[----:B------:R-:W5:Y:S04]  /*2cc0*/  LDL.LU.64 R126, [R1+0x78] ;  /* 0x00007800017e7983 */ /* 0x000f680000300a00 */
[----:B------:R-:W5:Y:S04]  /*2cd0*/  LDG.E.U8 R25, desc[UR32][R24.64] ;  /* 0x0000002018197981 */ /* 0x000f68000c1e1100 */
[----:B------:R-:W5:Y:S04]  /*2ce0*/  LDL.LU.64 R124, [R1+0x38] ;  /* 0x00003800017c7983 */ /* 0x000f680000300a00 */
[----:B------:R-:W5:Y:S04]  /*2cf0*/  LDG.E.U8 R27, desc[UR32][R104.64] ;  /* 0x00000020681b7981 */ /* 0x000f68000c1e1100 */
[----:B------:R-:W5:Y:S04]  /*2d00*/  LDG.E.U8 R29, desc[UR32][R22.64] ;  /* 0x00000020161d7981 */ /* 0x000f68000c1e1100 */
[----:B------:R-:W5:Y:S04]  /*2d10*/  LDG.E.U8 R31, desc[UR32][R20.64] ;  /* 0x00000020141f7981 */ /* 0x000f68000c1e1100 */
[----:B------:R-:W5:Y:S04]  /*2d20*/  LDL.LU.64 R104, [R1+0x940] ;  /* 0x0009400001687983 */ /* 0x000f680000300a00 */
[----:B------:R-:W5:Y:S04]  /*2d30*/  LDG.E.U8 R33, desc[UR32][R148.64] ;  /* 0x0000002094217981 */ /* 0x000f68000c1e1100 */
[----:B------:R-:W5:Y:S04]  /*2d40*/  LDG.E.U8 R35, desc[UR32][R146.64] ;  /* 0x0000002092237981 */ /* 0x000f68000c1e1100 */
[----:B------:R-:W5:Y:S04]  /*2d50*/  LDL.LU.64 R148, [R1+0x130] ;  /* 0x0001300001947983 */ /* 0x000f680000300a00 */
[----:B------:R-:W5:Y:S04]  /*2d60*/  LDL.LU.64 R146, [R1+0xf0] ;  /* 0x0000f00001927983 */ /* 0x000f680000300a00 */
[----:B------:R-:W5:Y:S04]  /*2d70*/  LDL.LU.64 R22, [R1+0x70] ;  /* 0x0000700001167983 */ /* 0x000f680000300a00 */
[----:B------:R-:W5:Y:S04]  /*2d80*/  LDL.LU.64 R20, [R1+0x30] ;  /* 0x0000300001147983 */ /* 0x000f680000300a00 */
[----:B--2---:R-:W2:Y:S04]  /*2d90*/  LDG.E.U8 R37, desc[UR32][R132.64] ;  /* 0x0000002084257981 */ /* 0x004ea8000c1e1100 */
[----:B---3--:R-:W3:Y:S04]  /*2da0*/  LDG.E.U8 R39, desc[UR32][R130.64] ;  /* 0x0000002082277981 */ /* 0x008ee8000c1e1100 */
[----:B------:R-:W2:Y:S04]  /*2db0*/  LDL.LU.64 R132, [R1+0x938] ;  /* 0x0009380001847983 */ /* 0x000ea80000300a00 */
[----:B------:R-:W3:Y:S04]  /*2dc0*/  LDL.LU.64 R130, [R1+0x930] ;  /* 0x0009300001827983 */ /* 0x000ee80000300a00 */
[----:B----4-:R-:W4:Y:S04]  /*2dd0*/  LDG.E.U8 R41, desc[UR32][R128.64] ;  /* 0x0000002080297981 */ /* 0x010f28000c1e1100 */
[----:B-----5:R-:W5:Y:S04]  /*2de0*/  LDG.E.U8 R43, desc[UR32][R126.64] ;  /* 0x000000207e2b7981 */ /* 0x020f68000c1e1100 */
[----:B------:R-:W4:Y:S04]  /*2df0*/  LDL.LU.64 R128, [R1+0x928] ;  /* 0x0009280001807983 */ /* 0x000f280000300a00 */
[----:B------:R-:W4:Y:S04]  /*2e00*/  LDL.LU.64 R126, [R1+0x920] ;  /* 0x00092000017e7983 */ /* 0x000f280000300a00 */
[----:B------:R-:W4:Y:S04]  /*2e10*/  LDG.E.U8 R45, desc[UR32][R124.64] ;  /* 0x000000207c2d7981 */ /* 0x000f28000c1e1100 */
[----:B------:R-:W4:Y:S04]  /*2e20*/  LDG.E.U8 R104, desc[UR32][R104.64] ;  /* 0x0000002068687981 */ /* 0x000f28000c1e1100 */
[----:B------:R-:W4:Y:S04]  /*2e30*/  LDL.LU.64 R124, [R1+0x918] ;  /* 0x00091800017c7983 */ /* 0x000f280000300a00 */
[----:B------:R-:W4:Y:S04]  /*2e40*/  LDG.E.U8 R49, desc[UR32][R148.64] ;  /* 0x0000002094317981 */ /* 0x000f28000c1e1100 */
[----:B------:R-:W4:Y:S04]  /*2e50*/  LDG.E.U8 R51, desc[UR32][R146.64] ;  /* 0x0000002092337981 */ /* 0x000f28000c1e1100 */
[----:B------:R-:W4:Y:S04]  /*2e60*/  LDG.E.U8 R55, desc[UR32][R22.64] ;  /* 0x0000002016377981 */ /* 0x000f28000c1e1100 */
[----:B------:R0:W4:Y:S01]  /*2e70*/  LDG.E.U8 R57, desc[UR32][R20.64] ;  /* 0x0000002014397981 */ /* 0x000122000c1e1100 */
[----:B------:R-:W1:Y:S01]  /*2e80*/  S2R R59, SR_TID.X ;  /* 0x00000000003b7919 */ /* 0x000e620000002100 */
[----:B0-----:R-:W0:Y:S02]  /*2e90*/  LDC.64 R20, c[0x0][0x3c0] ;  /* 0x0000f000ff147b82 */ /* 0x001e240000000a00 */
[----:B--2---:R-:W2:Y:S04]  /*2ea0*/  LDG.E.U8 R47, desc[UR32][R132.64] ;  /* 0x00000020842f7981 */ /* 0x004ea8000c1e1100 */
[----:B---3--:R-:W3:Y:S04]  /*2eb0*/  LDG.E.U8 R130, desc[UR32][R130.64] ;  /* 0x0000002082827981 */ /* 0x008ee8000c1e1100 */
[----:B------:R-:W2:Y:S04]  /*2ec0*/  LDL.LU.64 R132, [R1+0xb0] ;  /* 0x0000b00001847983 */ /* 0x000ea80000300a00 */
[----:B------:R-:W3:Y:S04]  /*2ed0*/  LDL.LU.64 R148, [R1+0x910] ;  /* 0x0009100001947983 */ /* 0x000ee80000300a00 */
[----:B------:R-:W5:Y:S04]  /*2ee0*/  LDL.LU.64 R146, [R1+0x908] ;  /* 0x0009080001927983 */ /* 0x000f680000300a00 */
[----:B------:R-:W5:Y:S04]  /*2ef0*/  LDL.LU R24, [R1+0x188] ;  /* 0x0001880001187983 */ /* 0x000f680000300800 */
        /* <DEDUP_REMOVED lines=10> */
[----:B----4-:R4:W5:Y:S04]  /*2fa0*/  LDG.E.U8 R128, desc[UR32][R128.64] ;  /* 0x0000002080807981 */ /* 0x010968000c1e1100 */
[----:B------:R-:W5:Y:S04]  /*2fb0*/  LDG.E.U8 R124, desc[UR32][R124.64] ;  /* 0x000000207c7c7981 */ /* 0x000f68000c1e1100 */
[----:B------:R-:W5:Y:S01]  /*2fc0*/  LDG.E.U8 R126, desc[UR32][R126.64] ;  /* 0x000000207e7e7981 */ /* 0x000f62000c1e1100 */
[----:B----4-:R-:W4:Y:S03]  /*2fd0*/  S2R R129, SR_TID.X ;  /* 0x0000000000817919 */ /* 0x010f260000002100 */
[----:B--2---:R2:W5:Y:S04]  /*2fe0*/  LDG.E.U8 R53, desc[UR32][R132.64] ;  /* 0x0000002084357981 */ /* 0x004568000c1e1100 */
[----:B---3--:R4:W3:Y:S04]  /*2ff0*/  LDG.E.U8 R148, desc[UR32][R148.64] ;  /* 0x0000002094947981 */ /* 0x0088e8000c1e1100 */
[----:B-----5:R5:W3:Y:S01]  /*3000*/  LDG.E.U8 R146, desc[UR32][R146.64] ;  /* 0x0000002092927981 */ /* 0x020ae2000c1e1100 */
[----:B------:R-:W-:Y:S01]  /*3010*/  R2UR UR29, R24 ;  /* 0x00000000181d72ca */ /* 0x000fe200000e0000 */
[----:B--2---:R-:W2:Y:S02]  /*3020*/  LDC.64 R132, c[0x0][0x388] ;  /* 0x0000e200ff847b82 */ /* 0x004ea40000000a00 */
[----:B------:R-:W2:Y:S04]  /*3030*/  LDL.LU R147, [R1+0xec] ;  /* 0x0000ec0001937983 */ /* 0x000ea80000300800 */
[----:B------:R-:W2:Y:S04]  /*3040*/  LDL.LU R151, [R1+0x128] ;  /* 0x0001280001977983 */ /* 0x000ea80000300800 */
[----:B------:R-:W2:Y:S04]  /*3050*/  LDL.LU R153, [R1+0x12c] ;  /* 0x00012c0001997983 */ /* 0x000ea80000300800 */
[----:B------:R-:W2:Y:S04]  /*3060*/  LDL.LU R155, [R1+0x168] ;  /* 0x00016800019b7983 */ /* 0x000ea80000300800 */
[----:B------:R-:W2:Y:S04]  /*3070*/  LDL.LU R157, [R1+0x16c] ;  /* 0x00016c00019d7983 */ /* 0x000ea80000300800 */
[----:B------:R-:W2:Y:S04]  /*3080*/  LDL.LU R159, [R1+0x170] ;  /* 0x00017000019f7983 */ /* 0x000ea80000300800 */
[----:B------:R-:W2:Y:S04]  /*3090*/  LDL.LU R161, [R1+0x174] ;  /* 0x0001740001a17983 */ /* 0x000ea80000300800 */
[----:B------:R-:W2:Y:S04]  /*30a0*/  LDL.LU R163, [R1+0x178] ;  /* 0x0001780001a37983 */ /* 0x000ea80000300800 */
[----:B------:R-:W2:Y:S01]  /*30b0*/  LDL.LU R165, [R1+0x17c] ;  /* 0x00017c0001a57983 */ /* 0x000ea20000300800 */
[----:B----4-:R-:W-:-:S03]  /*30c0*/  LOP3.LUT R149, R129, 0x7f, RZ, 0xc0, !PT ;  /* 0x0000007f81957812 */ /* 0x010fc600078ec0ff */
[----:B------:R-:W4:Y:S04]  /*30d0*/  LDL.LU R24, [R1+0x904] ;  /* 0x0009040001187983 */ /* 0x000f280000300800 */
[----:B------:R0:W-:Y:S04]  /*30e0*/  STS.U8 [R149+UR30], R19 ;  /* 0x0000001395007988 */ /* 0x0001e8000800001e */
[----:B------:R1:W-:Y:S04]  /*30f0*/  STS.U8 [R149+UR30+0x400], R22 ;  /* 0x0004001695007988 */ /* 0x0003e8000800001e */
[----:B------:R1:W-:Y:S04]  /*3100*/  STS.U8 [R149+UR30+0x800], R23 ;  /* 0x0008001795007988 */ /* 0x0003e8000800001e */
[----:B0-----:R-:W3:Y:S04]  /*3110*/  LDL.LU R19, [R1+0x900] ;  /* 0x0009000001137983 */ /* 0x001ee80000300800 */
[----:B-1----:R-:W3:Y:S04]  /*3120*/  LDL.LU R22, [R1+0x8fc] ;  /* 0x0008fc0001167983 */ /* 0x002ee80000300800 */
[----:B------:R-:W3:Y:S04]  /*3130*/  LDL.LU R23, [R1+0x8f8] ;  /* 0x0008f80001177983 */ /* 0x000ee80000300800 */
[----:B--2---:R-:W-:Y:S04]  /*3140*/  STS.U8 [R149+UR30+0xc00], R165 ;  /* 0x000c00a595007988 */ /* 0x004fe8000800001e */
[----:B------:R-:W-:Y:S04]  /*3150*/  STS.U8 [R149+UR30+0x1000], R163 ;  /* 0x001000a395007988 */ /* 0x000fe8000800001e */
[----:B------:R-:W-:Y:S04]  /*3160*/  STS.U8 [R149+UR30+0x1400], R161 ;  /* 0x001400a195007988 */ /* 0x000fe8000800001e */
[----:B------:R-:W-:Y:S04]  /*3170*/  STS.U8 [R149+UR30+0x1800], R159 ;  /* 0x0018009f95007988 */ /* 0x000fe8000800001e */
[----:B------:R-:W-:Y:S04]  /*3180*/  STS.U8 [R149+UR30+0x1c00], R157 ;  /* 0x001c009d95007988 */ /* 0x000fe8000800001e */
[----:B------:R-:W-:Y:S04]  /*3190*/  STS.U8 [R149+UR30+0x2000], R155 ;  /* 0x0020009b95007988 */ /* 0x000fe8000800001e */
[----:B------:R-:W-:Y:S04]  /*31a0*/  STS.U8 [R149+UR30+0x2400], R153 ;  /* 0x0024009995007988 */ /* 0x000fe8000800001e */
[----:B------:R-:W-:Y:S04]  /*31b0*/  STS.U8 [R149+UR30+0x2800], R151 ;  /* 0x0028009795007988 */ /* 0x000fe8000800001e */
[----:B------:R5:W-:Y:S04]  /*31c0*/  STS.U8 [R149+UR30+0x2c00], R147 ;  /* 0x002c009395007988 */ /* 0x000be8000800001e */
[----:B------:R-:W-:Y:S04]  /*31d0*/  STS.U8 [R149+UR30+0x3000], R145 ;  /* 0x0030009195007988 */ /* 0x000fe8000800001e */
[----:B------:R-:W-:Y:S01]  /*31e0*/  STS.U8 [R149+UR30+0x3400], R143 ;  /* 0x0034008f95007988 */ /* 0x000fe2000800001e */
[----:B-----5:R-:W-:-:S03]  /*31f0*/  LOP3.LUT R147, R149, 0x10, RZ, 0x3c, !PT ;  /* 0x0000001095937812 */ /* 0x020fc600078e3cff */
[----:B------:R-:W-:Y:S04]  /*3200*/  STS.U8 [R149+UR30+0x3800], R141 ;  /* 0x0038008d95007988 */ /* 0x000fe8000800001e */
[----:B------:R-:W-:Y:S04]  /*3210*/  STS.U8 [R149+UR30+0x3c00], R139 ;  /* 0x003c008b95007988 */ /* 0x000fe8000800001e */
[----:B------:R-:W-:Y:S04]  /*3220*/  STS.U8 [R147+UR30+0x80], R137 ;  /* 0x0000808993007988 */ /* 0x000fe8000800001e */
[----:B------:R-:W-:Y:S04]  /*3230*/  STS.U8 [R147+UR30+0x480], R135 ;  /* 0x0004808793007988 */ /* 0x000fe8000800001e */
[----:B------:R0:W-:Y:S04]  /*3240*/  STS.U8 [R147+UR30+0x880], R131 ;  /* 0x0008808393007988 */ /* 0x0001e8000800001e */
[----:B0-----:R-:W2:Y:S04]  /*3250*/  LDL.LU R131, [R1+0x190] ;  /* 0x0001900001837983 */ /* 0x001ea80000300800 */
[----:B---3--:R-:W-:Y:S04]  /*3260*/  STS.U8 [R147+UR30+0xc80], R23 ;  /* 0x000c801793007988 */ /* 0x008fe8000800001e */
[----:B------:R-:W-:Y:S04]  /*3270*/  STS.U8 [R147+UR30+0x1080], R22 ;  /* 0x0010801693007988 */ /* 0x000fe8000800001e */
[----:B------:R-:W-:Y:S04]  /*3280*/  STS.U8 [R147+UR30+0x1480], R19 ;  /* 0x0014801393007988 */ /* 0x000fe8000800001e */
[----:B----4-:R-:W-:Y:S04]  /*3290*/  STS.U8 [R147+UR30+0x1880], R24 ;  /* 0x0018801893007988 */ /* 0x010fe8000800001e */
[----:B------:R0:W-:Y:S01]  /*32a0*/  STS.U8 [R147+UR30+0x1c80], R26 ;  /* 0x001c801a93007988 */ /* 0x0001e2000800001e */
[----:B------:R-:W-:-:S03]  /*32b0*/  LOP3.LUT R145, R149, 0x20, RZ, 0x3c, !PT ;  /* 0x0000002095917812 */ /* 0x000fc600078e3cff */
[----:B------:R-:W-:Y:S04]  /*32c0*/  STS.U8 [R147+UR30+0x2080], R28 ;  /* 0x0020801c93007988 */ /* 0x000fe8000800001e */
[----:B------:R-:W-:Y:S01]  /*32d0*/  STS.U8 [R147+UR30+0x2480], R30 ;  /* 0x0024801e93007988 */ /* 0x000fe2000800001e */
[C---:B------:R-:W-:Y:S01]  /*32e0*/  LOP3.LUT R143, R149.reuse, 0x30, RZ, 0x3c, !PT ;  /* 0x00000030958f7812 */ /* 0x040fe200078e3cff */
[----:B------:R-:W-:Y:S01]  /*32f0*/  UMOV UR6, 0x1 ;  /* 0x0000000100067882 */ /* 0x000fe20000000000 */
[C---:B------:R-:W-:Y:S01]  /*3300*/  LOP3.LUT R141, R149.reuse, 0x40, RZ, 0x3c, !PT ;  /* 0x00000040958d7812 */ /* 0x040fe200078e3cff */
[----:B------:R-:W-:Y:S01]  /*3310*/  STS.U8 [R147+UR30+0x2880], R32 ;  /* 0x0028802093007988 */ /* 0x000fe2000800001e */
[C---:B------:R-:W-:Y:S01]  /*3320*/  LOP3.LUT R139, R149.reuse, 0x50, RZ, 0x3c, !PT ;  /* 0x00000050958b7812 */ /* 0x040fe200078e3cff */
[----:B------:R-:W-:Y:S01]  /*3330*/  UIADD3 UR27, UPT, UPT, UR30, 0x14000, URZ ;  /* 0x000140001e1b7890 */ /* 0x000fe2000fffe0ff */
[----:B------:R-:W-:Y:S01]  /*3340*/  LOP3.LUT R137, R149, 0x60, RZ, 0x3c, !PT ;  /* 0x0000006095897812 */ /* 0x000fe200078e3cff */
[----:B------:R-:W-:Y:S01]  /*3350*/  STS.U8 [R147+UR30+0x2c80], R34 ;  /* 0x002c802293007988 */ /* 0x000fe2000800001e */
[----:B------:R-:W-:Y:S01]  /*3360*/  SHF.R.U32.HI R63, RZ, 0x5, R129 ;  /* 0x00000005ff3f7819 */ /* 0x000fe20000011681 */
[----:B------:R-:W-:Y:S01]  /*3370*/  USHF.L.U32 UR10, UR5, 0x3, URZ ;  /* 0x00000003050a7899 */ /* 0x000fe200080006ff */
[----:B------:R-:W-:Y:S01]  /*3380*/  LOP3.LUT R59, R59, 0x7f, RZ, 0xc0, !PT ;  /* 0x0000007f3b3b7812 */ /* 0x000fe200078ec0ff */
[----:B------:R-:W-:Y:S01]  /*3390*/  STS.U8 [R147+UR30+0x3080], R36 ;  /* 0x0030802493007988 */ /* 0x000fe2000800001e */
[----:B------:R-:W-:Y:S01]  /*33a0*/  LOP3.LUT R135, R149, 0x70, RZ, 0x3c, !PT ;  /* 0x0000007095877812 */ /* 0x000fe200078e3cff */
[----:B0-----:R-:W0:Y:S02]  /*33b0*/  LDC R26, c[0x0][0x3c4] ;  /* 0x0000f100ff1a7b82 */ /* 0x001e240000000800 */
[----:B------:R-:W-:Y:S04]  /*33c0*/  STS.U8 [R147+UR30+0x3480], R38 ;  /* 0x0034802693007988 */ /* 0x000fe8000800001e */
[----:B------:R-:W-:Y:S04]  /*33d0*/  STS.U8 [R147+UR30+0x3880], R40 ;  /* 0x0038802893007988 */ /* 0x000fe8000800001e */
[----:B------:R-:W-:Y:S04]  /*33e0*/  STS.U8 [R147+UR30+0x3c80], R42 ;  /* 0x003c802a93007988 */ /* 0x000fe8000800001e */
[----:B------:R1:W-:Y:S04]  /*33f0*/  STS.U8 [R145+UR30+0x100], R12 ;  /* 0x0001000c91007988 */ /* 0x0003e8000800001e */
[----:B------:R-:W-:Y:S04]  /*3400*/  STS.U8 [R145+UR30+0x500], R11 ;  /* 0x0005000b91007988 */ /* 0x000fe8000800001e */
[----:B------:R-:W-:Y:S01]  /*3410*/  STS.U8 [R145+UR30+0x900], R10 ;  /* 0x0009000a91007988 */ /* 0x000fe2000800001e */
[----:B------:R-:W-:Y:S01]  /*3420*/  R2UR UR13, R63 ;  /* 0x000000003f0d72ca */ /* 0x000fe200000e0000 */
[----:B------:R-:W-:Y:S01]  /*3430*/  IMAD R61, R59, UR4, RZ ;  /* 0x000000043b3d7c24 */ /* 0x000fe2000f8e02ff */
[----:B------:R-:W-:Y:S01]  /*3440*/  PRMT R119, RZ, 0x7610, R119 ;  /* 0x00007610ff777816 */ /* 0x000fe20000000077 */
[----:B------:R3:W-:Y:S01]  /*3450*/  STS.U8 [R145+UR30+0xd00], R9 ;  /* 0x000d000991007988 */ /* 0x0007e2000800001e */
[----:B------:R-:W-:Y:S01]  /*3460*/  PRMT R127, RZ, 0x7610, R127 ;  /* 0x00007610ff7f7816 */ /* 0x000fe2000000007f */
[----:B-1----:R-:W1:Y:S02]  /*3470*/  LDC R12, c[0x0][0x3c4] ;  /* 0x0000f100ff0c7b82 */ /* 0x002e640000000800 */
[----:B------:R-:W-:Y:S04]  /*3480*/  STS.U8 [R145+UR30+0x1100], R8 ;  /* 0x0011000891007988 */ /* 0x000fe8000800001e */
[----:B------:R4:W-:Y:S02]  /*3490*/  STS.U8 [R145+UR30+0x1500], R7 ;  /* 0x0015000791007988 */ /* 0x0009e4000800001e */
[----:B------:R-:W-:Y:S01]  /*34a0*/  USHF.L.U32 UR4, UR13, 0x15, URZ ;  /* 0x000000150d047899 */ /* 0x000fe200080006ff */
[----:B------:R-:W-:Y:S01]  /*34b0*/  IMAD R59, R20, UR31, RZ ;  /* 0x0000001f143b7c24 */ /* 0x000fe2000f8e02ff */
[----:B------:R-:W-:Y:S01]  /*34c0*/  STS.U8 [R145+UR30+0x1900], R44 ;  /* 0x0019002c91007988 */ /* 0x000fe2000800001e */
[----:B------:R-:W-:Y:S01]  /*34d0*/  PRMT R125, RZ, 0x7610, R125 ;  /* 0x00007610ff7d7816 */ /* 0x000fe2000000007d */
[----:B---3--:R-:W3:Y:S02]  /*34e0*/  LDC R9, c[0x0][0x3c4] ;  /* 0x0000f100ff097b82 */ /* 0x008ee40000000800 */
[----:B------:R-:W-:Y:S04]  /*34f0*/  STS.U8 [R145+UR30+0x1d00], R46 ;  /* 0x001d002e91007988 */ /* 0x000fe8000800001e */
        /* <DEDUP_REMOVED lines=9> */
[----:B------:R0:W-:Y:S04]  /*3590*/  STS.U8 [R143+UR30+0x580], R2 ;  /* 0x000580028f007988 */ /* 0x0001e8000800001e */
[----:B------:R0:W-:Y:S01]  /*35a0*/  STS.U8 [R143+UR30+0x980], R3 ;  /* 0x000980038f007988 */ /* 0x0001e2000800001e */
[----:B------:R-:W-:Y:S01]  /*35b0*/  ULOP3.LUT UR4, UR4, 0x600000, URZ, 0xc0, !UPT ;  /* 0x0060000004047892 */ /* 0x000fe2000f8ec0ff */
[--C-:B------:R-:W-:Y:S01]  /*35c0*/  IADD3 R132, P1, P2, R61, R132, R59.reuse ;  /* 0x000000843d847210 */ /* 0x100fe20007a3e03b */
[C---:B----4-:R-:W-:Y:S01]  /*35d0*/  IMAD R7, R21.reuse, 0xa, RZ ;  /* 0x0000000a15077824 */ /* 0x050fe200078e02ff */
[----:B------:R4:W-:Y:S01]  /*35e0*/  STS.U8 [R143+UR30+0xd80], R4 ;  /* 0x000d80048f007988 */ /* 0x0009e2000800001e */
[----:B------:R-:W-:Y:S01]  /*35f0*/  SHF.R.S32.HI R20, RZ, 0x1f, R59 ;  /* 0x0000001fff147819 */ /* 0x000fe2000001143b */
[----:B-----5:R-:W5:Y:S02]  /*3600*/  LDC R0, c[0x0][0x3c4] ;  /* 0x0000f100ff007b82 */ /* 0x020f640000000800 */
[----:B------:R-:W-:Y:S04]  /*3610*/  STS.U8 [R143+UR30+0x1180], R5 ;  /* 0x001180058f007988 */ /* 0x000fe8000800001e */
[----:B------:R-:W-:Y:S01]  /*3620*/  STS.U8 [R143+UR30+0x1580], R6 ;  /* 0x001580068f007988 */ /* 0x000fe2000800001e */
[----:B------:R-:W-:Y:S01]  /*3630*/  PRMT R117, RZ, 0x7610, R117 ;  /* 0x00007610ff757816 */ /* 0x000fe20000000075 */
[----:B0-----:R-:W0:Y:S02]  /*3640*/  LDC R2, c[0x0][0x3c4] ;  /* 0x0000f100ff027b82 */ /* 0x001e240000000800 */
        /* <DEDUP_REMOVED lines=16> */
[----:B------:R-:W-:Y:S01]  /*3750*/  STS.U8 [R141+UR30+0x1a00], R84 ;  /* 0x001a00548d007988 */ /* 0x000fe2000800001e */
[----:B------:R-:W-:Y:S01]  /*3760*/  SHF.R.S32.HI R61, RZ, 0x1f, R61 ;  /* 0x0000001fff3d7819 */ /* 0x000fe2000001143d */
[----:B------:R-:W-:Y:S01]  /*3770*/  UIADD3 UR28, UPT, UPT, UR29, UR4, URZ ;  /* 0x000000041d1c7290 */ /* 0x000fe2000fffe0ff */
[----:B------:R-:W-:Y:S01]  /*3780*/  IMAD.SHL.U32 R3, R21, 0x8, RZ ;  /* 0x0000000815037824 */ /* 0x000fe200078e00ff */
[----:B------:R-:W-:Y:S01]  /*3790*/  STS.U8 [R141+UR30+0x1e00], R86 ;  /* 0x001e00568d007988 */ /* 0x000fe2000800001e */
[----:B----4-:R-:W-:Y:S01]  /*37a0*/  VIADD R4, R132, UR10 ;  /* 0x0000000a84047c36 */ /* 0x010fe20008000000 */
[----:B------:R-:W-:Y:S01]  /*37b0*/  IADD3 RZ, P5, PT, R7, R132, RZ ;  /* 0x0000008407ff7210 */ /* 0x000fe20007fbe0ff */
[----:B0-----:R-:W0:Y:S01]  /*37c0*/  LDC R17, c[0x0][0x3c4] ;  /* 0x0000f100ff117b82 */ /* 0x001e220000000800 */
[----:B------:R-:W-:Y:S04]  /*37d0*/  STS.U8 [R141+UR30+0x2200], R88 ;  /* 0x002200588d007988 */ /* 0x000fe8000800001e */
[----:B------:R-:W-:Y:S01]  /*37e0*/  STS.U8 [R141+UR30+0x2600], R90 ;  /* 0x0026005a8d007988 */ /* 0x000fe2000800001e */
[----:B------:R-:W-:-:S02]  /*37f0*/  PRMT R115, RZ, 0x7610, R115 ;  /* 0x00007610ff737816 */ /* 0x000fc40000000073 */
[----:B------:R-:W-:Y:S01]  /*3800*/  PRMT R123, RZ, 0x7610, R123 ;  /* 0x00007610ff7b7816 */ /* 0x000fe2000000007b */
[----:B------:R-:W-:Y:S01]  /*3810*/  STS.U8 [R141+UR30+0x2a00], R92 ;  /* 0x002a005c8d007988 */ /* 0x000fe2000800001e */
[----:B------:R-:W-:Y:S01]  /*3820*/  PRMT R121, RZ, 0x7610, R121 ;  /* 0x00007610ff797816 */ /* 0x000fe20000000079 */
[----:B------:R-:W4:Y:S02]  /*3830*/  LDC R18, c[0x0][0x3c4] ;  /* 0x0000f100ff127b82 */ /* 0x000f240000000800 */
        /* <DEDUP_REMOVED lines=8> */
[----:B------:R-:W-:Y:S01]  /*38c0*/  IADD3.X R133, PT, PT, R61, R133, R20, P1, P2 ;  /* 0x000000853d857210 */ /* 0x000fe20000fe4414 */
[----:B------:R-:W-:Y:S01]  /*38d0*/  USHF.L.U32 UR4, UR5, 0x1, URZ ;  /* 0x0000000105047899 */ /* 0x000fe200080006ff */
[----:B------:R-:W-:Y:S01]  /*38e0*/  STTM.x128 tmem[UR28], RZ ;  /* 0x000000ff000079ed */ /* 0x000fe200083c001c */
[----:B------:R-:W-:Y:S01]  /*38f0*/  STS.U8 [R139+UR30+0xe80], R31 ;  /* 0x000e801f8b007988 */ /* 0x000fe2000800001e */
[----:B------:R-:W-:Y:S01]  /*3900*/  IADD3 RZ, P3, PT, R3, R132, RZ ;  /* 0x0000008403ff7210 */ /* 0x000fe20007f7e0ff */
[----:B-1----:R-:W1:Y:S02]  /*3910*/  LDC R25, c[0x0][0x3c4] ;  /* 0x0000f100ff197b82 */ /* 0x002e640000000800 */
[----:B------:R0:W-:Y:S04]  /*3920*/  STS.U8 [R139+UR30+0x1280], R33 ;  /* 0x001280218b007988 */ /* 0x0001e8000800001e */
[----:B------:R-:W-:Y:S04]  /*3930*/  STS.U8 [R139+UR30+0x1680], R35 ;  /* 0x001680238b007988 */ /* 0x000fe8000800001e */
[----:B------:R-:W-:Y:S01]  /*3940*/  STS.U8 [R139+UR30+0x1a80], R104 ;  /* 0x001a80688b007988 */ /* 0x000fe2000800001e */
[----:B------:R-:W-:Y:S01]  /*3950*/  LOP3.LUT P1, RZ, R129, 0x7f, RZ, 0xc0, !PT ;  /* 0x0000007f81ff7812 */ /* 0x000fe2000782c0ff */
[----:B0-----:R-:W0:Y:S02]  /*3960*/  LDC R33, c[0x0][0x3c4] ;  /* 0x0000f100ff217b82 */ /* 0x001e240000000800 */
[----:B------:R-:W-:Y:S04]  /*3970*/  STS.U8 [R139+UR30+0x1e80], R106 ;  /* 0x001e806a8b007988 */ /* 0x000fe8000800001e */
[----:B------:R-:W-:Y:S01]  /*3980*/  STS.U8 [R139+UR30+0x2280], R108 ;  /* 0x0022806c8b007988 */ /* 0x000fe2000800001e */
[----:B------:R-:W-:Y:S01]  /*3990*/  ISETP.LT.AND P2, PT, RZ, UR7, PT ;  /* 0x00000007ff007c0c */ /* 0x000fe2000bf41270 */
[----:B------:R-:W0:Y:S02]  /*39a0*/  LDC R129, c[0x0][0x3c4] ;  /* 0x0000f100ff817b82 */ /* 0x000e240000000800 */
[----:B------:R-:W-:Y:S04]  /*39b0*/  STS.U8 [R139+UR30+0x2680], R110 ;  /* 0x0026806e8b007988 */ /* 0x000fe8000800001e */
[----:B------:R-:W-:Y:S04]  /*39c0*/  STS.U8 [R139+UR30+0x2a80], R112 ;  /* 0x002a80708b007988 */ /* 0x000fe8000800001e */
[----:B------:R-:W-:Y:S04]  /*39d0*/  STS.U8 [R139+UR30+0x2e80], R114 ;  /* 0x002e80728b007988 */ /* 0x000fe8000800001e */
[----:B------:R-:W-:Y:S04]  /*39e0*/  STS.U8 [R139+UR30+0x3280], R116 ;  /* 0x003280748b007988 */ /* 0x000fe8000800001e */
[----:B------:R-:W-:Y:S04]  /*39f0*/  STS.U8 [R139+UR30+0x3680], R118 ;  /* 0x003680768b007988 */ /* 0x000fe8000800001e */
[----:B------:R0:W-:Y:S04]  /*3a00*/  STS.U8 [R139+UR30+0x3a80], R120 ;  /* 0x003a80788b007988 */ /* 0x0001e8000800001e */
[----:B------:R-:W-:Y:S04]  /*3a10*/  STS.U8 [R139+UR30+0x3e80], R122 ;  /* 0x003e807a8b007988 */ /* 0x000fe8000800001e */
[----:B------:R-:W-:Y:S04]  /*3a20*/  STS.U8 [R137+UR30+0x300], R37 ;  /* 0x0003002589007988 */ /* 0x000fe8000800001e */
[----:B------:R-:W-:Y:S04]  /*3a30*/  STS.U8 [R137+UR30+0x700], R39 ;  /* 0x0007002789007988 */ /* 0x000fe8000800001e */
[----:B------:R0:W-:Y:S04]  /*3a40*/  STS.U8 [R137+UR30+0xb00], R41 ;  /* 0x000b002989007988 */ /* 0x0001e8000800001e */
[----:B------:R-:W-:Y:S04]  /*3a50*/  STS.U8 [R137+UR30+0xf00], R43 ;  /* 0x000f002b89007988 */ /* 0x000fe8000800001e */
[----:B------:R-:W-:Y:S01]  /*3a60*/  STS.U8 [R137+UR30+0x1300], R45 ;  /* 0x0013002d89007988 */ /* 0x000fe2000800001e */
[----:B------:R-:W-:Y:S01]  /*3a70*/  VOTEU.ALL UP0, P1 ;  /* 0x0000000000ff7886 */ /* 0x000fe20000800000 */
[----:B------:R-:W-:Y:S01]  /*3a80*/  VOTEU.ALL UP1, P1 ;  /* 0x0000000000ff7886 */ /* 0x000fe20000820000 */
[----:B0-----:R-:W-:Y:S01]  /*3a90*/  PRMT R120, RZ, 0x7610, R120 ;  /* 0x00007610ff787816 */ /* 0x001fe20000000078 */
[----:B------:R-:W-:Y:S01]  /*3aa0*/  STS.U8 [R137+UR30+0x1700], R124 ;  /* 0x0017007c89007988 */ /* 0x000fe2000800001e */
[-C--:B------:R-:W-:Y:S01]  /*3ab0*/  LEA.HI.X.SX32 R5, R3, R133.reuse, 0x1, P3 ;  /* 0x0000008503057211 */ /* 0x080fe200018f0eff */
[----:B------:R-:W-:Y:S01]  /*3ac0*/  UIMAD UR7, UR5, 0x9, URZ ;  /* 0x00000009050778a4 */ /* 0x000fe2000f8e02ff */
[----:B------:R-:W-:Y:S01]  /*3ad0*/  PRMT R118, RZ, 0x7610, R118 ;  /* 0x00007610ff767816 */ /* 0x000fe20000000076 */
[----:B------:R-:W-:Y:S01]  /*3ae0*/  STS.U8 [R137+UR30+0x1b00], R126 ;  /* 0x001b007e89007988 */ /* 0x000fe2000800001e */
[----:B------:R-:W-:Y:S01]  /*3af0*/  LEA.HI.X.SX32 R11, R7, R133, 0x1, P5 ;  /* 0x00000085070b7211 */ /* 0x000fe200028f0eff */
[----:B------:R-:W0:Y:S02]  /*3b00*/  LDC R41, c[0x0][0x3c4] ;  /* 0x0000f100ff297b82 */ /* 0x000e240000000800 */
[----:B------:R-:W-:Y:S04]  /*3b10*/  STS.U8 [R137+UR30+0x1f00], R128 ;  /* 0x001f008089007988 */ /* 0x000fe8000800001e */
[----:B------:R0:W-:Y:S04]  /*3b20*/  STS.U8 [R137+UR30+0x2300], R130 ;  /* 0x0023008289007988 */ /* 0x0001e8000800001e */
[----:B------:R-:W-:Y:S04]  /*3b30*/  STS.U8 [R137+UR30+0x2700], R47 ;  /* 0x0027002f89007988 */ /* 0x000fe8000800001e */
[----:B------:R-:W-:Y:S04]  /*3b40*/  STS.U8 [R137+UR30+0x2b00], R134 ;  /* 0x002b008689007988 */ /* 0x000fe8000800001e */
[----:B------:R-:W-:Y:S04]  /*3b50*/  STS.U8 [R137+UR30+0x2f00], R136 ;  /* 0x002f008889007988 */ /* 0x000fe8000800001e */
[----:B------:R-:W-:Y:S04]  /*3b60*/  STS.U8 [R137+UR30+0x3300], R138 ;  /* 0x0033008a89007988 */ /* 0x000fe8000800001e */
[----:B------:R-:W-:Y:S04]  /*3b70*/  STS.U8 [R137+UR30+0x3700], R140 ;  /* 0x0037008c89007988 */ /* 0x000fe8000800001e */
[----:B------:R-:W-:Y:S04]  /*3b80*/  STS.U8 [R137+UR30+0x3b00], R142 ;  /* 0x003b008e89007988 */ /* 0x000fe8000800001e */
[----:B------:R-:W-:Y:S04]  /*3b90*/  STS.U8 [R137+UR30+0x3f00], R144 ;  /* 0x003f009089007988 */ /* 0x000fe8000800001e */
[----:B--2---:R-:W-:Y:S04]  /*3ba0*/  STS.U8 [R135+UR30+0x3f80], R131 ;  /* 0x003f808387007988 */ /* 0x004fe8000800001e */
[----:B------:R2:W-:Y:S04]  /*3bb0*/  STS.U8 [R135+UR30+0x380], R49 ;  /* 0x0003803187007988 */ /* 0x0005e8000800001e */
[----:B------:R-:W-:Y:S04]  /*3bc0*/  STS.U8 [R135+UR30+0x780], R51 ;  /* 0x0007803387007988 */ /* 0x000fe8000800001e */
[----:B------:R-:W-:Y:S01]  /*3bd0*/  STS.U8 [R135+UR30+0xb80], R53 ;  /* 0x000b803587007988 */ /* 0x000fe2000800001e */
[----:B------:R-:W-:-:S04]  /*3be0*/  @!UP0 UIADD3 UR8, UPT, UPT, -UR6, 0x100000, URZ ;  /* 0x0010000006088890 */ /* 0x000fc8000fffe1ff */
[----:B------:R-:W-:Y:S02]  /*3bf0*/  @!UP0 USHF.L.U32 UR9, UR8, 0xb, URZ ;  /* 0x0000000b08098899 */ /* 0x000fe400080006ff */
[----:B------:R-:W-:Y:S01]  /*3c00*/  @!UP0 USHF.L.U32 UR8, UR8, 0x1, URZ ;  /* 0x0000000108088899 */ /* 0x000fe200080006ff */
[----:B------:R-:W-:Y:S01]  /*3c10*/  STL.64 [R1+0x7f8], R4 ;  /* 0x0007f80401007387 */ /* 0x000fe20000100a00 */
[C---:B------:R-:W-:Y:S02]  /*3c20*/  IMAD.SHL.U32 R3, R21.reuse, 0x2, RZ ;  /* 0x0000000215037824 */ /* 0x040fe400078e00ff */
[C---:B0-----:R-:W-:Y:S01]  /*3c30*/  VIADD R130, R132.reuse, UR4 ;  /* 0x0000000484827c36 */ /* 0x041fe20008000000 */
[----:B------:R-:W-:Y:S01]  /*3c40*/  STS.U8 [R135+UR30+0xf80], R55 ;  /* 0x000f803787007988 */ /* 0x000fe2000800001e */
[----:B------:R-:W-:Y:S01]  /*3c50*/  IMAD R7, R21, 0xb, RZ ;  /* 0x0000000b15077824 */ /* 0x000fe200078e02ff */
[----:B------:R-:W-:Y:S01]  /*3c60*/  PRMT R124, RZ, 0x7610, R124 ;  /* 0x00007610ff7c7816 */ /* 0x000fe2000000007c */
[----:B--2---:R-:W0:Y:S01]  /*3c70*/  LDC R49, c[0x0][0x3c4] ;  /* 0x0000f100ff317b82 */ /* 0x004e220000000800 */
[----:B------:R2:W-:Y:S04]  /*3c80*/  STS.U8 [R135+UR30+0x1380], R57 ;  /* 0x0013803987007988 */ /* 0x0005e8000800001e */
[----:B------:R-:W-:Y:S04]  /*3c90*/  STS.U8 [R135+UR30+0x1780], R146 ;  /* 0x0017809287007988 */ /* 0x000fe8000800001e */
[----:B------:R-:W-:Y:S01]  /*3ca0*/  STS.U8 [R135+UR30+0x1b80], R148 ;  /* 0x001b809487007988 */ /* 0x000fe2000800001e */
[-C--:B------:R-:W-:Y:S01]  /*3cb0*/  IADD3 RZ, P3, PT, R3, R132.reuse, RZ ;  /* 0x0000008403ff7210 */ /* 0x080fe20007f7e0ff */
[----:B------:R-:W-:Y:S01]  /*3cc0*/  UIMAD UR4, UR5, 0x3, URZ ;  /* 0x00000003050478a4 */ /* 0x000fe2000f8e02ff */
[----:B------:R-:W-:Y:S01]  /*3cd0*/  IADD3 RZ, P5, PT, R7, R132, RZ ;  /* 0x0000008407ff7210 */ /* 0x000fe20007fbe0ff */
[----:B------:R0:W-:Y:S01]  /*3ce0*/  STS.U8 [R135+UR30+0x1f80], R150 ;  /* 0x001f809687007988 */ /* 0x0001e2000800001e */
[----:B------:R-:W-:Y:S01]  /*3cf0*/  PRMT R114, RZ, 0x7610, R114 ;  /* 0x00007610ff727816 */ /* 0x000fe20000000072 */
[----:B--2---:R-:W2:Y:S02]  /*3d00*/  LDC R57, c[0x0][0x3c4] ;  /* 0x0000f100ff397b82 */ /* 0x004ea40000000800 */
[----:B------:R-:W-:Y:S04]  /*3d10*/  STS.U8 [R135+UR30+0x2380], R152 ;  /* 0x0023809887007988 */ /* 0x000fe8000800001e */
[----:B------:R-:W-:Y:S04]  /*3d20*/  STS.U8 [R135+UR30+0x2780], R154 ;  /* 0x0027809a87007988 */ /* 0x000fe8000800001e */
[----:B------:R-:W-:Y:S04]  /*3d30*/  STS.U8 [R135+UR30+0x2b80], R156 ;  /* 0x002b809c87007988 */ /* 0x000fe8000800001e */
[----:B------:R-:W-:Y:S04]  /*3d40*/  STS.U8 [R135+UR30+0x2f80], R158 ;  /* 0x002f809e87007988 */ /* 0x000fe8000800001e */
[----:B------:R-:W-:Y:S04]  /*3d50*/  STS.U8 [R135+UR30+0x3380], R160 ;  /* 0x003380a087007988 */ /* 0x000fe8000800001e */
[----:B------:R-:W-:Y:S04]  /*3d60*/  STS.U8 [R135+UR30+0x3780], R162 ;  /* 0x003780a287007988 */ /* 0x000fe8000800001e */
[----:B------:R-:W-:Y:S01]  /*3d70*/  STS.U8 [R135+UR30+0x3b80], R164 ;  /* 0x003b80a487007988 */ /* 0x000fe2000800001e */
[----:B------:R-:W0:Y:S02]  /*3d80*/  FENCE.VIEW.ASYNC.T ;  /* 0x00000000000073c6 */ /* 0x000e240000000200 */
[----:B0-----:R-:W-:Y:S06]  /*3d90*/  BAR.SYNC.DEFER_BLOCKING 0x0 ;  /* 0x0000000000007b1d */ /* 0x001fec0000010000 */
[----:B------:R-:W0:Y:S02]  /*3da0*/  FENCE.VIEW.ASYNC.S ;  /* 0x00000000000073c6 */ /* 0x000e240000000000 */
[----:B0-----:R0:W0:Y:S02]  /*3db0*/  @!UP1 SYNCS.EXCH.64 URZ, [UR27], UR8 ;  /* 0x000000081bff95b2 */ /* 0x0010240008000100 */
[----:B0-----:R-:W-:Y:S01]  /*3dc0*/  BAR.SYNC.DEFER_BLOCKING 0x0 ;  /* 0x0000000000007b1d */ /* 0x001fe20000010000 */
[----:B------:R-:W-:Y:S01]  /*3dd0*/  VIADD R150, R132, UR7 ;  /* 0x0000000784967c36 */ /* 0x000fe20008000000 */
[----:B------:R-:W-:Y:S01]  /*3de0*/  LEA.HI.X.SX32 R131, R3, R133, 0x1, P3 ;  /* 0x0000008503837211 */ /* 0x000fe200018f0eff */
[----:B------:R-:W-:Y:S01]  /*3df0*/  IMAD R3, R21, 0x3, RZ ;  /* 0x0000000315037824 */ /* 0x000fe200078e02ff */
[----:B------:R-:W-:-:S02]  /*3e00*/  UIMAD UR8, UR5, 0xa, URZ ;  /* 0x0000000a050878a4 */ /* 0x000fc4000f8e02ff */
[----:B------:R0:W2:Y:S01]  /*3e10*/  @P2 LDG.E.U8 R120, desc[UR32][R4.64] ;  /* 0x0000002004782981 */ /* 0x0000a2000c1e1100 */
[----:B------:R-:W-:-:S03]  /*3e20*/  USHF.L.U32 UR7, UR5, 0x2, URZ ;  /* 0x0000000205077899 */ /* 0x000fc600080006ff */
[----:B------:R-:W2:Y:S01]  /*3e30*/  @P2 LDG.E.U8 R127, desc[UR32][R130.64] ;  /* 0x00000020827f2981 */ /* 0x000ea2000c1e1100 */
[----:B0-----:R-:W-:Y:S01]  /*3e40*/  IMAD R5, R21, 0x9, RZ ;  /* 0x0000000915057824 */ /* 0x001fe200078e02ff */
[-C--:B------:R-:W-:Y:S01]  /*3e50*/  IADD3 RZ, P3, PT, R3, R132.reuse, RZ ;  /* 0x0000008403ff7210 */ /* 0x080fe20007f7e0ff */
[----:B------:R-:W-:Y:S01]  /*3e60*/  VIADD R10, R132, UR8 ;  /* 0x00000008840a7c36 */ /* 0x000fe20008000000 */
[----:B------:R-:W0:Y:S02]  /*3e70*/  LDC R4, c[0x0][0x3c4] ;  /* 0x0000f100ff047b82 */ /* 0x000e240000000800 */
[C---:B------:R-:W-:Y:S02]  /*3e80*/  IADD3 RZ, P4, PT, R5.reuse, R132, RZ ;  /* 0x0000008405ff7210 */ /* 0x040fe40007f9e0ff */
[----:B------:R1:W2:Y:S02]  /*3e90*/  @P2 LDG.E.U8 R118, desc[UR32][R10.64] ;  /* 0x000000200a762981 */ /* 0x0002a4000c1e1100 */
[----:B------:R-:W-:Y:S01]  /*3ea0*/  LEA.HI.X.SX32 R151, R5, R133, 0x1, P4 ;  /* 0x0000008505977211 */ /* 0x000fe200020f0eff */
[----:B------:R-:W-:-:S04]  /*3eb0*/  IMAD.SHL.U32 R5, R21, 0x4, RZ ;  /* 0x0000000415057824 */ /* 0x000fc800078e00ff */
[----:B------:R-:W-:Y:S01]  /*3ec0*/  STL.64 [R1+0x7f0], R150 ;  /* 0x0007f09601007387 */ /* 0x000fe20000100a00 */
[----:B------:R-:W-:-:S03]  /*3ed0*/  IADD3 RZ, P4, PT, R5, R132, RZ ;  /* 0x0000008405ff7210 */ /* 0x000fc60007f9e0ff */
[----:B------:R-:W-:Y:S04]  /*3ee0*/  STL.64 [R1+0x828], R130 ;  /* 0x0008288201007387 */ /* 0x000fe80000100a00 */
[----:B------:R1:W-:Y:S01]  /*3ef0*/  STL.64 [R1+0x7e8], R10 ;  /* 0x0007e80a01007387 */ /* 0x0003e20000100a00 */
[----:B------:R-:W-:-:S03]  /*3f00*/  UIMAD UR8, UR5, 0xb, URZ ;  /* 0x0000000b050878a4 */ /* 0x000fc6000f8e02ff */
[----:B------:R3:W2:Y:S01]  /*3f10*/  @P2 LDG.E.U8 R119, desc[UR32][R150.64] ;  /* 0x0000002096772981 */ /* 0x0006a2000c1e1100 */
[-C--:B-1----:R-:W-:Y:S01]  /*3f20*/  LEA.HI.X.SX32 R11, R5, R133.reuse, 0x1, P4 ;  /* 0x00000085050b7211 */ /* 0x082fe200020f0eff */
[----:B------:R-:W-:Y:S01]  /*3f30*/  IMAD R5, R21, 0xc, RZ ;  /* 0x0000000c15057824 */ /* 0x000fe200078e02ff */
[----:B---3--:R-:W-:Y:S01]  /*3f40*/  LEA.HI.X.SX32 R151, R3, R133, 0x1, P3 ;  /* 0x0000008503977211 */ /* 0x008fe200018f0eff */
[----:B------:R-:W-:-:S03]  /*3f50*/  VIADD R150, R132, UR4 ;  /* 0x0000000484967c36 */ /* 0x000fc60008000000 */
[----:B------:R-:W-:Y:S01]  /*3f60*/  IADD3 RZ, P4, PT, R5, R132, RZ ;  /* 0x0000008405ff7210 */ /* 0x000fe20007f9e0ff */
[----:B------:R-:W-:Y:S01]  /*3f70*/  UIMAD UR4, UR5, 0x5, URZ ;  /* 0x00000005050478a4 */ /* 0x000fe2000f8e02ff */
[----:B------:R-:W-:Y:S01]  /*3f80*/  LEA.HI.X.SX32 R131, R7, R133, 0x1, P5 ;  /* 0x0000008507837211 */ /* 0x000fe200028f0eff */
[----:B------:R1:W-:Y:S01]  /*3f90*/  STL.64 [R1+0x820], R150 ;  /* 0x0008209601007387 */ /* 0x0003e20000100a00 */
[----:B------:R-:W-:-:S03]  /*3fa0*/  IMAD R7, R21, 0xd, RZ ;  /* 0x0000000d15077824 */ /* 0x000fc600078e02ff */
[----:B------:R1:W3:Y:S01]  /*3fb0*/  @P2 LDG.E.U8 R125, desc[UR32][R150.64] ;  /* 0x00000020967d2981 */ /* 0x0002e2000c1e1100 */
[C---:B------:R-:W-:Y:S02]  /*3fc0*/  VIADD R130, R132.reuse, UR8 ;  /* 0x0000000884827c36 */ /* 0x040fe40008000000 */
[----:B------:R-:W-:Y:S02]  /*3fd0*/  IMAD R3, R21, 0x5, RZ ;  /* 0x0000000515037824 */ /* 0x000fe400078e02ff */
[----:B------:R-:W-:Y:S01]  /*3fe0*/  VIADD R10, R132, UR7 ;  /* 0x00000007840a7c36 */ /* 0x000fe20008000000 */
[----:B-1----:R-:W-:Y:S01]  /*3ff0*/  LEA.HI.X.SX32 R151, R5, R133, 0x1, P4 ;  /* 0x0000008505977211 */ /* 0x002fe200020f0eff */
[----:B------:R-:W-:Y:S01]  /*4000*/  IMAD R5, R21, 0xe, RZ ;  /* 0x0000000e15057824 */ /* 0x000fe200078e02ff */
[-C--:B------:R-:W-:Y:S01]  /*4010*/  IADD3 RZ, P5, PT, R7, R132.reuse, RZ ;  /* 0x0000008407ff7210 */ /* 0x080fe20007fbe0ff */
[----:B------:R1:W-:Y:S01]  /*4020*/  STL.64 [R1+0x7e0], R130 ;  /* 0x0007e08201007387 */ /* 0x0003e20000100a00 */
[----:B------:R-:W-:Y:S01]  /*4030*/  UIMAD UR7, UR5, 0xc, URZ ;  /* 0x0000000c050778a4 */ /* 0x000fe2000f8e02ff */
[----:B------:R-:W-:-:S02]  /*4040*/  IADD3 RZ, P3, PT, R3, R132, RZ ;  /* 0x0000008403ff7210 */ /* 0x000fc40007f7e0ff */
[----:B------:R-:W-:Y:S01]  /*4050*/  IADD3 RZ, P4, PT, R5, R132, RZ ;  /* 0x0000008405ff7210 */ /* 0x000fe20007f9e0ff */
[----:B------:R1:W2:Y:S01]  /*4060*/  @P2 LDG.E.U8 R117, desc[UR32][R130.64] ;  /* 0x0000002082752981 */ /* 0x0002a2000c1e1100 */
[----:B------:R-:W-:-:S03]  /*4070*/  UIMAD UR8, UR5, 0xd, URZ ;  /* 0x0000000d050878a4 */ /* 0x000fc6000f8e02ff */
[----:B------:R0:W-:Y:S04]  /*4080*/  STL.64 [R1+0x818], R10 ;  /* 0x0008180a01007387 */ /* 0x0001e80000100a00 */
[----:B------:R0:W2:Y:S01]  /*4090*/  @P2 LDG.E.U8 R124, desc[UR32][R10.64] ;  /* 0x000000200a7c2981 */ /* 0x0000a2000c1e1100 */
[C---:B-1----:R-:W-:Y:S01]  /*40a0*/  VIADD R130, R132.reuse, UR4 ;  /* 0x0000000484827c36 */ /* 0x042fe20008000000 */
[----:B------:R-:W1:Y:S01]  /*40b0*/  LDCU UR4, c[0x0][0x3c4] ;  /* 0x00007880ff0477ac */ /* 0x000e620008000800 */
[-C--:B------:R-:W-:Y:S01]  /*40c0*/  LEA.HI.X.SX32 R131, R3, R133.reuse, 0x1, P3 ;  /* 0x0000008503837211 */ /* 0x080fe200018f0eff */
[----:B------:R-:W-:Y:S02]  /*40d0*/  IMAD R3, R21, 0x6, RZ ;  /* 0x0000000615037824 */ /* 0x000fe400078e02ff */
[C---:B------:R-:W-:Y:S01]  /*40e0*/  VIADD R150, R132.reuse, UR7 ;  /* 0x0000000784967c36 */ /* 0x040fe20008000000 */
[-C--:B0-----:R-:W-:Y:S01]  /*40f0*/  LEA.HI.X.SX32 R11, R7, R133.reuse, 0x1, P5 ;  /* 0x00000085070b7211 */ /* 0x081fe200028f0eff */
[C---:B------:R-:W-:Y:S01]  /*4100*/  VIADD R10, R132.reuse, UR8 ;  /* 0x00000008840a7c36 */ /* 0x040fe20008000000 */
[----:B------:R-:W-:Y:S01]  /*4110*/  LEA.HI.X.SX32 R7, R5, R133, 0x1, P4 ;  /* 0x0000008505077211 */ /* 0x000fe200020f0eff */
[----:B------:R-:W2:Y:S01]  /*4120*/  @P2 LDG.E.U8 R123, desc[UR32][R130.64] ;  /* 0x00000020827b2981 */ /* 0x000ea2000c1e1100 */
[----:B------:R-:W0:Y:S01]  /*4130*/  LDC R5, c[0x0][0x3c4] ;  /* 0x0000f100ff057b82 */ /* 0x000e220000000800 */
[----:B------:R-:W-:Y:S01]  /*4140*/  UIMAD UR7, UR5, 0x6, URZ ;  /* 0x00000006050778a4 */ /* 0x000fe2000f8e02ff */
[----:B------:R-:W-:Y:S01]  /*4150*/  IADD3 RZ, P3, PT, R3, R132, RZ ;  /* 0x0000008403ff7210 */ /* 0x000fe20007f7e0ff */
[----:B------:R-:W-:Y:S01]  /*4160*/  UIMAD UR8, UR5, 0xe, URZ ;  /* 0x0000000e050878a4 */ /* 0x000fe2000f8e02ff */
[----:B------:R-:W-:Y:S04]  /*4170*/  STL.64 [R1+0x7d8], R150 ;  /* 0x0007d89601007387 */ /* 0x000fe80000100a00 */
[----:B------:R-:W-:Y:S01]  /*4180*/  STL.64 [R1+0x810], R130 ;  /* 0x0008108201007387 */ /* 0x000fe20000100a00 */
[----:B------:R-:W-:-:S03]  /*4190*/  VIADD R6, R132, UR8 ;  /* 0x0000000884067c36 */ /* 0x000fc60008000000 */
[----:B------:R1:W-:Y:S04]  /*41a0*/  STL.64 [R1+0x7d0], R10 ;  /* 0x0007d00a01007387 */ /* 0x0003e80000100a00 */
[----:B------:R1:W2:Y:S01]  /*41b0*/  @P2 LDG.E.U8 R115, desc[UR32][R10.64] ;  /* 0x000000200a732981 */ /* 0x0002a2000c1e1100 */
[----:B------:R-:W-:Y:S01]  /*41c0*/  IMAD R21, R21, 0x7, RZ ;  /* 0x0000000715157824 */ /* 0x000fe200078e02ff */
[----:B------:R-:W-:Y:S01]  /*41d0*/  PRMT R122, RZ, 0x7610, R122 ;  /* 0x00007610ff7a7816 */ /* 0x000fe2000000007a */
[----:B------:R-:W-:Y:S01]  /*41e0*/  UIMAD UR5, UR5, 0x7, URZ ;  /* 0x00000007050578a4 */ /* 0x000fe2000f8e02ff */
[----:B------:R0:W2:Y:S01]  /*41f0*/  @P2 LDG.E.U8 R114, desc[UR32][R6.64] ;  /* 0x0000002006722981 */ /* 0x0000a2000c1e1100 */
[----:B-1----:R-:W-:Y:S01]  /*4200*/  VIADD R10, R132, UR7 ;  /* 0x00000007840a7c36 */ /* 0x002fe20008000000 */
[-C--:B------:R-:W-:Y:S01]  /*4210*/  LEA.HI.X.SX32 R11, R3, R133.reuse, 0x1, P3 ;  /* 0x00000085030b7211 */ /* 0x080fe200018f0eff */
[----:B-----5:R-:W-:Y:S01]  /*4220*/  IMAD.SHL.U32 R3, R0, 0x10, RZ ;  /* 0x0000001000037824 */ /* 0x020fe200078e00ff */
[----:B------:R-:W-:Y:S01]  /*4230*/  USHF.L.U32 UR4, UR4, 0x4, URZ ;  /* 0x0000000404047899 */ /* 0x000fe200080006ff */
[-C--:B------:R-:W-:Y:S01]  /*4240*/  IADD3 RZ, P3, PT, R21, R132.reuse, RZ ;  /* 0x0000008415ff7210 */ /* 0x080fe20007f7e0ff */
[----:B------:R-:W1:Y:S01]  /*4250*/  LDC R0, c[0x0][0x3c4] ;  /* 0x0000f100ff007b82 */ /* 0x000e620000000800 */
[----:B------:R-:W-:Y:S01]  /*4260*/  STL.64 [R1+0x808], R10 ;  /* 0x0008080a01007387 */ /* 0x000fe20000100a00 */
[-C--:B------:R-:W-:Y:S01]  /*4270*/  IADD3 RZ, P4, PT, R3, R132.reuse, RZ ;  /* 0x0000008403ff7210 */ /* 0x080fe20007f9e0ff */
[C---:B------:R-:W-:Y:S01]  /*4280*/  VIADD R130, R132.reuse, UR5 ;  /* 0x0000000584827c36 */ /* 0x040fe20008000000 */
[-C--:B------:R-:W-:Y:S01]  /*4290*/  LEA.HI.X.SX32 R131, R21, R133.reuse, 0x1, P3 ;  /* 0x0000008515837211 */ /* 0x080fe200018f0eff */
[----:B------:R5:W-:Y:S01]  /*42a0*/  STL.64 [R1+0x7c8], R6 ;  /* 0x0007c80601007387 */ /* 0x000be20000100a00 */
[----:B------:R-:W-:Y:S01]  /*42b0*/  PRMT R112, RZ, 0x7610, R112 ;  /* 0x00007610ff707816 */ /* 0x000fe20000000070 */
[----:B0-----:R-:W-:Y:S01]  /*42c0*/  IMAD.SHL.U32 R5, R5, 0x20, RZ ;  /* 0x0000002005057824 */ /* 0x001fe200078e00ff */
[----:B------:R-:W-:Y:S01]  /*42d0*/  PRMT R96, RZ, 0x7610, R96 ;  /* 0x00007610ff607816 */ /* 0x000fe20000000060 */
[----:B------:R0:W2:Y:S01]  /*42e0*/  @P2 LDG.E.U8 R122, desc[UR32][R10.64] ;  /* 0x000000200a7a2981 */ /* 0x0000a2000c1e1100 */
[----:B------:R-:W-:Y:S01]  /*42f0*/  PRMT R104, RZ, 0x7610, R104 ;  /* 0x00007610ff687816 */ /* 0x000fe20000000068 */
[----:B------:R-:W1:Y:S02]  /*4300*/  LDCU UR5, c[0x0][0x3c4] ;  /* 0x00007880ff0577ac */ /* 0x000e640008000800 */
[----:B------:R4:W2:Y:S01]  /*4310*/  @P2 LDG.E.U8 R121, desc[UR32][R130.64] ;  /* 0x0000002082792981 */ /* 0x0008a2000c1e1100 */
[----:B------:R-:W-:Y:S01]  /*4320*/  PRMT R88, RZ, 0x7610, R88 ;  /* 0x00007610ff587816 */ /* 0x000fe20000000058 */
[----:B------:R-:W1:Y:S01]  /*4330*/  LDCU UR7, c[0x0][0x3c4] ;  /* 0x00007880ff0777ac */ /* 0x000e620008000800 */
[----:B-----5:R-:W5:Y:S01]  /*4340*/  LDC R6, c[0x0][0x3c4] ;  /* 0x0000f100ff067b82 */ /* 0x020f620000000800 */
[----:B0-----:R-:W-:Y:S01]  /*4350*/  LEA.HI.X.SX32 R11, R3, R133, 0x1, P4 ;  /* 0x00000085030b7211 */ /* 0x001fe200020f0eff */
[----:B------:R-:W-:Y:S01]  /*4360*/  VIADD R10, R132, UR4 ;  /* 0x00000004840a7c36 */ /* 0x000fe20008000000 */
[----:B------:R4:W-:Y:S01]  /*4370*/  STL.64 [R1+0x800], R130 ;  /* 0x0008008201007387 */ /* 0x0009e20000100a00 */
[----:B------:R-:W-:Y:S01]  /*4380*/  IMAD R3, R2, 0x18, RZ ;  /* 0x0000001802037824 */ /* 0x000fe200078e02ff */
[----:B------:R-:W-:Y:S01]  /*4390*/  PRMT R72, RZ, 0x7610, R72 ;  /* 0x00007610ff487816 */ /* 0x000fe20000000048 */
[----:B------:R-:W0:Y:S01]  /*43a0*/  LDCU UR4, c[0x0][0x3c4] ;  /* 0x00007880ff0477ac */ /* 0x000e220008000800 */
[----:B------:R1:W-:Y:S01]  /*43b0*/  STL.64 [R1+0x7b8], R10 ;  /* 0x0007b80a01007387 */ /* 0x0003e20000100a00 */
[----:B------:R-:W0:Y:S03]  /*43c0*/  LDC R7, c[0x0][0x3c4] ;  /* 0x0000f100ff077b82 */ /* 0x000e260000000800 */
[----:B------:R1:W2:Y:S01]  /*43d0*/  @P2 LDG.E.U8 R112, desc[UR32][R10.64] ;  /* 0x000000200a702981 */ /* 0x0002a2000c1e1100 */
[----:B----4-:R-:W-:-:S04]  /*43e0*/  IADD3 R130, P3, PT, R3, R132, RZ ;  /* 0x0000008403827210 */ /* 0x010fc80007f7e0ff */
[----:B------:R-:W4:Y:S01]  /*43f0*/  LDC R2, c[0x0][0x3c4] ;  /* 0x0000f100ff027b82 */ /* 0x000f220000000800 */
[----:B-1----:R-:W-:Y:S02]  /*4400*/  IADD3 R10, P4, PT, R5, R132, RZ ;  /* 0x00000084050a7210 */ /* 0x002fe40007f9e0ff */
[-C--:B------:R-:W-:Y:S01]  /*4410*/  LEA.HI.X.SX32 R131, R3, R133.reuse, 0x1, P3 ;  /* 0x0000008503837211 */ /* 0x080fe200018f0eff */
[----:B------:R-:W-:Y:S01]  /*4420*/  IMAD R3, R4, 0x28, RZ ;  /* 0x0000002804037824 */ /* 0x000fe200078e02ff */
[----:B------:R-:W-:-:S03]  /*4430*/  LEA.HI.X.SX32 R11, R5, R133, 0x1, P4 ;  /* 0x00000085050b7211 */ /* 0x000fc600020f0eff */
[----:B------:R-:W1:Y:S01]  /*4440*/  LDC R4, c[0x0][0x3c4] ;  /* 0x0000f100ff047b82 */ /* 0x000e620000000800 */
[----:B------:R-:W-:Y:S01]  /*4450*/  STL.64 [R1+0x720], R130 ;  /* 0x0007208201007387 */ /* 0x000fe20000100a00 */
[----:B-----5:R-:W-:-:S03]  /*4460*/  IMAD R5, R6, 0x30, RZ ;  /* 0x0000003006057824 */ /* 0x020fc600078e02ff */
[----:B------:R5:W-:Y:S03]  /*4470*/  STL.64 [R1+0x6e0], R10 ;  /* 0x0006e00a01007387 */ /* 0x000be60000100a00 */
[----:B------:R-:W1:Y:S01]  /*4480*/  LDC R6, c[0x0][0x3c4] ;  /* 0x0000f100ff067b82 */ /* 0x000e620000000800 */
[----:B------:R5:W2:Y:S04]  /*4490*/  @P2 LDG.E.U8 R96, desc[UR32][R10.64] ;  /* 0x000000200a602981 */ /* 0x000aa8000c1e1100 */
[----:B------:R0:W2:Y:S01]  /*44a0*/  @P2 LDG.E.U8 R104, desc[UR32][R130.64] ;  /* 0x0000002082682981 */ /* 0x0000a2000c1e1100 */
[----:B-----5:R-:W-:-:S04]  /*44b0*/  IADD3 R10, P3, PT, R3, R132, RZ ;  /* 0x00000084030a7210 */ /* 0x020fc80007f7e0ff */
[-C--:B------:R-:W-:Y:S01]  /*44c0*/  LEA.HI.X.SX32 R11, R3, R133.reuse, 0x1, P3 ;  /* 0x00000085030b7211 */ /* 0x080fe200018f0eff */
[----:B------:R-:W-:Y:S01]  /*44d0*/  IMAD R3, R0, 0x38, RZ ;  /* 0x0000003800037824 */ /* 0x000fe200078e02ff */
[CC--:B0-----:R-:W-:Y:S01]  /*44e0*/  IADD3 R130, P4, PT, R5.reuse, R132.reuse, RZ ;  /* 0x0000008405827210 */ /* 0x0c1fe20007f9e0ff */
[----:B------:R-:W0:Y:S02]  /*44f0*/  LDC R0, c[0x0][0x3c4] ;  /* 0x0000f100ff007b82 */ /* 0x000e240000000800 */
[----:B------:R5:W-:Y:S04]  /*4500*/  STL.64 [R1+0x6a0], R10 ;  /* 0x0006a00a01007387 */ /* 0x000be80000100a00 */
[----:B------:R5:W2:Y:S01]  /*4510*/  @P2 LDG.E.U8 R88, desc[UR32][R10.64] ;  /* 0x000000200a582981 */ /* 0x000aa2000c1e1100 */
[-C--:B------:R-:W-:Y:S01]  /*4520*/  LEA.HI.X.SX32 R131, R5, R133.reuse, 0x1, P4 ;  /* 0x0000008505837211 */ /* 0x080fe200020f0eff */
[----:B----4-:R-:W-:Y:S01]  /*4530*/  IMAD.SHL.U32 R5, R2, 0x40, RZ ;  /* 0x0000004002057824 */ /* 0x010fe200078e00ff */
[----:B------:R-:W-:Y:S01]  /*4540*/  PRMT R80, RZ, 0x7610, R80 ;  /* 0x00007610ff507816 */ /* 0x000fe20000000050 */
[----:B------:R-:W4:Y:S01]  /*4550*/  LDC R2, c[0x0][0x3c4] ;  /* 0x0000f100ff027b82 */ /* 0x000f220000000800 */
[CC--:B-----5:R-:W-:Y:S01]  /*4560*/  IADD3 R10, P3, PT, R3.reuse, R132.reuse, RZ ;  /* 0x00000084030a7210 */ /* 0x0e0fe20007f7e0ff */
[----:B------:R5:W-:Y:S03]  /*4570*/  STL.64 [R1+0x660], R130 ;  /* 0x0006608201007387 */ /* 0x000be60000100a00 */
[----:B------:R-:W-:Y:S01]  /*4580*/  LEA.HI.X.SX32 R11, R3, R133, 0x1, P3 ;  /* 0x00000085030b7211 */ /* 0x000fe200018f0eff */
[----:B------:R-:W-:Y:S01]  /*4590*/  IMAD R3, R7, 0x48, RZ ;  /* 0x0000004807037824 */ /* 0x000fe200078e02ff */
[----:B------:R5:W2:Y:S01]  /*45a0*/  @P2 LDG.E.U8 R80, desc[UR32][R130.64] ;  /* 0x0000002082502981 */ /* 0x000aa2000c1e1100 */
[----:B------:R-:W-:Y:S01]  /*45b0*/  PRMT R64, RZ, 0x7610, R64 ;  /* 0x00007610ff407816 */ /* 0x000fe20000000040 */
[----:B------:R-:W4:Y:S02]  /*45c0*/  LDC R7, c[0x0][0x3c4] ;  /* 0x0000f100ff077b82 */ /* 0x000f240000000800 */
[----:B------:R1:W-:Y:S04]  /*45d0*/  STL.64 [R1+0x620], R10 ;  /* 0x0006200a01007387 */ /* 0x0003e80000100a00 */
[----:B------:R1:W2:Y:S01]  /*45e0*/  @P2 LDG.E.U8 R72, desc[UR32][R10.64] ;  /* 0x000000200a482981 */ /* 0x0002a2000c1e1100 */
[----:B-----5:R-:W-:-:S02]  /*45f0*/  IADD3 R130, P3, PT, R5, R132, RZ ;  /* 0x0000008405827210 */ /* 0x020fc40007f7e0ff */
[----:B-1----:R-:W-:Y:S02]  /*4600*/  IADD3 R10, P4, PT, R3, R132, RZ ;  /* 0x00000084030a7210 */ /* 0x002fe40007f9e0ff */
[-C--:B------:R-:W-:Y:S02]  /*4610*/  LEA.HI.X.SX32 R131, R5, R133.reuse, 0x1, P3 ;  /* 0x0000008505837211 */ /* 0x080fe400018f0eff */
[----:B------:R-:W-:Y:S01]  /*4620*/  LEA.HI.X.SX32 R11, R3, R133, 0x1, P4 ;  /* 0x00000085030b7211 */ /* 0x000fe200020f0eff */
[----:B------:R-:W-:Y:S02]  /*4630*/  IMAD R3, R4, 0x50, RZ ;  /* 0x0000005004037824 */ /* 0x000fe400078e02ff */
[----:B------:R-:W1:Y:S01]  /*4640*/  LDC R4, c[0x0][0x3c4] ;  /* 0x0000f100ff047b82 */ /* 0x000e620000000800 */
[----:B------:R-:W-:Y:S01]  /*4650*/  IMAD R5, R6, 0x58, RZ ;  /* 0x0000005806057824 */ /* 0x000fe200078e02ff */
[----:B------:R-:W-:Y:S01]  /*4660*/  PRMT R56, RZ, 0x7610, R56 ;  /* 0x00007610ff387816 */ /* 0x000fe20000000038 */
[----:B------:R5:W-:Y:S04]  /*4670*/  STL.64 [R1+0x5e0], R130 ;  /* 0x0005e08201007387 */ /* 0x000be80000100a00 */
[----:B------:R5:W2:Y:S01]  /*4680*/  @P2 LDG.E.U8 R64, desc[UR32][R130.64] ;  /* 0x0000002082402981 */ /* 0x000aa2000c1e1100 */
[----:B------:R-:W1:Y:S03]  /*4690*/  LDC R6, c[0x0][0x3c4] ;  /* 0x0000f100ff067b82 */ /* 0x000e660000000800 */
[----:B------:R4:W-:Y:S01]  /*46a0*/  STL.64 [R1+0x5a0], R10 ;  /* 0x0005a00a01007387 */ /* 0x0009e20000100a00 */
[----:B------:R-:W-:-:S03]  /*46b0*/  PRMT R48, RZ, 0x7610, R48 ;  /* 0x00007610ff307816 */ /* 0x000fc60000000030 */
[----:B------:R4:W2:Y:S01]  /*46c0*/  @P2 LDG.E.U8 R56, desc[UR32][R10.64] ;  /* 0x000000200a382981 */ /* 0x0008a2000c1e1100 */
[----:B-----5:R-:W-:-:S04]  /*46d0*/  IADD3 R130, P3, PT, R3, R132, RZ ;  /* 0x0000008403827210 */ /* 0x020fc80007f7e0ff */
[-C--:B------:R-:W-:Y:S01]  /*46e0*/  LEA.HI.X.SX32 R131, R3, R133.reuse, 0x1, P3 ;  /* 0x0000008503837211 */ /* 0x080fe200018f0eff */
[----:B0-----:R-:W-:Y:S02]  /*46f0*/  IMAD R3, R0, 0x60, RZ ;  /* 0x0000006000037824 */ /* 0x001fe400078e02ff */
[----:B------:R-:W0:Y:S01]  /*4700*/  LDC R0, c[0x0][0x3c4] ;  /* 0x0000f100ff007b82 */ /* 0x000e220000000800 */
[CC--:B----4-:R-:W-:Y:S01]  /*4710*/  IADD3 R10, P4, PT, R5.reuse, R132.reuse, RZ ;  /* 0x00000084050a7210 */ /* 0x0d0fe20007f9e0ff */
[----:B------:R4:W5:Y:S01]  /*4720*/  @P2 LDG.E.U8 R48, desc[UR32][R130.64] ;  /* 0x0000002082302981 */ /* 0x000962000c1e1100 */
[----:B------:R-:W-:Y:S02]  /*4730*/  PRMT R40, RZ, 0x7610, R40 ;  /* 0x00007610ff287816 */ /* 0x000fe40000000028 */
[----:B------:R-:W-:Y:S01]  /*4740*/  LEA.HI.X.SX32 R11, R5, R133, 0x1, P4 ;  /* 0x00000085050b7211 */ /* 0x000fe200020f0eff */
[----:B------:R-:W-:Y:S02]  /*4750*/  IMAD R5, R2, 0x68, RZ ;  /* 0x0000006802057824 */ /* 0x000fe400078e02ff */
[----:B------:R-:W3:Y:S01]  /*4760*/  LDC R2, c[0x0][0x3c4] ;  /* 0x0000f100ff027b82 */ /* 0x000ee20000000800 */
[----:B------:R4:W-:Y:S04]  /*4770*/  STL.64 [R1+0x560], R130 ;  /* 0x0005608201007387 */ /* 0x0009e80000100a00 */
[----:B------:R1:W-:Y:S04]  /*4780*/  STL.64 [R1+0x520], R10 ;  /* 0x0005200a01007387 */ /* 0x0003e80000100a00 */
[----:B------:R1:W2:Y:S01]  /*4790*/  @P2 LDG.E.U8 R40, desc[UR32][R10.64] ;  /* 0x000000200a282981 */ /* 0x0002a2000c1e1100 */
[----:B----4-:R-:W-:-:S02]  /*47a0*/  IADD3 R130, P3, PT, R3, R132, RZ ;  /* 0x0000008403827210 */ /* 0x010fc40007f7e0ff */
[----:B------:R-:W-:Y:S02]  /*47b0*/  PRMT R116, RZ, 0x7610, R116 ;  /* 0x00007610ff747816 */ /* 0x000fe40000000074 */
[-C--:B------:R-:W-:Y:S02]  /*47c0*/  LEA.HI.X.SX32 R131, R3, R133.reuse, 0x1, P3 ;  /* 0x0000008503837211 */ /* 0x080fe400018f0eff */
[C---:B-1----:R-:W-:Y:S01]  /*47d0*/  IADD3 R10, P4, PT, R5.reuse, R132, RZ ;  /* 0x00000084050a7210 */ /* 0x042fe20007f9e0ff */
[----:B------:R-:W-:Y:S01]  /*47e0*/  IMAD R3, R4, 0x70, RZ ;  /* 0x0000007004037824 */ /* 0x000fe200078e02ff */
[----:B------:R-:W-:Y:S01]  /*47f0*/  PRMT R24, RZ, 0x7610, R24 ;  /* 0x00007610ff187816 */ /* 0x000fe20000000018 */
[----:B------:R-:W1:Y:S01]  /*4800*/  LDC R4, c[0x0][0x3c4] ;  /* 0x0000f100ff047b82 */ /* 0x000e620000000800 */
[----:B------:R-:W-:Y:S01]  /*4810*/  LEA.HI.X.SX32 R11, R5, R133, 0x1, P4 ;  /* 0x00000085050b7211 */ /* 0x000fe200020f0eff */
[----:B------:R-:W-:Y:S01]  /*4820*/  IMAD R5, R6, 0x78, RZ ;  /* 0x0000007806057824 */ /* 0x000fe200078e02ff */
[----:B------:R-:W-:Y:S01]  /*4830*/  PRMT R32, RZ, 0x7610, R32 ;  /* 0x00007610ff207816 */ /* 0x000fe20000000020 */
[----:B------:R4:W2:Y:S01]  /*4840*/  @P2 LDG.E.U8 R116, desc[UR32][R150.64] ;  /* 0x0000002096742981 */ /* 0x0008a2000c1e1100 */
[----:B------:R-:W-:-:S03]  /*4850*/  IADD3 RZ, P3, PT, R132, UR5, RZ ;  /* 0x0000000584ff7c10 */ /* 0x000fc6000ff7e0ff */
[----:B------:R-:W1:Y:S01]  /*4860*/  LDC R6, c[0x0][0x3c4] ;  /* 0x0000f100ff067b82 */ /* 0x000e620000000800 */
[----:B------:R-:W-:Y:S04]  /*4870*/  STL.64 [R1+0x4e0], R130 ;  /* 0x0004e08201007387 */ /* 0x000fe80000100a00 */
[----:B------:R3:W2:Y:S01]  /*4880*/  @P2 LDG.E.U8 R24, desc[UR32][R10.64] ;  /* 0x000000200a182981 */ /* 0x0006a2000c1e1100 */
[----:B----4-:R-:W-:-:S03]  /*4890*/  IADD3 R150, P4, PT, R3, R132, RZ ;  /* 0x0000008403967210 */ /* 0x010fc60007f9e0ff */
[----:B------:R3:W-:Y:S01]  /*48a0*/  STL.64 [R1+0x4a0], R10 ;  /* 0x0004a00a01007387 */ /* 0x0007e20000100a00 */
[-C--:B------:R-:W-:Y:S01]  /*48b0*/  LEA.HI.X.SX32 R151, R3, R133.reuse, 0x1, P4 ;  /* 0x0000008503977211 */ /* 0x080fe200020f0eff */
[----:B0-----:R-:W-:Y:S02]  /*48c0*/  IMAD R3, R0, 0x11, RZ ;  /* 0x0000001100037824 */ /* 0x001fe400078e02ff */
[----:B------:R0:W4:Y:S01]  /*48d0*/  @P2 LDG.E.U8 R32, desc[UR32][R130.64] ;  /* 0x0000002082202981 */ /* 0x000122000c1e1100 */
[----:B------:R-:W1:Y:S01]  /*48e0*/  LDC R0, c[0x0][0x3c4] ;  /* 0x0000f100ff007b82 */ /* 0x000e620000000800 */
[----:B------:R-:W-:Y:S02]  /*48f0*/  PRMT R126, RZ, 0x7610, R126 ;  /* 0x00007610ff7e7816 */ /* 0x000fe4000000007e */
[----:B---3--:R-:W-:Y:S02]  /*4900*/  LEA.HI.X.SX32 R11, R7, R133, 0x1, P3 ;  /* 0x00000085070b7211 */ /* 0x008fe400018f0eff */
[----:B0-----:R-:W-:-:S03]  /*4910*/  IADD3 R130, P5, PT, R5, R132, RZ ;  /* 0x0000008405827210 */ /* 0x001fc60007fbe0ff */
[----:B------:R-:W0:Y:S01]  /*4920*/  LDC R7, c[0x0][0x3c4] ;  /* 0x0000f100ff077b82 */ /* 0x000e220000000800 */
[----:B------:R-:W-:Y:S01]  /*4930*/  VIADD R10, R132, UR7 ;  /* 0x00000007840a7c36 */ /* 0x000fe20008000000 */
[----:B------:R-:W-:Y:S01]  /*4940*/  LEA.HI.X.SX32 R131, R5, R133, 0x1, P5 ;  /* 0x0000008505837211 */ /* 0x000fe200028f0eff */
[----:B------:R-:W-:Y:S01]  /*4950*/  IMAD R5, R2, 0x19, RZ ;  /* 0x0000001902057824 */ /* 0x000fe200078e02ff */
[----:B------:R-:W-:Y:S01]  /*4960*/  PRMT R8, RZ, 0x7610, R8 ;  /* 0x00007610ff087816 */ /* 0x000fe20000000008 */
[----:B------:R-:W-:Y:S01]  /*4970*/  UIMAD UR4, UR4, 0x11, URZ ;  /* 0x00000011040478a4 */ /* 0x000fe2000f8e02ff */
[----:B------:R-:W-:Y:S02]  /*4980*/  STL.64 [R1+0x460], R150 ;  /* 0x0004609601007387 */ /* 0x000fe40000100a00 */
[----:B------:R-:W3:Y:S01]  /*4990*/  LDC R2, c[0x0][0x3c4] ;  /* 0x0000f100ff027b82 */ /* 0x000ee20000000800 */
[----:B------:R-:W-:Y:S01]  /*49a0*/  IADD3 RZ, P3, PT, R3, R132, RZ ;  /* 0x0000008403ff7210 */ /* 0x000fe20007f7e0ff */
[----:B------:R-:W-:Y:S01]  /*49b0*/  STL.64 [R1+0x420], R130 ;  /* 0x0004208201007387 */ /* 0x000fe20000100a00 */
[----:B------:R-:W-:-:S03]  /*49c0*/  PRMT R111, RZ, 0x7610, R111 ;  /* 0x00007610ff6f7816 */ /* 0x000fc6000000006f */
[----:B------:R1:W-:Y:S04]  /*49d0*/  STL.64 [R1+0x830], R10 ;  /* 0x0008300a01007387 */ /* 0x0003e80000100a00 */
[----:B------:R1:W2:Y:S01]  /*49e0*/  @P2 LDG.E.U8 R126, desc[UR32][R10.64] ;  /* 0x000000200a7e2981 */ /* 0x0002a2000c1e1100 */
[----:B------:R-:W-:-:S03]  /*49f0*/  PRMT R103, RZ, 0x7610, R103 ;  /* 0x00007610ff677816 */ /* 0x000fc60000000067 */
[----:B------:R1:W2:Y:S02]  /*4a00*/  @P2 LDG.E.U8 R8, desc[UR32][R130.64] ;  /* 0x0000002082082981 */ /* 0x0002a4000c1e1100 */
[-C--:B-1----:R-:W-:Y:S01]  /*4a10*/  IADD3 R10, P4, PT, R5, R132.reuse, RZ ;  /* 0x00000084050a7210 */ /* 0x082fe20007f9e0ff */
[----:B------:R-:W-:Y:S01]  /*4a20*/  VIADD R130, R132, UR4 ;  /* 0x0000000484827c36 */ /* 0x000fe20008000000 */
[-C--:B------:R-:W-:Y:S01]  /*4a30*/  LEA.HI.X.SX32 R131, R3, R133.reuse, 0x1, P3 ;  /* 0x0000008503837211 */ /* 0x080fe200018f0eff */
[----:B------:R-:W-:Y:S01]  /*4a40*/  IMAD R3, R4, 0x21, RZ ;  /* 0x0000002104037824 */ /* 0x000fe200078e02ff */
[----:B------:R-:W-:Y:S01]  /*4a50*/  LEA.HI.X.SX32 R11, R5, R133, 0x1, P4 ;  /* 0x00000085050b7211 */ /* 0x000fe200020f0eff */
[----:B------:R-:W-:Y:S01]  /*4a60*/  IMAD R5, R6, 0x29, RZ ;  /* 0x0000002906057824 */ /* 0x000fe200078e02ff */
[----:B------:R-:W1:Y:S01]  /*4a70*/  LDC R4, c[0x0][0x3c4] ;  /* 0x0000f100ff047b82 */ /* 0x000e620000000800 */
[----:B------:R0:W-:Y:S01]  /*4a80*/  STL.64 [R1+0x7b0], R130 ;  /* 0x0007b08201007387 */ /* 0x0001e20000100a00 */
[----:B------:R-:W-:Y:S01]  /*4a90*/  PRMT R16, RZ, 0x7610, R16 ;  /* 0x00007610ff107816 */ /* 0x000fe20000000010 */
[----:B------:R-:W1:Y:S02]  /*4aa0*/  LDCU UR4, c[0x0][0x3c4] ;  /* 0x00007880ff0477ac */ /* 0x000e640008000800 */
[----:B------:R0:W2:Y:S03]  /*4ab0*/  @P2 LDG.E.U8 R111, desc[UR32][R130.64] ;  /* 0x00000020826f2981 */ /* 0x0000a6000c1e1100 */
[----:B------:R-:W1:Y:S01]  /*4ac0*/  LDC R6, c[0x0][0x3c4] ;  /* 0x0000f100ff067b82 */ /* 0x000e620000000800 */
[----:B------:R3:W-:Y:S04]  /*4ad0*/  STL.64 [R1+0x718], R10 ;  /* 0x0007180a01007387 */ /* 0x0007e80000100a00 */
[----:B------:R3:W2:Y:S01]  /*4ae0*/  @P2 LDG.E.U8 R103, desc[UR32][R10.64] ;  /* 0x000000200a672981 */ /* 0x0006a2000c1e1100 */
[----:B0-----:R-:W-:-:S02]  /*4af0*/  IADD3 R130, P3, PT, R3, R132, RZ ;  /* 0x0000008403827210 */ /* 0x001fc40007f7e0ff */
[----:B------:R-:W-:Y:S01]  /*4b00*/  PRMT R95, RZ, 0x7610, R95 ;  /* 0x00007610ff5f7816 */ /* 0x000fe2000000005f */
[----:B------:R0:W2:Y:S01]  /*4b10*/  @P2 LDG.E.U8 R16, desc[UR32][R150.64] ;  /* 0x0000002096102981 */ /* 0x0000a2000c1e1100 */
[----:B------:R-:W-:Y:S01]  /*4b20*/  LEA.HI.X.SX32 R131, R3, R133, 0x1, P3 ;  /* 0x0000008503837211 */ /* 0x000fe200018f0eff */
[----:B------:R-:W-:Y:S01]  /*4b30*/  IMAD R3, R7, 0x31, RZ ;  /* 0x0000003107037824 */ /* 0x000fe200078e02ff */
[----:B---3--:R-:W-:-:S03]  /*4b40*/  IADD3 R10, P4, PT, R5, R132, RZ ;  /* 0x00000084050a7210 */ /* 0x008fc60007f9e0ff */
[----:B------:R3:W2:Y:S01]  /*4b50*/  @P2 LDG.E.U8 R95, desc[UR32][R130.64] ;  /* 0x00000020825f2981 */ /* 0x0006a2000c1e1100 */
[-C--:B------:R-:W-:Y:S01]  /*4b60*/  LEA.HI.X.SX32 R11, R5, R133.reuse, 0x1, P4 ;  /* 0x00000085050b7211 */ /* 0x080fe200020f0eff */
[----:B------:R-:W-:Y:S01]  /*4b70*/  IMAD R5, R0, 0x39, RZ ;  /* 0x0000003900057824 */ /* 0x000fe200078e02ff */
[----:B------:R-:W-:Y:S01]  /*4b80*/  PRMT R87, RZ, 0x7610, R87 ;  /* 0x00007610ff577816 */ /* 0x000fe20000000057 */
[----:B------:R-:W1:Y:S01]  /*4b90*/  LDC R0, c[0x0][0x3c4] ;  /* 0x0000f100ff007b82 */ /* 0x000e620000000800 */
[CC--:B0-----:R-:W-:Y:S01]  /*4ba0*/  IADD3 R150, P3, PT, R3.reuse, R132.reuse, RZ ;  /* 0x0000008403967210 */ /* 0x0c1fe20007f7e0ff */
[----:B------:R-:W-:Y:S01]  /*4bb0*/  IMAD R7, R2, 0x41, RZ ;  /* 0x0000004102077824 */ /* 0x000fe200078e02ff */
[----:B------:R3:W-:Y:S02]  /*4bc0*/  STL.64 [R1+0x6d8], R130 ;  /* 0x0006d88201007387 */ /* 0x0007e40000100a00 */
[-C--:B------:R-:W-:Y:S02]  /*4bd0*/  LEA.HI.X.SX32 R151, R3, R133.reuse, 0x1, P3 ;  /* 0x0000008503977211 */ /* 0x080fe400018f0eff */
[----:B------:R0:W-:Y:S04]  /*4be0*/  STL.64 [R1+0x698], R10 ;  /* 0x0006980a01007387 */ /* 0x0001e80000100a00 */
[----:B------:R0:W2:Y:S01]  /*4bf0*/  @P2 LDG.E.U8 R87, desc[UR32][R10.64] ;  /* 0x000000200a572981 */ /* 0x0000a2000c1e1100 */
[----:B------:R-:W-:Y:S01]  /*4c00*/  PRMT R63, RZ, 0x7610, R63 ;  /* 0x00007610ff3f7816 */ /* 0x000fe2000000003f */
[----:B------:R-:W1:Y:S01]  /*4c10*/  LDC R2, c[0x0][0x3c4] ;  /* 0x0000f100ff027b82 */ /* 0x000e620000000800 */
[-C--:B---3--:R-:W-:Y:S01]  /*4c20*/  IADD3 R130, P3, PT, R5, R132.reuse, RZ ;  /* 0x0000008405827210 */ /* 0x088fe20007f7e0ff */
[----:B-1----:R-:W-:Y:S01]  /*4c30*/  IMAD R3, R4, 0x49, RZ ;  /* 0x0000004904037824 */ /* 0x002fe200078e02ff */
[----:B0-----:R-:W-:Y:S01]  /*4c40*/  IADD3 R10, P4, PT, R7, R132, RZ ;  /* 0x00000084070a7210 */ /* 0x001fe20007f9e0ff */
[----:B------:R-:W-:Y:S01]  /*4c50*/  STL.64 [R1+0x658], R150 ;  /* 0x0006589601007387 */ /* 0x000fe20000100a00 */
[----:B------:R-:W-:-:S03]  /*4c60*/  LEA.HI.X.SX32 R131, R5, R133, 0x1, P3 ;  /* 0x0000008505837211 */ /* 0x000fc600018f0eff */
[----:B------:R-:W0:Y:S01]  /*4c70*/  LDC R4, c[0x0][0x3c4] ;  /* 0x0000f100ff047b82 */ /* 0x000e220000000800 */
[----:B------:R-:W-:Y:S02]  /*4c80*/  LEA.HI.X.SX32 R11, R7, R133, 0x1, P4 ;  /* 0x00000085070b7211 */ /* 0x000fe400020f0eff */
[----:B------:R-:W-:Y:S01]  /*4c90*/  PRMT R79, RZ, 0x7610, R79 ;  /* 0x00007610ff4f7816 */ /* 0x000fe2000000004f */
[----:B------:R-:W-:Y:S01]  /*4ca0*/  STL.64 [R1+0x618], R130 ;  /* 0x0006188201007387 */ /* 0x000fe20000100a00 */
[----:B------:R-:W-:-:S03]  /*4cb0*/  IMAD R5, R6, 0x51, RZ ;  /* 0x0000005106057824 */ /* 0x000fc600078e02ff */
[----:B------:R1:W-:Y:S01]  /*4cc0*/  STL.64 [R1+0x5d8], R10 ;  /* 0x0005d80a01007387 */ /* 0x0003e20000100a00 */
[----:B------:R-:W-:Y:S02]  /*4cd0*/  PRMT R71, RZ, 0x7610, R71 ;  /* 0x00007610ff477816 */ /* 0x000fe40000000047 */
[----:B------:R-:W-:Y:S01]  /*4ce0*/  PRMT R55, RZ, 0x7610, R55 ;  /* 0x00007610ff377816 */ /* 0x000fe20000000037 */
[----:B------:R1:W3:Y:S01]  /*4cf0*/  @P2 LDG.E.U8 R63, desc[UR32][R10.64] ;  /* 0x000000200a3f2981 */ /* 0x0002e2000c1e1100 */
[----:B------:R-:W-:Y:S01]  /*4d00*/  IMAD R7, R0, 0x61, RZ ;  /* 0x0000006100077824 */ /* 0x000fe200078e02ff */
[----:B------:R-:W0:Y:S02]  /*4d10*/  LDC R6, c[0x0][0x3c4] ;  /* 0x0000f100ff067b82 */ /* 0x000e240000000800 */
[----:B------:R1:W2:Y:S04]  /*4d20*/  @P2 LDG.E.U8 R79, desc[UR32][R150.64] ;  /* 0x00000020964f2981 */ /* 0x0002a8000c1e1100 */
[----:B------:R1:W2:Y:S02]  /*4d30*/  @P2 LDG.E.U8 R71, desc[UR32][R130.64] ;  /* 0x0000002082472981 */ /* 0x0002a4000c1e1100 */
[CC--:B-1----:R-:W-:Y:S01]  /*4d40*/  IADD3 R10, P3, PT, R3.reuse, R132.reuse, RZ ;  /* 0x00000084030a7210 */ /* 0x0c2fe20007f7e0ff */
[----:B------:R-:W1:Y:S03]  /*4d50*/  LDC R0, c[0x0][0x3c4] ;  /* 0x0000f100ff007b82 */ /* 0x000e660000000800 */
[----:B------:R-:W-:Y:S01]  /*4d60*/  LEA.HI.X.SX32 R11, R3, R133, 0x1, P3 ;  /* 0x00000085030b7211 */ /* 0x000fe200018f0eff */
[----:B------:R-:W-:Y:S01]  /*4d70*/  IMAD R3, R9, 0x59, RZ ;  /* 0x0000005909037824 */ /* 0x000fe200078e02ff */
[----:B------:R-:W-:-:S03]  /*4d80*/  IADD3 R150, P3, PT, R5, R132, RZ ;  /* 0x0000008405967210 */ /* 0x000fc60007f7e0ff */
[----:B------:R0:W-:Y:S01]  /*4d90*/  STL.64 [R1+0x598], R10 ;  /* 0x0005980a01007387 */ /* 0x0001e20000100a00 */
[-C--:B------:R-:W-:Y:S01]  /*4da0*/  IADD3 R130, P4, PT, R3, R132.reuse, RZ ;  /* 0x0000008403827210 */ /* 0x080fe20007f9e0ff */
[----:B------:R-:W1:Y:S01]  /*4db0*/  LDC R9, c[0x0][0x3c4] ;  /* 0x0000f100ff097b82 */ /* 0x000e620000000800 */
[-C--:B------:R-:W-:Y:S01]  /*4dc0*/  LEA.HI.X.SX32 R151, R5, R133.reuse, 0x1, P3 ;  /* 0x0000008505977211 */ /* 0x080fe200018f0eff */
[----:B------:R0:W2:Y:S01]  /*4dd0*/  @P2 LDG.E.U8 R55, desc[UR32][R10.64] ;  /* 0x000000200a372981 */ /* 0x0000a2000c1e1100 */
[-C--:B------:R-:W-:Y:S02]  /*4de0*/  LEA.HI.X.SX32 R131, R3, R133.reuse, 0x1, P4 ;  /* 0x0000008503837211 */ /* 0x080fe400020f0eff */
[----:B------:R-:W-:Y:S02]  /*4df0*/  PRMT R31, RZ, 0x7610, R31 ;  /* 0x00007610ff1f7816 */ /* 0x000fe4000000001f */
[CC--:B0-----:R-:W-:Y:S01]  /*4e00*/  IADD3 R10, P3, PT, R7.reuse, R132.reuse, RZ ;  /* 0x00000084070a7210 */ /* 0x0c1fe20007f7e0ff */
[----:B------:R-:W-:Y:S03]  /*4e10*/  STL.64 [R1+0x558], R150 ;  /* 0x0005589601007387 */ /* 0x000fe60000100a00 */
[-C--:B------:R-:W-:Y:S01]  /*4e20*/  LEA.HI.X.SX32 R11, R7, R133.reuse, 0x1, P3 ;  /* 0x00000085070b7211 */ /* 0x080fe200018f0eff */
[----:B------:R-:W-:Y:S04]  /*4e30*/  STL.64 [R1+0x518], R130 ;  /* 0x0005188201007387 */ /* 0x000fe80000100a00 */
[----:B------:R0:W-:Y:S04]  /*4e40*/  STL.64 [R1+0x4d8], R10 ;  /* 0x0004d80a01007387 */ /* 0x0001e80000100a00 */
[----:B------:R0:W2:Y:S01]  /*4e50*/  @P2 LDG.E.U8 R31, desc[UR32][R10.64] ;  /* 0x000000200a1f2981 */ /* 0x0000a2000c1e1100 */
[----:B------:R-:W-:Y:S01]  /*4e60*/  IMAD R3, R2, 0x69, RZ ;  /* 0x0000006902037824 */ /* 0x000fe200078e02ff */
[----:B------:R-:W-:Y:S01]  /*4e70*/  PRMT R47, RZ, 0x7610, R47 ;  /* 0x00007610ff2f7816 */ /* 0x000fe2000000002f */
[----:B------:R-:W-:Y:S01]  /*4e80*/  IMAD R5, R4, 0x71, RZ ;  /* 0x0000007104057824 */ /* 0x000fe200078e02ff */
[----:B------:R-:W-:Y:S01]  /*4e90*/  PRMT R39, RZ, 0x7610, R39 ;  /* 0x00007610ff277816 */ /* 0x000fe20000000027 */
[----:B------:R-:W5:Y:S08]  /*4ea0*/  LDC R2, c[0x0][0x3c4] ;  /* 0x0000f100ff027b82 */ /* 0x000f700000000800 */
[----:B0-----:R-:W0:Y:S01]  /*4eb0*/  LDC R11, c[0x0][0x3c4] ;  /* 0x0000f100ff0b7b82 */ /* 0x001e220000000800 */
[C---:B------:R-:W-:Y:S01]  /*4ec0*/  IADD3 R152, P3, PT, R3.reuse, R132, RZ ;  /* 0x0000008403987210 */ /* 0x040fe20007f7e0ff */
[----:B------:R-:W-:Y:S01]  /*4ed0*/  IMAD R7, R6, 0x79, RZ ;  /* 0x0000007906077824 */ /* 0x000fe200078e02ff */
[----:B------:R1:W2:Y:S02]  /*4ee0*/  @P2 LDG.E.U8 R47, desc[UR32][R150.64] ;  /* 0x00000020962f2981 */ /* 0x0002a4000c1e1100 */
[----:B------:R-:W-:-:S02]  /*4ef0*/  LEA.HI.X.SX32 R153, R3, R133, 0x1, P3 ;  /* 0x0000008503997211 */ /* 0x000fc400018f0eff */
[----:B------:R1:W2:Y:S02]  /*4f00*/  @P2 LDG.E.U8 R39, desc[UR32][R130.64] ;  /* 0x0000002082272981 */ /* 0x0002a4000c1e1100 */
[----:B-1----:R-:W-:Y:S01]  /*4f10*/  IMAD R3, R0, 0x12, RZ ;  /* 0x0000001200037824 */ /* 0x002fe200078e02ff */
[----:B------:R-:W1:Y:S01]  /*4f20*/  LDC R6, c[0x0][0x3c4] ;  /* 0x0000f100ff067b82 */ /* 0x000e620000000800 */
[-C--:B------:R-:W-:Y:S02]  /*4f30*/  IADD3 R150, P4, PT, R5, R132.reuse, RZ ;  /* 0x0000008405967210 */ /* 0x080fe40007f9e0ff */
[-C--:B------:R-:W-:Y:S02]  /*4f40*/  IADD3 R130, P3, PT, R7, R132.reuse, RZ ;  /* 0x0000008407827210 */ /* 0x080fe40007f7e0ff */
[----:B------:R-:W-:Y:S02]  /*4f50*/  PRMT R23, RZ, 0x7610, R23 ;  /* 0x00007610ff177816 */ /* 0x000fe40000000017 */
[----:B------:R-:W-:Y:S01]  /*4f60*/  PRMT R15, RZ, 0x7610, R15 ;  /* 0x00007610ff0f7816 */ /* 0x000fe2000000000f */
[----:B------:R-:W-:Y:S01]  /*4f70*/  IMAD R9, R9, 0x1a, RZ ;  /* 0x0000001a09097824 */ /* 0x000fe200078e02ff */
[-C--:B------:R-:W-:Y:S01]  /*4f80*/  LEA.HI.X.SX32 R151, R5, R133.reuse, 0x1, P4 ;  /* 0x0000008505977211 */ /* 0x080fe200020f0eff */
[----:B0-----:R-:W-:Y:S01]  /*4f90*/  IMAD R11, R11, 0x22, RZ ;  /* 0x000000220b0b7824 */ /* 0x001fe200078e02ff */
[----:B------:R-:W0:Y:S01]  /*4fa0*/  LDC R5, c[0x0][0x3c4] ;  /* 0x0000f100ff057b82 */ /* 0x000e220000000800 */
[----:B------:R-:W-:Y:S01]  /*4fb0*/  LEA.HI.X.SX32 R131, R7, R133, 0x1, P3 ;  /* 0x0000008507837211 */ /* 0x000fe200018f0eff */
[----:B------:R-:W-:Y:S01]  /*4fc0*/  UIMAD UR4, UR4, 0x12, URZ ;  /* 0x00000012040478a4 */ /* 0x000fe2000f8e02ff */
[----:B------:R-:W-:Y:S01]  /*4fd0*/  PRMT R7, RZ, 0x7610, R7 ;  /* 0x00007610ff077816 */ /* 0x000fe20000000007 */
[----:B------:R1:W-:Y:S01]  /*4fe0*/  STL.64 [R1+0x498], R152 ;  /* 0x0004989801007387 */ /* 0x0003e20000100a00 */
[----:B------:R-:W-:-:S03]  /*4ff0*/  IADD3 RZ, P3, PT, R3, R132, RZ ;  /* 0x0000008403ff7210 */ /* 0x000fc60007f7e0ff */
[----:B------:R-:W4:Y:S01]  /*5000*/  LDC R4, c[0x0][0x3c4] ;  /* 0x0000f100ff047b82 */ /* 0x000f220000000800 */
[----:B------:R1:W2:Y:S04]  /*5010*/  @P2 LDG.E.U8 R23, desc[UR32][R152.64] ;  /* 0x0000002098172981 */ /* 0x0002a8000c1e1100 */
[----:B------:R0:W-:Y:S01]  /*5020*/  STL.64 [R1+0x458], R150 ;  /* 0x0004589601007387 */ /* 0x0001e20000100a00 */
[----:B------:R-:W-:Y:S02]  /*5030*/  PRMT R94, RZ, 0x7610, R94 ;  /* 0x00007610ff5e7816 */ /* 0x000fe4000000005e */
[----:B------:R-:W4:Y:S01]  /*5040*/  LDC R0, c[0x0][0x3c4] ;  /* 0x0000f100ff007b82 */ /* 0x000f220000000800 */
[----:B------:R0:W2:Y:S01]  /*5050*/  @P2 LDG.E.U8 R15, desc[UR32][R150.64] ;  /* 0x00000020960f2981 */ /* 0x0000a2000c1e1100 */
[----:B-1----:R-:W-:-:S03]  /*5060*/  LEA.HI.X.SX32 R153, R3, R133, 0x1, P3 ;  /* 0x0000008503997211 */ /* 0x002fc600018f0eff */
[----:B------:R1:W-:Y:S01]  /*5070*/  STL.64 [R1+0x418], R130 ;  /* 0x0004188201007387 */ /* 0x0003e20000100a00 */
[----:B------:R-:W-:Y:S01]  /*5080*/  VIADD R152, R132, UR4 ;  /* 0x0000000484987c36 */ /* 0x000fe20008000000 */
[----:B------:R-:W-:Y:S01]  /*5090*/  PRMT R102, RZ, 0x7610, R102 ;  /* 0x00007610ff667816 */ /* 0x000fe20000000066 */
[----:B------:R-:W4:Y:S01]  /*50a0*/  LDC R3, c[0x0][0x3c4] ;  /* 0x0000f100ff037b82 */ /* 0x000f220000000800 */
[----:B------:R1:W2:Y:S01]  /*50b0*/  @P2 LDG.E.U8 R7, desc[UR32][R130.64] ;  /* 0x0000002082072981 */ /* 0x0002a2000c1e1100 */
[----:B------:R-:W-:Y:S01]  /*50c0*/  PRMT R86, RZ, 0x7610, R86 ;  /* 0x00007610ff567816 */ /* 0x000fe20000000056 */
[----:B0-----:R-:W-:Y:S01]  /*50d0*/  IMAD R5, R5, 0x3a, RZ ;  /* 0x0000003a05057824 */ /* 0x001fe200078e02ff */
[C---:B------:R-:W-:Y:S01]  /*50e0*/  IADD3 R150, P4, PT, R9.reuse, R132, RZ ;  /* 0x0000008409967210 */ /* 0x040fe20007f9e0ff */
[----:B------:R-:W0:Y:S03]  /*50f0*/  LDCU UR4, c[0x0][0x3c4] ;  /* 0x00007880ff0477ac */ /* 0x000e260008000800 */
[----:B------:R-:W-:-:S02]  /*5100*/  LEA.HI.X.SX32 R151, R9, R133, 0x1, P4 ;  /* 0x0000008509977211 */ /* 0x000fc400020f0eff */
[C---:B-1----:R-:W-:Y:S01]  /*5110*/  IADD3 R130, P3, PT, R11.reuse, R132, RZ ;  /* 0x000000840b827210 */ /* 0x042fe20007f7e0ff */
[----:B-----5:R-:W-:Y:S01]  /*5120*/  IMAD R9, R2, 0x2a, RZ ;  /* 0x0000002a02097824 */ /* 0x020fe200078e02ff */
[----:B------:R-:W-:Y:S01]  /*5130*/  STL.64 [R1+0x7a8], R152 ;  /* 0x0007a89801007387 */ /* 0x000fe20000100a00 */
[----:B------:R-:W1:Y:S01]  /*5140*/  LDC R2, c[0x0][0x3c4] ;  /* 0x0000f100ff027b82 */ /* 0x000e620000000800 */
[----:B------:R-:W-:Y:S02]  /*5150*/  LEA.HI.X.SX32 R131, R11, R133, 0x1, P3 ;  /* 0x000000850b837211 */ /* 0x000fe400018f0eff */
[----:B------:R-:W-:Y:S04]  /*5160*/  STL.64 [R1+0x710], R150 ;  /* 0x0007109601007387 */ /* 0x000fe80000100a00 */
[----:B------:R5:W-:Y:S04]  /*5170*/  STL.64 [R1+0x6d0], R130 ;  /* 0x0006d08201007387 */ /* 0x000be80000100a00 */
[----:B------:R5:W2:Y:S01]  /*5180*/  @P2 LDG.E.U8 R94, desc[UR32][R130.64] ;  /* 0x00000020825e2981 */ /* 0x000aa2000c1e1100 */
[----:B------:R-:W-:-:S02]  /*5190*/  IMAD R11, R6, 0x32, RZ ;  /* 0x00000032060b7824 */ /* 0x000fc400078e02ff */
[----:B----4-:R-:W-:Y:S01]  /*51a0*/  IMAD R4, R4, 0x42, RZ ;  /* 0x0000004204047824 */ /* 0x010fe200078e02ff */
[----:B------:R4:W2:Y:S01]  /*51b0*/  @P2 LDG.E.U8 R102, desc[UR32][R150.64] ;  /* 0x0000002096662981 */ /* 0x0008a2000c1e1100 */
[----:B------:R-:W-:Y:S01]  /*51c0*/  PRMT R78, RZ, 0x7610, R78 ;  /* 0x00007610ff4e7816 */ /* 0x000fe2000000004e */
[----:B------:R-:W-:Y:S01]  /*51d0*/  IMAD R0, R0, 0x4a, RZ ;  /* 0x0000004a00007824 */ /* 0x000fe200078e02ff */
[----:B------:R-:W-:Y:S01]  /*51e0*/  PRMT R70, RZ, 0x7610, R70 ;  /* 0x00007610ff467816 */ /* 0x000fe20000000046 */
[----:B------:R-:W-:Y:S01]  /*51f0*/  IMAD R3, R3, 0x52, RZ ;  /* 0x0000005203037824 */ /* 0x000fe200078e02ff */
[----:B------:R-:W-:Y:S01]  /*5200*/  PRMT R62, RZ, 0x7610, R62 ;  /* 0x00007610ff3e7816 */ /* 0x000fe2000000003e */
[----:B------:R-:W0:Y:S01]  /*5210*/  LDC R6, c[0x0][0x3c4] ;  /* 0x0000f100ff067b82 */ /* 0x000e220000000800 */
[----:B-----5:R-:W-:-:S04]  /*5220*/  IADD3 R130, P3, PT, R9, R132, RZ ;  /* 0x0000008409827210 */ /* 0x020fc80007f7e0ff */
[-C--:B------:R-:W-:Y:S02]  /*5230*/  LEA.HI.X.SX32 R131, R9, R133.reuse, 0x1, P3 ;  /* 0x0000008509837211 */ /* 0x080fe400018f0eff */
[C---:B----4-:R-:W-:Y:S01]  /*5240*/  IADD3 R150, P4, PT, R11.reuse, R132, RZ ;  /* 0x000000840b967210 */ /* 0x050fe20007f9e0ff */
[----:B------:R-:W4:Y:S02]  /*5250*/  LDC R9, c[0x0][0x3c4] ;  /* 0x0000f100ff097b82 */ /* 0x000f240000000800 */
[----:B------:R5:W-:Y:S04]  /*5260*/  STL.64 [R1+0x690], R130 ;  /* 0x0006908201007387 */ /* 0x000be80000100a00 */
[----:B------:R5:W2:Y:S01]  /*5270*/  @P2 LDG.E.U8 R86, desc[UR32][R130.64] ;  /* 0x0000002082562981 */ /* 0x000aa2000c1e1100 */
[----:B------:R-:W-:-:S02]  /*5280*/  LEA.HI.X.SX32 R151, R11, R133, 0x1, P4 ;  /* 0x000000850b977211 */ /* 0x000fc400020f0eff */
[-C--:B------:R-:W-:Y:S01]  /*5290*/  IADD3 R10, P4, PT, R4, R132.reuse, RZ ;  /* 0x00000084040a7210 */ /* 0x080fe20007f9e0ff */
[----:B-1----:R-:W-:Y:S02]  /*52a0*/  IMAD R2, R2, 0x5a, RZ ;  /* 0x0000005a02027824 */ /* 0x002fe400078e02ff */
[----:B------:R1:W2:Y:S01]  /*52b0*/  @P2 LDG.E.U8 R78, desc[UR32][R150.64] ;  /* 0x00000020964e2981 */ /* 0x0002a2000c1e1100 */
[----:B-----5:R-:W-:-:S04]  /*52c0*/  IADD3 R130, P3, PT, R5, R132, RZ ;  /* 0x0000008405827210 */ /* 0x020fc80007f7e0ff */
[-C--:B------:R-:W-:Y:S02]  /*52d0*/  LEA.HI.X.SX32 R131, R5, R133.reuse, 0x1, P3 ;  /* 0x0000008505837211 */ /* 0x080fe400018f0eff */
[----:B------:R-:W5:Y:S01]  /*52e0*/  LDC R5, c[0x0][0x3c4] ;  /* 0x0000f100ff057b82 */ /* 0x000f620000000800 */
[----:B------:R-:W-:Y:S01]  /*52f0*/  LEA.HI.X.SX32 R11, R4, R133, 0x1, P4 ;  /* 0x00000085040b7211 */ /* 0x000fe200020f0eff */
[----:B------:R1:W-:Y:S04]  /*5300*/  STL.64 [R1+0x650], R150 ;  /* 0x0006509601007387 */ /* 0x0003e80000100a00 */
[----:B------:R0:W2:Y:S02]  /*5310*/  @P2 LDG.E.U8 R70, desc[UR32][R130.64] ;  /* 0x0000002082462981 */ /* 0x0000a4000c1e1100 */
[----:B------:R-:W4:Y:S02]  /*5320*/  LDC R4, c[0x0][0x3c4] ;  /* 0x0000f100ff047b82 */ /* 0x000f240000000800 */
[----:B------:R0:W-:Y:S01]  /*5330*/  STL.64 [R1+0x610], R130 ;  /* 0x0006108201007387 */ /* 0x0001e20000100a00 */
[----:B-1----:R-:W-:-:S03]  /*5340*/  IADD3 R150, P3, PT, R0, R132, RZ ;  /* 0x0000008400967210 */ /* 0x002fc60007f7e0ff */
[----:B------:R1:W-:Y:S01]  /*5350*/  STL.64 [R1+0x5d0], R10 ;  /* 0x0005d00a01007387 */ /* 0x0003e20000100a00 */
[----:B------:R-:W-:-:S03]  /*5360*/  LEA.HI.X.SX32 R151, R0, R133, 0x1, P3 ;  /* 0x0000008500977211 */ /* 0x000fc600018f0eff */
[----:B------:R1:W2:Y:S01]  /*5370*/  @P2 LDG.E.U8 R62, desc[UR32][R10.64] ;  /* 0x000000200a3e2981 */ /* 0x0002a2000c1e1100 */
[CC--:B0-----:R-:W-:Y:S02]  /*5380*/  IADD3 R130, P4, PT, R3.reuse, R132.reuse, RZ ;  /* 0x0000008403827210 */ /* 0x0c1fe40007f9e0ff */
[----:B------:R-:W-:Y:S02]  /*5390*/  PRMT R38, RZ, 0x7610, R38 ;  /* 0x00007610ff267816 */ /* 0x000fe40000000026 */
[----:B------:R-:W-:Y:S01]  /*53a0*/  LEA.HI.X.SX32 R131, R3, R133, 0x1, P4 ;  /* 0x0000008503837211 */ /* 0x000fe200020f0eff */
[----:B------:R-:W-:Y:S01]  /*53b0*/  STL.64 [R1+0x590], R150 ;  /* 0x0005909601007387 */ /* 0x000fe20000100a00 */
[----:B------:R-:W0:Y:S01]  /*53c0*/  LDC R3, c[0x0][0x3c4] ;  /* 0x0000f100ff037b82 */ /* 0x000e220000000800 */
[----:B-1----:R-:W-:-:S04]  /*53d0*/  IADD3 R10, P3, PT, R2, R132, RZ ;  /* 0x00000084020a7210 */ /* 0x002fc80007f7e0ff */
[----:B------:R-:W-:Y:S01]  /*53e0*/  LEA.HI.X.SX32 R11, R2, R133, 0x1, P3 ;  /* 0x00000085020b7211 */ /* 0x000fe200018f0eff */
[----:B-----5:R-:W-:Y:S01]  /*53f0*/  IMAD R2, R5, 0x62, RZ ;  /* 0x0000006205027824 */ /* 0x020fe200078e02ff */
[----:B------:R-:W-:Y:S01]  /*5400*/  PRMT R46, RZ, 0x7610, R46 ;  /* 0x00007610ff2e7816 */ /* 0x000fe2000000002e */
[----:B------:R-:W-:Y:S01]  /*5410*/  STL.64 [R1+0x550], R130 ;  /* 0x0005508201007387 */ /* 0x000fe20000100a00 */
[----:B----4-:R-:W-:Y:S01]  /*5420*/  IMAD R0, R4, 0x6a, RZ ;  /* 0x0000006a04007824 */ /* 0x010fe200078e02ff */
[----:B------:R-:W1:Y:S02]  /*5430*/  LDC R5, c[0x0][0x3c4] ;  /* 0x0000f100ff057b82 */ /* 0x000e640000000800 */
[----:B------:R4:W-:Y:S04]  /*5440*/  STL.64 [R1+0x510], R10 ;  /* 0x0005100a01007387 */ /* 0x0009e80000100a00 */
[----:B------:R4:W5:Y:S02]  /*5450*/  @P2 LDG.E.U8 R38, desc[UR32][R10.64] ;  /* 0x000000200a262981 */ /* 0x000964000c1e1100 */
[----:B------:R-:W1:Y:S01]  /*5460*/  LDC R4, c[0x0][0x3c4] ;  /* 0x0000f100ff047b82 */ /* 0x000e620000000800 */
[----:B------:R-:W-:Y:S01]  /*5470*/  PRMT R30, RZ, 0x7610, R30 ;  /* 0x00007610ff1e7816 */ /* 0x000fe2000000001e */
[----:B------:R0:W2:Y:S01]  /*5480*/  @P2 LDG.E.U8 R46, desc[UR32][R130.64] ;  /* 0x00000020822e2981 */ /* 0x0000a2000c1e1100 */
[----:B----4-:R-:W-:-:S04]  /*5490*/  IADD3 R10, P3, PT, R2, R132, RZ ;  /* 0x00000084020a7210 */ /* 0x010fc80007f7e0ff */
[-C--:B------:R-:W-:Y:S01]  /*54a0*/  LEA.HI.X.SX32 R11, R2, R133.reuse, 0x1, P3 ;  /* 0x00000085020b7211 */ /* 0x080fe200018f0eff */
[----:B------:R-:W-:Y:S01]  /*54b0*/  IMAD R2, R9, 0x72, RZ ;  /* 0x0000007209027824 */ /* 0x000fe200078e02ff */
[C---:B0-----:R-:W-:Y:S01]  /*54c0*/  IADD3 R130, P4, PT, R0.reuse, R132, RZ ;  /* 0x0000008400827210 */ /* 0x041fe20007f9e0ff */
[----:B------:R-:W0:Y:S01]  /*54d0*/  LDC R9, c[0x0][0x3c4] ;  /* 0x0000f100ff097b82 */ /* 0x000e220000000800 */
[----:B------:R-:W-:Y:S01]  /*54e0*/  PRMT R22, RZ, 0x7610, R22 ;  /* 0x00007610ff167816 */ /* 0x000fe20000000016 */
[----:B------:R4:W-:Y:S01]  /*54f0*/  STL.64 [R1+0x4d0], R10 ;  /* 0x0004d00a01007387 */ /* 0x0009e20000100a00 */
[----:B------:R-:W-:Y:S01]  /*5500*/  LEA.HI.X.SX32 R131, R0, R133, 0x1, P4 ;  /* 0x0000008500837211 */ /* 0x000fe200020f0eff */
[----:B------:R-:W-:Y:S02]  /*5510*/  IMAD R0, R6, 0x7a, RZ ;  /* 0x0000007a06007824 */ /* 0x000fe400078e02ff */
[----:B------:R4:W2:Y:S01]  /*5520*/  @P2 LDG.E.U8 R30, desc[UR32][R10.64] ;  /* 0x000000200a1e2981 */ /* 0x0008a2000c1e1100 */
[----:B------:R-:W-:-:S03]  /*5530*/  PRMT R14, RZ, 0x7610, R14 ;  /* 0x00007610ff0e7816 */ /* 0x000fc6000000000e */
[----:B------:R3:W-:Y:S04]  /*5540*/  STL.64 [R1+0x490], R130 ;  /* 0x0004908201007387 */ /* 0x0007e80000100a00 */
[----:B------:R3:W2:Y:S01]  /*5550*/  @P2 LDG.E.U8 R22, desc[UR32][R130.64] ;  /* 0x0000002082162981 */ /* 0x0006a2000c1e1100 */
[----:B----4-:R-:W-:-:S04]  /*5560*/  IADD3 R10, P3, PT, R2, R132, RZ ;  /* 0x00000084020a7210 */ /* 0x010fc80007f7e0ff */
[----:B------:R-:W-:Y:S02]  /*5570*/  LEA.HI.X.SX32 R11, R2, R133, 0x1, P3 ;  /* 0x00000085020b7211 */ /* 0x000fe400018f0eff */
[----:B---3--:R-:W-:-:S03]  /*5580*/  IADD3 R130, P4, PT, R0, R132, RZ ;  /* 0x0000008400827210 */ /* 0x008fc60007f9e0ff */
[----:B------:R3:W-:Y:S01]  /*5590*/  STL.64 [R1+0x450], R10 ;  /* 0x0004500a01007387 */ /* 0x0007e20000100a00 */
[----:B------:R-:W-:Y:S02]  /*55a0*/  PRMT R110, RZ, 0x7610, R110 ;  /* 0x00007610ff6e7816 */ /* 0x000fe4000000006e */
[----:B------:R-:W-:Y:S01]  /*55b0*/  LEA.HI.X.SX32 R131, R0, R133, 0x1, P4 ;  /* 0x0000008500837211 */ /* 0x000fe200020f0eff */
[----:B------:R3:W4:Y:S01]  /*55c0*/  @P2 LDG.E.U8 R14, desc[UR32][R10.64] ;  /* 0x000000200a0e2981 */ /* 0x000722000c1e1100 */
[----:B------:R-:W-:Y:S01]  /*55d0*/  IMAD R0, R3, 0x13, RZ ;  /* 0x0000001303007824 */ /* 0x000fe200078e02ff */
[----:B------:R-:W-:Y:S02]  /*55e0*/  PRMT R54, RZ, 0x7610, R54 ;  /* 0x00007610ff367816 */ /* 0x000fe40000000036 */
[----:B------:R-:W-:Y:S01]  /*55f0*/  PRMT R6, RZ, 0x7610, R6 ;  /* 0x00007610ff067816 */ /* 0x000fe20000000006 */
[----:B------:R0:W2:Y:S01]  /*5600*/  @P2 LDG.E.U8 R110, desc[UR32][R152.64] ;  /* 0x00000020986e2981 */ /* 0x0000a2000c1e1100 */
[----:B---3--:R-:W3:Y:S01]  /*5610*/  LDC R10, c[0x0][0x3c4] ;  /* 0x0000f100ff0a7b82 */ /* 0x008ee20000000800 */
[----:B-1----:R-:W-:-:S02]  /*5620*/  IMAD R3, R4, 0x1b, RZ ;  /* 0x0000001b04037824 */ /* 0x002fc400078e02ff */
[----:B------:R1:W2:Y:S01]  /*5630*/  @P2 LDG.E.U8 R54, desc[UR32][R150.64] ;  /* 0x0000002096362981 */ /* 0x0002a2000c1e1100 */
[----:B------:R-:W-:-:S04]  /*5640*/  IMAD R2, R5, 0x23, RZ ;  /* 0x0000002305027824 */ /* 0x000fc800078e02ff */
[----:B------:R-:W3:Y:S01]  /*5650*/  LDC R11, c[0x0][0x3c4] ;  /* 0x0000f100ff0b7b82 */ /* 0x000ee20000000800 */
[-C--:B0-----:R-:W-:Y:S01]  /*5660*/  IADD3 R152, P3, PT, R0, R132.reuse, RZ ;  /* 0x0000008400987210 */ /* 0x081fe20007f7e0ff */
[----:B------:R0:W-:Y:S01]  /*5670*/  STL.64 [R1+0x410], R130 ;  /* 0x0004108201007387 */ /* 0x0001e20000100a00 */
[----:B-1----:R-:W-:-:S03]  /*5680*/  IADD3 R150, P4, PT, R3, R132, RZ ;  /* 0x0000008403967210 */ /* 0x002fc60007f9e0ff */
[----:B------:R0:W2:Y:S01]  /*5690*/  @P2 LDG.E.U8 R6, desc[UR32][R130.64] ;  /* 0x0000002082062981 */ /* 0x0000a2000c1e1100 */
[-C--:B------:R-:W-:Y:S01]  /*56a0*/  LEA.HI.X.SX32 R153, R0, R133.reuse, 0x1, P3 ;  /* 0x0000008500997211 */ /* 0x080fe200018f0eff */
[----:B------:R-:W1:Y:S01]  /*56b0*/  LDC R4, c[0x0][0x3c4] ;  /* 0x0000f100ff047b82 */ /* 0x000e620000000800 */
[----:B------:R-:W-:Y:S02]  /*56c0*/  PRMT R101, RZ, 0x7610, R101 ;  /* 0x00007610ff657816 */ /* 0x000fe40000000065 */
[-C--:B------:R-:W-:Y:S02]  /*56d0*/  LEA.HI.X.SX32 R151, R3, R133.reuse, 0x1, P4 ;  /* 0x0000008503977211 */ /* 0x080fe400020f0eff */
[C---:B0-----:R-:W-:Y:S01]  /*56e0*/  IADD3 R130, P3, PT, R2.reuse, R132, RZ ;  /* 0x0000008402827210 */ /* 0x041fe20007f7e0ff */
[----:B------:R-:W-:Y:S02]  /*56f0*/  STL.64 [R1+0x748], R152 ;  /* 0x0007489801007387 */ /* 0x000fe40000100a00 */
[----:B------:R-:W0:Y:S01]  /*5700*/  LDC R3, c[0x0][0x3c4] ;  /* 0x0000f100ff037b82 */ /* 0x000e220000000800 */
[----:B------:R-:W-:Y:S01]  /*5710*/  LEA.HI.X.SX32 R131, R2, R133, 0x1, P3 ;  /* 0x0000008502837211 */ /* 0x000fe200018f0eff */
[----:B------:R-:W-:Y:S01]  /*5720*/  IMAD R2, R9, 0x2b, RZ ;  /* 0x0000002b09027824 */ /* 0x000fe200078e02ff */
[----:B------:R3:W-:Y:S01]  /*5730*/  STL.64 [R1+0x708], R150 ;  /* 0x0007089601007387 */ /* 0x0007e20000100a00 */
[----:B------:R-:W-:-:S03]  /*5740*/  PRMT R93, RZ, 0x7610, R93 ;  /* 0x00007610ff5d7816 */ /* 0x000fc6000000005d */
[----:B------:R3:W2:Y:S02]  /*5750*/  @P2 LDG.E.U8 R101, desc[UR32][R150.64] ;  /* 0x0000002096652981 */ /* 0x0006a4000c1e1100 */
[----:B---3--:R-:W-:Y:S01]  /*5760*/  IMAD R0, R10, 0x33, RZ ;  /* 0x000000330a007824 */ /* 0x008fe200078e02ff */
[----:B------:R-:W3:Y:S01]  /*5770*/  LDC R5, c[0x0][0x3c4] ;  /* 0x0000f100ff057b82 */ /* 0x000ee20000000800 */
[----:B------:R1:W-:Y:S04]  /*5780*/  STL.64 [R1+0x6c8], R130 ;  /* 0x0006c88201007387 */ /* 0x0003e80000100a00 */
[----:B------:R1:W2:Y:S01]  /*5790*/  @P2 LDG.E.U8 R93, desc[UR32][R130.64] ;  /* 0x00000020825d2981 */ /* 0x0002a2000c1e1100 */
[CC--:B------:R-:W-:Y:S02]  /*57a0*/  IADD3 R150, P3, PT, R2.reuse, R132.reuse, RZ ;  /* 0x0000008402967210 */ /* 0x0c0fe40007f7e0ff */
[----:B------:R-:W3:Y:S02]  /*57b0*/  LDC R9, c[0x0][0x3c4] ;  /* 0x0000f100ff097b82 */ /* 0x000ee40000000800 */
[----:B------:R-:W-:Y:S01]  /*57c0*/  LEA.HI.X.SX32 R151, R2, R133, 0x1, P3 ;  /* 0x0000008502977211 */ /* 0x000fe200018f0eff */
[----:B------:R-:W-:Y:S01]  /*57d0*/  IMAD R2, R11, 0x3b, RZ ;  /* 0x0000003b0b027824 */ /* 0x000fe200078e02ff */
[----:B-1----:R-:W-:-:S04]  /*57e0*/  IADD3 R130, P4, PT, R0, R132, RZ ;  /* 0x0000008400827210 */ /* 0x002fc80007f9e0ff */
[-C--:B------:R-:W-:Y:S02]  /*57f0*/  IADD3 R10, P3, PT, R2, R132.reuse, RZ ;  /* 0x00000084020a7210 */ /* 0x080fe40007f7e0ff */
[----:B------:R-:W-:Y:S02]  /*5800*/  PRMT R77, RZ, 0x7610, R77 ;  /* 0x00007610ff4d7816 */ /* 0x000fe4000000004d */
[-C--:B------:R-:W-:Y:S02]  /*5810*/  LEA.HI.X.SX32 R131, R0, R133.reuse, 0x1, P4 ;  /* 0x0000008500837211 */ /* 0x080fe400020f0eff */
[----:B------:R-:W-:Y:S01]  /*5820*/  PRMT R69, RZ, 0x7610, R69 ;  /* 0x00007610ff457816 */ /* 0x000fe20000000045 */
[----:B------:R-:W-:Y:S01]  /*5830*/  IMAD R0, R4, 0x43, RZ ;  /* 0x0000004304007824 */ /* 0x000fe200078e02ff */
[----:B------:R-:W-:Y:S01]  /*5840*/  LEA.HI.X.SX32 R11, R2, R133, 0x1, P3 ;  /* 0x00000085020b7211 */ /* 0x000fe200018f0eff */
[----:B------:R-:W1:Y:S01]  /*5850*/  LDC R4, c[0x0][0x3c4] ;  /* 0x0000f100ff047b82 */ /* 0x000e620000000800 */
[----:B------:R-:W-:Y:S04]  /*5860*/  STL.64 [R1+0x688], R150 ;  /* 0x0006889601007387 */ /* 0x000fe80000100a00 */
[----:B------:R0:W-:Y:S04]  /*5870*/  STL.64 [R1+0x648], R130 ;  /* 0x0006488201007387 */ /* 0x0001e80000100a00 */
[----:B------:R0:W2:Y:S04]  /*5880*/  @P2 LDG.E.U8 R77, desc[UR32][R130.64] ;  /* 0x00000020824d2981 */ /* 0x0000a8000c1e1100 */
[----:B------:R3:W-:Y:S04]  /*5890*/  STL.64 [R1+0x608], R10 ;  /* 0x0006080a01007387 */ /* 0x0007e80000100a00 */
[----:B------:R3:W2:Y:S01]  /*58a0*/  @P2 LDG.E.U8 R69, desc[UR32][R10.64] ;  /* 0x000000200a452981 */ /* 0x0006a2000c1e1100 */
[----:B0-----:R-:W-:-:S02]  /*58b0*/  IADD3 R130, P4, PT, R0, R132, RZ ;  /* 0x0000008400827210 */ /* 0x001fc40007f9e0ff */
[----:B------:R-:W-:Y:S02]  /*58c0*/  PRMT R109, RZ, 0x7610, R109 ;  /* 0x00007610ff6d7816 */ /* 0x000fe4000000006d */
[----:B------:R-:W-:Y:S01]  /*58d0*/  LEA.HI.X.SX32 R131, R0, R133, 0x1, P4 ;  /* 0x0000008500837211 */ /* 0x000fe200020f0eff */
[----:B---3--:R-:W0:Y:S01]  /*58e0*/  LDC R10, c[0x0][0x3c4] ;  /* 0x0000f100ff0a7b82 */ /* 0x008e220000000800 */
[----:B------:R-:W-:Y:S01]  /*58f0*/  IMAD R0, R3, 0x4b, RZ ;  /* 0x0000004b03007824 */ /* 0x000fe200078e02ff */
[----:B------:R-:W-:Y:S01]  /*5900*/  PRMT R85, RZ, 0x7610, R85 ;  /* 0x00007610ff557816 */ /* 0x000fe20000000055 */
[----:B------:R3:W2:Y:S01]  /*5910*/  @P2 LDG.E.U8 R109, desc[UR32][R152.64] ;  /* 0x00000020986d2981 */ /* 0x0006a2000c1e1100 */
[----:B------:R-:W-:Y:S01]  /*5920*/  PRMT R61, RZ, 0x7610, R61 ;  /* 0x00007610ff3d7816 */ /* 0x000fe2000000003d */
[----:B------:R-:W-:Y:S02]  /*5930*/  IMAD R3, R5, 0x53, RZ ;  /* 0x0000005305037824 */ /* 0x000fe400078e02ff */
[----:B------:R-:W-:Y:S01]  /*5940*/  IMAD R2, R9, 0x5b, RZ ;  /* 0x0000005b09027824 */ /* 0x000fe200078e02ff */
[----:B------:R-:W1:Y:S01]  /*5950*/  LDC R5, c[0x0][0x3c4] ;  /* 0x0000f100ff057b82 */ /* 0x000e620000000800 */
[----:B------:R3:W2:Y:S02]  /*5960*/  @P2 LDG.E.U8 R85, desc[UR32][R150.64] ;  /* 0x0000002096552981 */ /* 0x0006a4000c1e1100 */
[----:B---3--:R-:W-:-:S05]  /*5970*/  IADD3 R152, P3, PT, R0, R132, RZ ;  /* 0x0000008400987210 */ /* 0x008fca0007f7e0ff */
[----:B------:R-:W3:Y:S01]  /*5980*/  LDC R11, c[0x0][0x3c4] ;  /* 0x0000f100ff0b7b82 */ /* 0x000ee20000000800 */
[----:B------:R0:W-:Y:S01]  /*5990*/  STL.64 [R1+0x5c8], R130 ;  /* 0x0005c88201007387 */ /* 0x0001e20000100a00 */
[-C--:B------:R-:W-:Y:S02]  /*59a0*/  LEA.HI.X.SX32 R153, R0, R133.reuse, 0x1, P3 ;  /* 0x0000008500997211 */ /* 0x080fe400018f0eff */
[CC--:B------:R-:W-:Y:S01]  /*59b0*/  IADD3 R150, P4, PT, R3.reuse, R132.reuse, RZ ;  /* 0x0000008403967210 */ /* 0x0c0fe20007f9e0ff */
[----:B------:R0:W2:Y:S01]  /*59c0*/  @P2 LDG.E.U8 R61, desc[UR32][R130.64] ;  /* 0x00000020823d2981 */ /* 0x0000a2000c1e1100 */
[----:B------:R-:W-:Y:S02]  /*59d0*/  PRMT R45, RZ, 0x7610, R45 ;  /* 0x00007610ff2d7816 */ /* 0x000fe4000000002d */
[----:B------:R-:W-:Y:S01]  /*59e0*/  LEA.HI.X.SX32 R151, R3, R133, 0x1, P4 ;  /* 0x0000008503977211 */ /* 0x000fe200020f0eff */
[----:B------:R-:W3:Y:S01]  /*59f0*/  LDC R9, c[0x0][0x3c4] ;  /* 0x0000f100ff097b82 */ /* 0x000ee20000000800 */
[----:B------:R-:W-:Y:S01]  /*5a00*/  PRMT R37, RZ, 0x7610, R37 ;  /* 0x00007610ff257816 */ /* 0x000fe20000000025 */
[----:B0-----:R-:W-:Y:S01]  /*5a10*/  IMAD R0, R10, 0x6b, RZ ;  /* 0x0000006b0a007824 */ /* 0x001fe200078e02ff */
[----:B------:R-:W-:Y:S01]  /*5a20*/  STL.64 [R1+0x588], R152 ;  /* 0x0005889801007387 */ /* 0x000fe20000100a00 */
[----:B------:R-:W-:-:S03]  /*5a30*/  IADD3 R130, P3, PT, R2, R132, RZ ;  /* 0x0000008402827210 */ /* 0x000fc60007f7e0ff */
[----:B------:R0:W2:Y:S01]  /*5a40*/  @P2 LDG.E.U8 R45, desc[UR32][R150.64] ;  /* 0x00000020962d2981 */ /* 0x0000a2000c1e1100 */
[----:B------:R-:W3:Y:S01]  /*5a50*/  LDC R3, c[0x0][0x3c4] ;  /* 0x0000f100ff037b82 */ /* 0x000ee20000000800 */
[----:B------:R-:W-:Y:S01]  /*5a60*/  LEA.HI.X.SX32 R131, R2, R133, 0x1, P3 ;  /* 0x0000008502837211 */ /* 0x000fe200018f0eff */
[----:B-1----:R-:W-:Y:S01]  /*5a70*/  IMAD R2, R4, 0x63, RZ ;  /* 0x0000006304027824 */ /* 0x002fe200078e02ff */
[----:B------:R0:W-:Y:S05]  /*5a80*/  STL.64 [R1+0x548], R150 ;  /* 0x0005489601007387 */ /* 0x0001ea0000100a00 */
[----:B------:R-:W1:Y:S01]  /*5a90*/  LDC R4, c[0x0][0x3c4] ;  /* 0x0000f100ff047b82 */ /* 0x000e620000000800 */
[----:B------:R3:W-:Y:S04]  /*5aa0*/  STL.64 [R1+0x508], R130 ;  /* 0x0005088201007387 */ /* 0x0007e80000100a00 */
[----:B------:R3:W2:Y:S01]  /*5ab0*/  @P2 LDG.E.U8 R37, desc[UR32][R130.64] ;  /* 0x0000002082252981 */ /* 0x0006a2000c1e1100 */
[----:B0-----:R-:W-:-:S02]  /*5ac0*/  IADD3 R150, P3, PT, R2, R132, RZ ;  /* 0x0000008402967210 */ /* 0x001fc40007f7e0ff */
[----:B------:R-:W0:Y:S01]  /*5ad0*/  LDC R10, c[0x0][0x3c4] ;  /* 0x0000f100ff0a7b82 */ /* 0x000e220000000800 */
[----:B------:R-:W-:Y:S02]  /*5ae0*/  PRMT R21, RZ, 0x7610, R21 ;  /* 0x00007610ff157816 */ /* 0x000fe40000000015 */
[-C--:B------:R-:W-:Y:S02]  /*5af0*/  LEA.HI.X.SX32 R151, R2, R133.reuse, 0x1, P3 ;  /* 0x0000008502977211 */ /* 0x080fe400018f0eff */
[C---:B---3--:R-:W-:Y:S01]  /*5b00*/  IADD3 R130, P4, PT, R0.reuse, R132, RZ ;  /* 0x0000008400827210 */ /* 0x048fe20007f9e0ff */
[----:B------:R-:W-:Y:S01]  /*5b10*/  IMAD R2, R11, 0x73, RZ ;  /* 0x000000730b027824 */ /* 0x000fe200078e02ff */
[----:B------:R-:W-:Y:S01]  /*5b20*/  PRMT R29, RZ, 0x7610, R29 ;  /* 0x00007610ff1d7816 */ /* 0x000fe2000000001d */
[----:B------:R-:W3:Y:S01]  /*5b30*/  LDC R11, c[0x0][0x3c4] ;  /* 0x0000f100ff0b7b82 */ /* 0x000ee20000000800 */
[----:B------:R-:W-:Y:S01]  /*5b40*/  LEA.HI.X.SX32 R131, R0, R133, 0x1, P4 ;  /* 0x0000008500837211 */ /* 0x000fe200020f0eff */
[----:B------:R-:W-:Y:S01]  /*5b50*/  IMAD R0, R5, 0x7b, RZ ;  /* 0x0000007b05007824 */ /* 0x000fe200078e02ff */
[----:B------:R-:W-:Y:S04]  /*5b60*/  STL.64 [R1+0x4c8], R150 ;  /* 0x0004c89601007387 */ /* 0x000fe80000100a00 */
[----:B------:R1:W-:Y:S04]  /*5b70*/  STL.64 [R1+0x488], R130 ;  /* 0x0004888201007387 */ /* 0x0003e80000100a00 */
[----:B------:R1:W2:Y:S01]  /*5b80*/  @P2 LDG.E.U8 R21, desc[UR32][R130.64] ;  /* 0x0000002082152981 */ /* 0x0002a2000c1e1100 */
[----:B------:R-:W-:-:S03]  /*5b90*/  PRMT R53, RZ, 0x7610, R53 ;  /* 0x00007610ff357816 */ /* 0x000fc60000000035 */
[----:B------:R1:W2:Y:S01]  /*5ba0*/  @P2 LDG.E.U8 R29, desc[UR32][R150.64] ;  /* 0x00000020961d2981 */ /* 0x0002a2000c1e1100 */
[----:B------:R-:W-:Y:S02]  /*5bb0*/  PRMT R13, RZ, 0x7610, R13 ;  /* 0x00007610ff0d7816 */ /* 0x000fe4000000000d */
[----:B------:R-:W-:Y:S01]  /*5bc0*/  PRMT R5, RZ, 0x7610, R5 ;  /* 0x00007610ff057816 */ /* 0x000fe20000000005 */
[----:B------:R1:W2:Y:S02]  /*5bd0*/  @P2 LDG.E.U8 R53, desc[UR32][R152.64] ;  /* 0x0000002098352981 */ /* 0x0002a4000c1e1100 */
[-C--:B-1----:R-:W-:Y:S02]  /*5be0*/  IADD3 R130, P4, PT, R0, R132.reuse, RZ ;  /* 0x0000008400827210 */ /* 0x082fe40007f9e0ff */
[----:B------:R-:W-:Y:S02]  /*5bf0*/  IADD3 R150, P3, PT, R2, R132, RZ ;  /* 0x0000008402967210 */ /* 0x000fe40007f7e0ff */
[-C--:B------:R-:W-:Y:S01]  /*5c00*/  LEA.HI.X.SX32 R131, R0, R133.reuse, 0x1, P4 ;  /* 0x0000008500837211 */ /* 0x080fe200020f0eff */
[----:B------:R-:W-:Y:S01]  /*5c10*/  IMAD R0, R3, 0x14, RZ ;  /* 0x0000001403007824 */ /* 0x000fe200078e02ff */
[----:B------:R-:W-:Y:S01]  /*5c20*/  LEA.HI.X.SX32 R151, R2, R133, 0x1, P3 ;  /* 0x0000008502977211 */ /* 0x000fe200018f0eff */
[----:B------:R-:W-:-:S02]  /*5c30*/  IMAD R3, R4, 0x1c, RZ ;  /* 0x0000001c04037824 */ /* 0x000fc400078e02ff */
[----:B------:R-:W1:Y:S01]  /*5c40*/  LDC R4, c[0x0][0x3c4] ;  /* 0x0000f100ff047b82 */ /* 0x000e620000000800 */
[CC--:B------:R-:W-:Y:S01]  /*5c50*/  IADD3 R152, P3, PT, R0.reuse, R132.reuse, RZ ;  /* 0x0000008400987210 */ /* 0x0c0fe20007f7e0ff */
[----:B------:R-:W-:Y:S01]  /*5c60*/  IMAD R2, R9, 0x24, RZ ;  /* 0x0000002409027824 */ /* 0x000fe200078e02ff */
[----:B------:R0:W-:Y:S04]  /*5c70*/  STL.64 [R1+0x448], R150 ;  /* 0x0004489601007387 */ /* 0x0001e80000100a00 */
[----:B------:R0:W2:Y:S01]  /*5c80*/  @P2 LDG.E.U8 R13, desc[UR32][R150.64] ;  /* 0x00000020960d2981 */ /* 0x0000a2000c1e1100 */
[----:B------:R-:W-:Y:S01]  /*5c90*/  LEA.HI.X.SX32 R153, R0, R133, 0x1, P3 ;  /* 0x0000008500997211 */ /* 0x000fe200018f0eff */
[----:B------:R-:W1:Y:S02]  /*5ca0*/  LDC R9, c[0x0][0x3c4] ;  /* 0x0000f100ff097b82 */ /* 0x000e640000000800 */
[----:B------:R3:W-:Y:S04]  /*5cb0*/  STL.64 [R1+0x408], R130 ;  /* 0x0004088201007387 */ /* 0x0007e80000100a00 */
[----:B------:R3:W2:Y:S01]  /*5cc0*/  @P2 LDG.E.U8 R5, desc[UR32][R130.64] ;  /* 0x0000002082052981 */ /* 0x0006a2000c1e1100 */
[----:B0-----:R-:W-:-:S02]  /*5cd0*/  IADD3 R150, P4, PT, R3, R132, RZ ;  /* 0x0000008403967210 */ /* 0x001fc40007f9e0ff */
[----:B------:R-:W-:Y:S02]  /*5ce0*/  PRMT R100, RZ, 0x7610, R100 ;  /* 0x00007610ff647816 */ /* 0x000fe40000000064 */
[-C--:B------:R-:W-:Y:S02]  /*5cf0*/  LEA.HI.X.SX32 R151, R3, R133.reuse, 0x1, P4 ;  /* 0x0000008503977211 */ /* 0x080fe400020f0eff */
[----:B------:R-:W0:Y:S01]  /*5d00*/  LDC R3, c[0x0][0x3c4] ;  /* 0x0000f100ff037b82 */ /* 0x000e220000000800 */
[CC--:B---3--:R-:W-:Y:S02]  /*5d10*/  IADD3 R130, P3, PT, R2.reuse, R132.reuse, RZ ;  /* 0x0000008402827210 */ /* 0x0c8fe40007f7e0ff */
[----:B------:R-:W-:Y:S01]  /*5d20*/  PRMT R92, RZ, 0x7610, R92 ;  /* 0x00007610ff5c7816 */ /* 0x000fe2000000005c */
[----:B------:R-:W-:Y:S01]  /*5d30*/  IMAD R0, R11, 0x34, RZ ;  /* 0x000000340b007824 */ /* 0x000fe200078e02ff */
[----:B------:R-:W-:Y:S01]  /*5d40*/  LEA.HI.X.SX32 R131, R2, R133, 0x1, P3 ;  /* 0x0000008502837211 */ /* 0x000fe200018f0eff */
[----:B------:R-:W-:Y:S01]  /*5d50*/  IMAD R2, R10, 0x2c, RZ ;  /* 0x0000002c0a027824 */ /* 0x000fe200078e02ff */
[----:B------:R-:W-:Y:S01]  /*5d60*/  STL.64 [R1+0x740], R152 ;  /* 0x0007409801007387 */ /* 0x000fe20000100a00 */
[----:B------:R-:W3:Y:S03]  /*5d70*/  LDC R10, c[0x0][0x3c4] ;  /* 0x0000f100ff0a7b82 */ /* 0x000ee60000000800 */
[----:B------:R5:W-:Y:S04]  /*5d80*/  STL.64 [R1+0x700], R150 ;  /* 0x0007009601007387 */ /* 0x000be80000100a00 */
[----:B------:R5:W2:Y:S01]  /*5d90*/  @P2 LDG.E.U8 R100, desc[UR32][R150.64] ;  /* 0x0000002096642981 */ /* 0x000aa2000c1e1100 */
[----:B------:R-:W-:Y:S01]  /*5da0*/  PRMT R76, RZ, 0x7610, R76 ;  /* 0x00007610ff4c7816 */ /* 0x000fe2000000004c */
[----:B------:R-:W0:Y:S02]  /*5db0*/  LDC R11, c[0x0][0x3c4] ;  /* 0x0000f100ff0b7b82 */ /* 0x000e240000000800 */
[----:B------:R1:W-:Y:S04]  /*5dc0*/  STL.64 [R1+0x6c0], R130 ;  /* 0x0006c08201007387 */ /* 0x0003e80000100a00 */
[----:B------:R1:W2:Y:S01]  /*5dd0*/  @P2 LDG.E.U8 R92, desc[UR32][R130.64] ;  /* 0x00000020825c2981 */ /* 0x0002a2000c1e1100 */
[----:B-----5:R-:W-:-:S02]  /*5de0*/  IADD3 R150, P3, PT, R2, R132, RZ ;  /* 0x0000008402967210 */ /* 0x020fc40007f7e0ff */
[----:B------:R-:W-:Y:S02]  /*5df0*/  PRMT R84, RZ, 0x7610, R84 ;  /* 0x00007610ff547816 */ /* 0x000fe40000000054 */
[-C--:B------:R-:W-:Y:S02]  /*5e00*/  LEA.HI.X.SX32 R151, R2, R133.reuse, 0x1, P3 ;  /* 0x0000008502977211 */ /* 0x080fe400018f0eff */
[-C--:B-1----:R-:W-:Y:S01]  /*5e10*/  IADD3 R130, P4, PT, R0, R132.reuse, RZ ;  /* 0x0000008400827210 */ /* 0x082fe20007f9e0ff */
[----:B------:R-:W-:Y:S02]  /*5e20*/  IMAD R2, R12, 0x3c, RZ ;  /* 0x0000003c0c027824 */ /* 0x000fe400078e02ff */
[----:B------:R1:W-:Y:S01]  /*5e30*/  STL.64 [R1+0x680], R150 ;  /* 0x0006809601007387 */ /* 0x0003e20000100a00 */
[----:B------:R-:W-:Y:S01]  /*5e40*/  PRMT R108, RZ, 0x7610, R108 ;  /* 0x00007610ff6c7816 */ /* 0x000fe2000000006c */
[----:B------:R-:W5:Y:S01]  /*5e50*/  LDC R12, c[0x0][0x3c4] ;  /* 0x0000f100ff0c7b82 */ /* 0x000f620000000800 */
[----:B------:R-:W-:Y:S01]  /*5e60*/  LEA.HI.X.SX32 R131, R0, R133, 0x1, P4 ;  /* 0x0000008500837211 */ /* 0x000fe200020f0eff */
[----:B------:R-:W-:Y:S01]  /*5e70*/  IMAD R0, R4, 0x44, RZ ;  /* 0x0000004404007824 */ /* 0x000fe200078e02ff */
[----:B------:R1:W2:Y:S04]  /*5e80*/  @P2 LDG.E.U8 R84, desc[UR32][R150.64] ;  /* 0x0000002096542981 */ /* 0x0002a8000c1e1100 */
[----:B------:R3:W2:Y:S01]  /*5e90*/  @P2 LDG.E.U8 R76, desc[UR32][R130.64] ;  /* 0x00000020824c2981 */ /* 0x0006a2000c1e1100 */
[----:B------:R-:W4:Y:S03]  /*5ea0*/  LDC R4, c[0x0][0x3c4] ;  /* 0x0000f100ff047b82 */ /* 0x000f260000000800 */
[----:B------:R3:W-:Y:S01]  /*5eb0*/  STL.64 [R1+0x640], R130 ;  /* 0x0006408201007387 */ /* 0x0007e20000100a00 */
[----:B-1----:R-:W-:-:S02]  /*5ec0*/  IADD3 R150, P3, PT, R2, R132, RZ ;  /* 0x0000008402967210 */ /* 0x002fc40007f7e0ff */
[----:B------:R-:W-:Y:S01]  /*5ed0*/  PRMT R68, RZ, 0x7610, R68 ;  /* 0x00007610ff447816 */ /* 0x000fe20000000044 */
[----:B------:R1:W2:Y:S01]  /*5ee0*/  @P2 LDG.E.U8 R108, desc[UR32][R152.64] ;  /* 0x00000020986c2981 */ /* 0x0002a2000c1e1100 */
[-C--:B------:R-:W-:Y:S02]  /*5ef0*/  LEA.HI.X.SX32 R151, R2, R133.reuse, 0x1, P3 ;  /* 0x0000008502977211 */ /* 0x080fe400018f0eff */
[-C--:B---3--:R-:W-:Y:S02]  /*5f00*/  IADD3 R130, P4, PT, R0, R132.reuse, RZ ;  /* 0x0000008400827210 */ /* 0x088fe40007f9e0ff */
[----:B------:R-:W-:Y:S01]  /*5f10*/  PRMT R60, RZ, 0x7610, R60 ;  /* 0x00007610ff3c7816 */ /* 0x000fe2000000003c */
[----:B------:R-:W-:Y:S01]  /*5f20*/  IMAD R2, R10, 0x5c, RZ ;  /* 0x0000005c0a027824 */ /* 0x000fe200078e02ff */
[-C--:B------:R-:W-:Y:S01]  /*5f30*/  LEA.HI.X.SX32 R131, R0, R133.reuse, 0x1, P4 ;  /* 0x0000008500837211 */ /* 0x080fe200020f0eff */
[----:B0-----:R-:W-:Y:S01]  /*5f40*/  IMAD R0, R3, 0x4c, RZ ;  /* 0x0000004c03007824 */ /* 0x001fe200078e02ff */
[----:B------:R0:W-:Y:S01]  /*5f50*/  STL.64 [R1+0x600], R150 ;  /* 0x0006009601007387 */ /* 0x0001e20000100a00 */
[----:B------:R-:W-:Y:S01]  /*5f60*/  IMAD R3, R9, 0x54, RZ ;  /* 0x0000005409037824 */ /* 0x000fe200078e02ff */
[----:B------:R-:W-:Y:S01]  /*5f70*/  PRMT R44, RZ, 0x7610, R44 ;  /* 0x00007610ff2c7816 */ /* 0x000fe2000000002c */
[----:B------:R-:W3:Y:S01]  /*5f80*/  LDC R9, c[0x0][0x3c4] ;  /* 0x0000f100ff097b82 */ /* 0x000ee20000000800 */
[CC--:B-1----:R-:W-:Y:S01]  /*5f90*/  IADD3 R152, P3, PT, R0.reuse, R132.reuse, RZ ;  /* 0x0000008400987210 */ /* 0x0c2fe20007f7e0ff */
[----:B------:R0:W2:Y:S03]  /*5fa0*/  @P2 LDG.E.U8 R68, desc[UR32][R150.64] ;  /* 0x0000002096442981 */ /* 0x0000a6000c1e1100 */
[----:B------:R-:W-:Y:S01]  /*5fb0*/  LEA.HI.X.SX32 R153, R0, R133, 0x1, P3 ;  /* 0x0000008500997211 */ /* 0x000fe200018f0eff */
[----:B------:R1:W-:Y:S01]  /*5fc0*/  STL.64 [R1+0x5c0], R130 ;  /* 0x0005c08201007387 */ /* 0x0003e20000100a00 */
[----:B------:R-:W-:Y:S01]  /*5fd0*/  PRMT R36, RZ, 0x7610, R36 ;  /* 0x00007610ff247816 */ /* 0x000fe20000000024 */
[----:B------:R-:W5:Y:S02]  /*5fe0*/  LDC R10, c[0x0][0x3c4] ;  /* 0x0000f100ff0a7b82 */ /* 0x000f640000000800 */
[----:B------:R1:W2:Y:S01]  /*5ff0*/  @P2 LDG.E.U8 R60, desc[UR32][R130.64] ;  /* 0x00000020823c2981 */ /* 0x0002a2000c1e1100 */
[----:B0-----:R-:W-:-:S04]  /*6000*/  IADD3 R150, P4, PT, R3, R132, RZ ;  /* 0x0000008403967210 */ /* 0x001fc80007f9e0ff */
[-C--:B------:R-:W-:Y:S02]  /*6010*/  LEA.HI.X.SX32 R151, R3, R133.reuse, 0x1, P4 ;  /* 0x0000008503977211 */ /* 0x080fe400020f0eff */
[----:B------:R-:W0:Y:S01]  /*6020*/  LDC R3, c[0x0][0x3c4] ;  /* 0x0000f100ff037b82 */ /* 0x000e220000000800 */
[CC--:B-1----:R-:W-:Y:S01]  /*6030*/  IADD3 R130, P3, PT, R2.reuse, R132.reuse, RZ ;  /* 0x0000008402827210 */ /* 0x0c2fe20007f7e0ff */
[----:B------:R-:W-:Y:S01]  /*6040*/  IMAD R0, R11, 0x6c, RZ ;  /* 0x0000006c0b007824 */ /* 0x000fe200078e02ff */
[----:B------:R-:W-:Y:S02]  /*6050*/  STL.64 [R1+0x580], R152 ;  /* 0x0005809801007387 */ /* 0x000fe40000100a00 */
[----:B------:R-:W-:Y:S01]  /*6060*/  LEA.HI.X.SX32 R131, R2, R133, 0x1, P3 ;  /* 0x0000008502837211 */ /* 0x000fe200018f0eff */
[----:B----4-:R-:W-:Y:S02]  /*6070*/  IMAD R2, R4, 0x64, RZ ;  /* 0x0000006404027824 */ /* 0x010fe400078e02ff */
[----:B------:R-:W1:Y:S01]  /*6080*/  LDC R11, c[0x0][0x3c4] ;  /* 0x0000f100ff0b7b82 */ /* 0x000e620000000800 */
[----:B------:R4:W-:Y:S04]  /*6090*/  STL.64 [R1+0x540], R150 ;  /* 0x0005409601007387 */ /* 0x0009e80000100a00 */
[----:B------:R4:W2:Y:S04]  /*60a0*/  @P2 LDG.E.U8 R44, desc[UR32][R150.64] ;  /* 0x00000020962c2981 */ /* 0x0008a8000c1e1100 */
[----:B------:R3:W-:Y:S04]  /*60b0*/  STL.64 [R1+0x500], R130 ;  /* 0x0005008201007387 */ /* 0x0007e80000100a00 */
[----:B------:R3:W2:Y:S01]  /*60c0*/  @P2 LDG.E.U8 R36, desc[UR32][R130.64] ;  /* 0x0000002082242981 */ /* 0x0006a2000c1e1100 */
[----:B----4-:R-:W-:-:S02]  /*60d0*/  IADD3 R150, P3, PT, R2, R132, RZ ;  /* 0x0000008402967210 */ /* 0x010fc40007f7e0ff */
[----:B------:R-:W-:Y:S02]  /*60e0*/  PRMT R20, RZ, 0x7610, R20 ;  /* 0x00007610ff147816 */ /* 0x000fe40000000014 */
[-C--:B------:R-:W-:Y:S02]  /*60f0*/  LEA.HI.X.SX32 R151, R2, R133.reuse, 0x1, P3 ;  /* 0x0000008502977211 */ /* 0x080fe400018f0eff */
[C---:B---3--:R-:W-:Y:S02]  /*6100*/  IADD3 R130, P4, PT, R0.reuse, R132, RZ ;  /* 0x0000008400827210 */ /* 0x048fe40007f9e0ff */
[----:B------:R-:W-:Y:S02]  /*6110*/  PRMT R28, RZ, 0x7610, R28 ;  /* 0x00007610ff1c7816 */ /* 0x000fe4000000001c */
[----:B------:R-:W-:Y:S01]  /*6120*/  LEA.HI.X.SX32 R131, R0, R133, 0x1, P4 ;  /* 0x0000008500837211 */ /* 0x000fe200020f0eff */
[----:B------:R-:W-:Y:S02]  /*6130*/  IMAD R0, R9, 0x7c, RZ ;  /* 0x0000007c09007824 */ /* 0x000fe400078e02ff */
[----:B------:R-:W3:Y:S01]  /*6140*/  LDC R9, c[0x0][0x3c4] ;  /* 0x0000f100ff097b82 */ /* 0x000ee20000000800 */
[----:B-----5:R-:W-:Y:S01]  /*6150*/  IMAD R2, R12, 0x74, RZ ;  /* 0x000000740c027824 */ /* 0x020fe200078e02ff */
[----:B------:R-:W-:Y:S04]  /*6160*/  STL.64 [R1+0x4c0], R150 ;  /* 0x0004c09601007387 */ /* 0x000fe80000100a00 */
[----:B------:R4:W-:Y:S04]  /*6170*/  STL.64 [R1+0x480], R130 ;  /* 0x0004808201007387 */ /* 0x0009e80000100a00 */
[----:B------:R4:W5:Y:S01]  /*6180*/  @P2 LDG.E.U8 R20, desc[UR32][R130.64] ;  /* 0x0000002082142981 */ /* 0x000962000c1e1100 */
[----:B------:R-:W-:-:S03]  /*6190*/  PRMT R52, RZ, 0x7610, R52 ;  /* 0x00007610ff347816 */ /* 0x000fc60000000034 */
[----:B------:R0:W2:Y:S01]  /*61a0*/  @P2 LDG.E.U8 R28, desc[UR32][R150.64] ;  /* 0x00000020961c2981 */ /* 0x0000a2000c1e1100 */
[----:B------:R-:W-:Y:S02]  /*61b0*/  PRMT R12, RZ, 0x7610, R12 ;  /* 0x00007610ff0c7816 */ /* 0x000fe4000000000c */
[----:B------:R-:W-:Y:S01]  /*61c0*/  PRMT R4, RZ, 0x7610, R4 ;  /* 0x00007610ff047816 */ /* 0x000fe20000000004 */
[----:B------:R1:W2:Y:S01]  /*61d0*/  @P2 LDG.E.U8 R52, desc[UR32][R152.64] ;  /* 0x0000002098342981 */ /* 0x0002a2000c1e1100 */
[-C--:B----4-:R-:W-:Y:S02]  /*61e0*/  IADD3 R130, P4, PT, R0, R132.reuse, RZ ;  /* 0x0000008400827210 */ /* 0x090fe40007f9e0ff */
[----:B0-----:R-:W-:Y:S02]  /*61f0*/  IADD3 R150, P3, PT, R2, R132, RZ ;  /* 0x0000008402967210 */ /* 0x001fe40007f7e0ff */
[-C--:B------:R-:W-:Y:S01]  /*6200*/  LEA.HI.X.SX32 R131, R0, R133.reuse, 0x1, P4 ;  /* 0x0000008500837211 */ /* 0x080fe200020f0eff */
[----:B------:R-:W-:Y:S01]  /*6210*/  IMAD R0, R3, 0x15, RZ ;  /* 0x0000001503007824 */ /* 0x000fe200078e02ff */
[----:B------:R-:W-:Y:S01]  /*6220*/  LEA.HI.X.SX32 R151, R2, R133, 0x1, P3 ;  /* 0x0000008502977211 */ /* 0x000fe200018f0eff */
[----:B------:R-:W-:-:S02]  /*6230*/  IMAD R3, R10, 0x1d, RZ ;  /* 0x0000001d0a037824 */ /* 0x000fc400078e02ff */
[----:B------:R-:W0:Y:S01]  /*6240*/  LDC R10, c[0x0][0x3c4] ;  /* 0x0000f100ff0a7b82 */ /* 0x000e220000000800 */
[CC--:B-1----:R-:W-:Y:S01]  /*6250*/  IADD3 R152, P3, PT, R0.reuse, R132.reuse, RZ ;  /* 0x0000008400987210 */ /* 0x0c2fe20007f7e0ff */
[----:B------:R-:W-:Y:S01]  /*6260*/  IMAD R2, R11, 0x25, RZ ;  /* 0x000000250b027824 */ /* 0x000fe200078e02ff */
[----:B------:R1:W-:Y:S04]  /*6270*/  STL.64 [R1+0x440], R150 ;  /* 0x0004409601007387 */ /* 0x0003e80000100a00 */
[----:B------:R1:W4:Y:S01]  /*6280*/  @P2 LDG.E.U8 R12, desc[UR32][R150.64] ;  /* 0x00000020960c2981 */ /* 0x000322000c1e1100 */
[----:B------:R-:W-:Y:S01]  /*6290*/  LEA.HI.X.SX32 R153, R0, R133, 0x1, P3 ;  /* 0x0000008500997211 */ /* 0x000fe200018f0eff */
[----:B------:R-:W0:Y:S02]  /*62a0*/  LDC R11, c[0x0][0x3c4] ;  /* 0x0000f100ff0b7b82 */ /* 0x000e240000000800 */
[----:B------:R3:W-:Y:S04]  /*62b0*/  STL.64 [R1+0x400], R130 ;  /* 0x0004008201007387 */ /* 0x0007e80000100a00 */
[----:B------:R3:W2:Y:S01]  /*62c0*/  @P2 LDG.E.U8 R4, desc[UR32][R130.64] ;  /* 0x0000002082042981 */ /* 0x0006a2000c1e1100 */
[----:B-1----:R-:W-:-:S02]  /*62d0*/  IADD3 R150, P4, PT, R3, R132, RZ ;  /* 0x0000008403967210 */ /* 0x002fc40007f9e0ff */
[----:B------:R-:W-:Y:S02]  /*62e0*/  PRMT R99, RZ, 0x7610, R99 ;  /* 0x00007610ff637816 */ /* 0x000fe40000000063 */
[-C--:B------:R-:W-:Y:S02]  /*62f0*/  LEA.HI.X.SX32 R151, R3, R133.reuse, 0x1, P4 ;  /* 0x0000008503977211 */ /* 0x080fe400020f0eff */
[----:B------:R-:W1:Y:S01]  /*6300*/  LDC R3, c[0x0][0x3c4] ;  /* 0x0000f100ff037b82 */ /* 0x000e620000000800 */
        /* <DEDUP_REMOVED lines=10> */
[----:B------:R-:W1:Y:S02]  /*63b0*/  LDC R17, c[0x0][0x3c4] ;  /* 0x0000f100ff117b82 */ /* 0x000e640000000800 */
[----:B------:R0:W-:Y:S04]  /*63c0*/  STL.64 [R1+0x6b8], R130 ;  /* 0x0006b88201007387 */ /* 0x0001e80000100a00 */
[----:B------:R0:W2:Y:S02]  /*63d0*/  @P2 LDG.E.U8 R91, desc[UR32][R130.64] ;  /* 0x00000020825b2981 */ /* 0x0000a4000c1e1100 */
[----:B0-----:R-:W-:-:S04]  /*63e0*/  IADD3 R150, P3, PT, R2, R132, RZ ;  /* 0x0000008402967210 */ /* 0x001fc80007f7e0ff */
[----:B------:R-:W-:Y:S02]  /*63f0*/  LEA.HI.X.SX32 R151, R2, R133, 0x1, P3 ;  /* 0x0000008502977211 */ /* 0x000fe400018f0eff */
[----:B------:R-:W-:-:S04]  /*6400*/  IADD3 R130, P4, PT, R0, R132, RZ ;  /* 0x0000008400827210 */ /* 0x000fc80007f9e0ff */
[----:B------:R-:W-:Y:S01]  /*6410*/  LEA.HI.X.SX32 R131, R0, R133, 0x1, P4 ;  /* 0x0000008500837211 */ /* 0x000fe200020f0eff */
[----:B------:R-:W-:Y:S01]  /*6420*/  IMAD R0, R10, 0x45, RZ ;  /* 0x000000450a007824 */ /* 0x000fe200078e02ff */
[----:B------:R-:W-:Y:S01]  /*6430*/  PRMT R83, RZ, 0x7610, R83 ;  /* 0x00007610ff537816 */ /* 0x000fe20000000053 */
[----:B------:R-:W0:Y:S01]  /*6440*/  LDC R10, c[0x0][0x3c4] ;  /* 0x0000f100ff0a7b82 */ /* 0x000e220000000800 */
[----:B------:R-:W-:Y:S01]  /*6450*/  STL.64 [R1+0x678], R150 ;  /* 0x0006789601007387 */ /* 0x000fe20000100a00 */
[----:B------:R-:W-:-:S03]  /*6460*/  IMAD R2, R18, 0x3d, RZ ;  /* 0x0000003d12027824 */ /* 0x000fc600078e02ff */
[----:B------:R3:W-:Y:S01]  /*6470*/  STL.64 [R1+0x638], R130 ;  /* 0x0006388201007387 */ /* 0x0007e20000100a00 */
[----:B------:R-:W-:Y:S02]  /*6480*/  PRMT R107, RZ, 0x7610, R107 ;  /* 0x00007610ff6b7816 */ /* 0x000fe4000000006b */
[----:B------:R-:W-:Y:S01]  /*6490*/  PRMT R59, RZ, 0x7610, R59 ;  /* 0x00007610ff3b7816 */ /* 0x000fe2000000003b */
[----:B------:R3:W2:Y:S01]  /*64a0*/  @P2 LDG.E.U8 R75, desc[UR32][R130.64] ;  /* 0x00000020824b2981 */ /* 0x0006a2000c1e1100 */
[----:B------:R-:W0:Y:S03]  /*64b0*/  LDC R18, c[0x0][0x3c4] ;  /* 0x0000f100ff127b82 */ /* 0x000e260000000800 */
[----:B------:R1:W2:Y:S01]  /*64c0*/  @P2 LDG.E.U8 R83, desc[UR32][R150.64] ;  /* 0x0000002096532981 */ /* 0x0002a2000c1e1100 */
[----:B------:R-:W-:-:S03]  /*64d0*/  PRMT R67, RZ, 0x7610, R67 ;  /* 0x00007610ff437816 */ /* 0x000fc60000000043 */
[----:B------:R1:W2:Y:S01]  /*64e0*/  @P2 LDG.E.U8 R107, desc[UR32][R152.64] ;  /* 0x00000020986b2981 */ /* 0x0002a2000c1e1100 */
[-C--:B---3--:R-:W-:Y:S02]  /*64f0*/  IADD3 R130, P4, PT, R0, R132.reuse, RZ ;  /* 0x0000008400827210 */ /* 0x088fe40007f9e0ff */
[-C--:B-1----:R-:W-:Y:S02]  /*6500*/  IADD3 R150, P3, PT, R2, R132.reuse, RZ ;  /* 0x0000008402967210 */ /* 0x082fe40007f7e0ff */
[-C--:B------:R-:W-:Y:S01]  /*6510*/  LEA.HI.X.SX32 R131, R0, R133.reuse, 0x1, P4 ;  /* 0x0000008500837211 */ /* 0x080fe200020f0eff */
[----:B------:R-:W-:Y:S01]  /*6520*/  IMAD R0, R3, 0x4d, RZ ;  /* 0x0000004d03007824 */ /* 0x000fe200078e02ff */
[-C--:B------:R-:W-:Y:S01]  /*6530*/  LEA.HI.X.SX32 R151, R2, R133.reuse, 0x1, P3 ;  /* 0x0000008502977211 */ /* 0x080fe200018f0eff */
[----:B------:R-:W-:Y:S02]  /*6540*/  IMAD R3, R9, 0x55, RZ ;  /* 0x0000005509037824 */ /* 0x000fe400078e02ff */
[----:B------:R-:W-:Y:S01]  /*6550*/  IMAD R2, R11, 0x5d, RZ ;  /* 0x0000005d0b027824 */ /* 0x000fe200078e02ff */
[C---:B------:R-:W-:Y:S01]  /*6560*/  IADD3 R152, P3, PT, R0.reuse, R132, RZ ;  /* 0x0000008400987210 */ /* 0x040fe20007f7e0ff */
[----:B------:R-:W1:Y:S01]  /*6570*/  LDC R9, c[0x0][0x3c4] ;  /* 0x0000f100ff097b82 */ /* 0x000e620000000800 */
[----:B------:R-:W-:Y:S02]  /*6580*/  STL.64 [R1+0x5f8], R150 ;  /* 0x0005f89601007387 */ /* 0x000fe40000100a00 */
[----:B------:R-:W-:-:S02]  /*6590*/  LEA.HI.X.SX32 R153, R0, R133, 0x1, P3 ;  /* 0x0000008500997211 */ /* 0x000fc400018f0eff */
[----:B------:R3:W-:Y:S04]  /*65a0*/  STL.64 [R1+0x5b8], R130 ;  /* 0x0005b88201007387 */ /* 0x0007e80000100a00 */
[----:B------:R3:W2:Y:S01]  /*65b0*/  @P2 LDG.E.U8 R59, desc[UR32][R130.64] ;  /* 0x00000020823b2981 */ /* 0x0006a2000c1e1100 */
[----:B------:R-:W-:Y:S01]  /*65c0*/  IMAD R0, R17, 0x6d, RZ ;  /* 0x0000006d11007824 */ /* 0x000fe200078e02ff */
[----:B------:R-:W-:Y:S01]  /*65d0*/  PRMT R43, RZ, 0x7610, R43 ;  /* 0x00007610ff2b7816 */ /* 0x000fe2000000002b */
[----:B------:R-:W1:Y:S01]  /*65e0*/  LDC R17, c[0x0][0x3c4] ;  /* 0x0000f100ff117b82 */ /* 0x000e620000000800 */
[----:B------:R0:W2:Y:S01]  /*65f0*/  @P2 LDG.E.U8 R67, desc[UR32][R150.64] ;  /* 0x0000002096432981 */ /* 0x0000a2000c1e1100 */
[-C--:B---3--:R-:W-:Y:S02]  /*6600*/  IADD3 R130, P3, PT, R2, R132.reuse, RZ ;  /* 0x0000008402827210 */ /* 0x088fe40007f7e0ff */
[----:B0-----:R-:W-:-:S02]  /*6610*/  IADD3 R150, P4, PT, R3, R132, RZ ;  /* 0x0000008403967210 */ /* 0x001fc40007f9e0ff */
[-C--:B------:R-:W-:Y:S01]  /*6620*/  LEA.HI.X.SX32 R131, R2, R133.reuse, 0x1, P3 ;  /* 0x0000008502837211 */ /* 0x080fe200018f0eff */
[----:B------:R-:W-:Y:S02]  /*6630*/  IMAD R2, R10, 0x65, RZ ;  /* 0x000000650a027824 */ /* 0x000fe400078e02ff */
[----:B------:R-:W0:Y:S01]  /*6640*/  LDC R10, c[0x0][0x3c4] ;  /* 0x0000f100ff0a7b82 */ /* 0x000e220000000800 */
[----:B------:R-:W-:Y:S02]  /*6650*/  LEA.HI.X.SX32 R151, R3, R133, 0x1, P4 ;  /* 0x0000008503977211 */ /* 0x000fe400020f0eff */
[----:B------:R-:W-:Y:S01]  /*6660*/  PRMT R35, RZ, 0x7610, R35 ;  /* 0x00007610ff237816 */ /* 0x000fe20000000023 */
[----:B------:R-:W-:Y:S04]  /*6670*/  STL.64 [R1+0x578], R152 ;  /* 0x0005789801007387 */ /* 0x000fe80000100a00 */
[----:B------:R3:W-:Y:S04]  /*6680*/  STL.64 [R1+0x538], R150 ;  /* 0x0005389601007387 */ /* 0x0007e80000100a00 */
[----:B------:R3:W2:Y:S04]  /*6690*/  @P2 LDG.E.U8 R43, desc[UR32][R150.64] ;  /* 0x00000020962b2981 */ /* 0x0006a8000c1e1100 */
[----:B------:R1:W-:Y:S04]  /*66a0*/  STL.64 [R1+0x4f8], R130 ;  /* 0x0004f88201007387 */ /* 0x0003e80000100a00 */
[----:B------:R1:W2:Y:S01]  /*66b0*/  @P2 LDG.E.U8 R35, desc[UR32][R130.64] ;  /* 0x0000002082232981 */ /* 0x0002a2000c1e1100 */
[----:B---3--:R-:W-:-:S02]  /*66c0*/  IADD3 R150, P3, PT, R2, R132, RZ ;  /* 0x0000008402967210 */ /* 0x008fc40007f7e0ff */
[----:B------:R-:W-:Y:S02]  /*66d0*/  PRMT R27, RZ, 0x7610, R27 ;  /* 0x00007610ff1b7816 */ /* 0x000fe4000000001b */
[----:B------:R-:W-:Y:S02]  /*66e0*/  PRMT R19, RZ, 0x7610, R19 ;  /* 0x00007610ff137816 */ /* 0x000fe40000000013 */
[-C--:B-1----:R-:W-:Y:S02]  /*66f0*/  IADD3 R130, P4, PT, R0, R132.reuse, RZ ;  /* 0x0000008400827210 */ /* 0x082fe40007f9e0ff */
[-C--:B------:R-:W-:Y:S01]  /*6700*/  LEA.HI.X.SX32 R151, R2, R133.reuse, 0x1, P3 ;  /* 0x0000008502977211 */ /* 0x080fe200018f0eff */
[----:B------:R-:W-:Y:S01]  /*6710*/  IMAD R2, R18, 0x75, RZ ;  /* 0x0000007512027824 */ /* 0x000fe200078e02ff */
[----:B------:R-:W-:Y:S01]  /*6720*/  LEA.HI.X.SX32 R131, R0, R133, 0x1, P4 ;  /* 0x0000008500837211 */ /* 0x000fe200020f0eff */
[----:B------:R-:W-:Y:S01]  /*6730*/  IMAD R0, R9, 0x7d, RZ ;  /* 0x0000007d09007824 */ /* 0x000fe200078e02ff */
[----:B------:R-:W1:Y:S01]  /*6740*/  LDC R18, c[0x0][0x3c4] ;  /* 0x0000f100ff127b82 */ /* 0x000e620000000800 */
[----:B------:R3:W-:Y:S04]  /*6750*/  STL.64 [R1+0x4b8], R150 ;  /* 0x0004b89601007387 */ /* 0x0007e80000100a00 */
[----:B------:R3:W4:Y:S04]  /*6760*/  @P2 LDG.E.U8 R27, desc[UR32][R150.64] ;  /* 0x00000020961b2981 */ /* 0x000728000c1e1100 */
[----:B------:R0:W-:Y:S04]  /*6770*/  STL.64 [R1+0x478], R130 ;  /* 0x0004788201007387 */ /* 0x0001e80000100a00 */
[----:B------:R0:W4:Y:S01]  /*6780*/  @P2 LDG.E.U8 R19, desc[UR32][R130.64] ;  /* 0x0000002082132981 */ /* 0x000122000c1e1100 */
[----:B---3--:R-:W-:-:S02]  /*6790*/  IADD3 R150, P3, PT, R2, R132, RZ ;  /* 0x0000008402967210 */ /* 0x008fc40007f7e0ff */
[----:B------:R-:W-:Y:S02]  /*67a0*/  PRMT R51, RZ, 0x7610, R51 ;  /* 0x00007610ff337816 */ /* 0x000fe40000000033 */
[-C--:B------:R-:W-:Y:S02]  /*67b0*/  LEA.HI.X.SX32 R151, R2, R133.reuse, 0x1, P3 ;  /* 0x0000008502977211 */ /* 0x080fe400018f0eff */
[C---:B0-----:R-:W-:Y:S01]  /*67c0*/  IADD3 R130, P4, PT, R0.reuse, R132, RZ ;  /* 0x0000008400827210 */ /* 0x041fe20007f9e0ff */
[----:B------:R-:W-:Y:S01]  /*67d0*/  IMAD R2, R17, 0x1e, RZ ;  /* 0x0000001e11027824 */ /* 0x000fe200078e02ff */
[----:B------:R-:W-:Y:S01]  /*67e0*/  PRMT R11, RZ, 0x7610, R11 ;  /* 0x00007610ff0b7816 */ /* 0x000fe2000000000b */
[----:B------:R-:W0:Y:S01]  /*67f0*/  LDC R17, c[0x0][0x3c4] ;  /* 0x0000f100ff117b82 */ /* 0x000e220000000800 */
[----:B------:R-:W-:Y:S01]  /*6800*/  LEA.HI.X.SX32 R131, R0, R133, 0x1, P4 ;  /* 0x0000008500837211 */ /* 0x000fe200020f0eff */
[----:B------:R-:W-:Y:S01]  /*6810*/  IMAD R0, R10, 0x16, RZ ;  /* 0x000000160a007824 */ /* 0x000fe200078e02ff */
[----:B------:R-:W-:Y:S01]  /*6820*/  PRMT R3, RZ, 0x7610, R3 ;  /* 0x00007610ff037816 */ /* 0x000fe20000000003 */
[----:B------:R3:W4:Y:S01]  /*6830*/  @P2 LDG.E.U8 R51, desc[UR32][R152.64] ;  /* 0x0000002098332981 */ /* 0x000722000c1e1100 */
[----:B------:R-:W-:-:S03]  /*6840*/  IMAD R9, R25, 0x26, RZ ;  /* 0x0000002619097824 */ /* 0x000fc600078e02ff */
[----:B------:R-:W0:Y:S01]  /*6850*/  LDC R10, c[0x0][0x3c4] ;  /* 0x0000f100ff0a7b82 */ /* 0x000e220000000800 */
[----:B------:R1:W-:Y:S04]  /*6860*/  STL.64 [R1+0x438], R150 ;  /* 0x0004389601007387 */ /* 0x0003e80000100a00 */
[----:B------:R1:W4:Y:S01]  /*6870*/  @P2 LDG.E.U8 R11, desc[UR32][R150.64] ;  /* 0x00000020960b2981 */ /* 0x000322000c1e1100 */
[C---:B---3--:R-:W-:Y:S02]  /*6880*/  IADD3 R152, P3, PT, R0.reuse, R132, RZ ;  /* 0x0000008400987210 */ /* 0x048fe40007f7e0ff */
[----:B------:R-:W3:Y:S01]  /*6890*/  LDC R25, c[0x0][0x3c4] ;  /* 0x0000f100ff197b82 */ /* 0x000ee20000000800 */
[----:B------:R1:W-:Y:S01]  /*68a0*/  STL.64 [R1+0x3f8], R130 ;  /* 0x0003f88201007387 */ /* 0x0003e20000100a00 */
[----:B------:R-:W-:-:S03]  /*68b0*/  LEA.HI.X.SX32 R153, R0, R133, 0x1, P3 ;  /* 0x0000008500997211 */ /* 0x000fc600018f0eff */
[----:B------:R1:W4:Y:S02]  /*68c0*/  @P2 LDG.E.U8 R3, desc[UR32][R130.64] ;  /* 0x0000002082032981 */ /* 0x000324000c1e1100 */
[CC--:B-1----:R-:W-:Y:S02]  /*68d0*/  IADD3 R150, P4, PT, R2.reuse, R132.reuse, RZ ;  /* 0x0000008402967210 */ /* 0x0c2fe40007f9e0ff */
[----:B------:R-:W-:Y:S02]  /*68e0*/  PRMT R90, RZ, 0x7610, R90 ;  /* 0x00007610ff5a7816 */ /* 0x000fe4000000005a */
[-C--:B------:R-:W-:Y:S02]  /*68f0*/  LEA.HI.X.SX32 R151, R2, R133.reuse, 0x1, P4 ;  /* 0x0000008502977211 */ /* 0x080fe400020f0eff */
[C---:B------:R-:W-:Y:S01]  /*6900*/  IADD3 R130, P3, PT, R9.reuse, R132, RZ ;  /* 0x0000008409827210 */ /* 0x040fe20007f7e0ff */
[----:B------:R-:W-:Y:S01]  /*6910*/  IMAD R2, R18, 0x2e, RZ ;  /* 0x0000002e12027824 */ /* 0x000fe200078e02ff */
[----:B------:R-:W-:Y:S01]  /*6920*/  STL.64 [R1+0x730], R152 ;  /* 0x0007309801007387 */ /* 0x000fe20000100a00 */
[----:B------:R-:W-:Y:S01]  /*6930*/  PRMT R106, RZ, 0x7610, R106 ;  /* 0x00007610ff6a7816 */ /* 0x000fe2000000006a */
[----:B------:R-:W-:Y:S01]  /*6940*/  IMAD R0, R26, 0x36, RZ ;  /* 0x000000361a007824 */ /* 0x000fe200078e02ff */
[----:B------:R-:W-:Y:S01]  /*6950*/  LEA.HI.X.SX32 R131, R9, R133, 0x1, P3 ;  /* 0x0000008509837211 */ /* 0x000fe200018f0eff */
[----:B------:R-:W-:Y:S01]  /*6960*/  STL.64 [R1+0x6f0], R150 ;  /* 0x0006f09601007387 */ /* 0x000fe20000100a00 */
[----:B------:R-:W-:Y:S01]  /*6970*/  PRMT R128, RZ, 0x7610, R128 ;  /* 0x00007610ff807816 */ /* 0x000fe20000000080 */
[----:B------:R-:W1:Y:S02]  /*6980*/  LDC R18, c[0x0][0x3c4] ;  /* 0x0000f100ff127b82 */ /* 0x000e640000000800 */
[----:B------:R0:W-:Y:S04]  /*6990*/  STL.64 [R1+0x6b0], R130 ;  /* 0x0006b08201007387 */ /* 0x0001e80000100a00 */
[----:B------:R0:W4:Y:S01]  /*69a0*/  @P2 LDG.E.U8 R90, desc[UR32][R130.64] ;  /* 0x00000020825a2981 */ /* 0x000122000c1e1100 */
[----:B------:R-:W-:Y:S01]  /*69b0*/  PRMT R98, RZ, 0x7610, R98 ;  /* 0x00007610ff627816 */ /* 0x000fe20000000062 */
[----:B------:R-:W1:Y:S01]  /*69c0*/  LDC R26, c[0x0][0x3c4] ;  /* 0x0000f100ff1a7b82 */ /* 0x000e620000000800 */
[----:B------:R-:W-:Y:S01]  /*69d0*/  PRMT R82, RZ, 0x7610, R82 ;  /* 0x00007610ff527816 */ /* 0x000fe20000000052 */
[----:B------:R3:W4:Y:S01]  /*69e0*/  @P2 LDG.E.U8 R106, desc[UR32][R152.64] ;  /* 0x00000020986a2981 */ /* 0x000722000c1e1100 */
[----:B0-----:R-:W-:-:S03]  /*69f0*/  IMAD R9, R10, 0x46, RZ ;  /* 0x000000460a097824 */ /* 0x001fc600078e02ff */
[----:B------:R-:W4:Y:S01]  /*6a00*/  @P2 LDG.E.U8 R128, desc[UR32][R132.64] ;  /* 0x0000002084802981 */ /* 0x000f22000c1e1100 */
[CC--:B------:R-:W-:Y:S01]  /*6a10*/  IADD3 R130, P3, PT, R2.reuse, R132.reuse, RZ ;  /* 0x0000008402827210 */ /* 0x0c0fe20007f7e0ff */
[----:B------:R-:W0:Y:S02]  /*6a20*/  LDC R10, c[0x0][0x3c4] ;  /* 0x0000f100ff0a7b82 */ /* 0x000e240000000800 */
[----:B------:R3:W4:Y:S01]  /*6a30*/  @P2 LDG.E.U8 R98, desc[UR32][R150.64] ;  /* 0x0000002096622981 */ /* 0x000722000c1e1100 */
[----:B------:R-:W-:Y:S01]  /*6a40*/  LEA.HI.X.SX32 R131, R2, R133, 0x1, P3 ;  /* 0x0000008502837211 */ /* 0x000fe200018f0eff */
[----:B------:R-:W-:Y:S01]  /*6a50*/  IMAD R2, R17, 0x3e, RZ ;  /* 0x0000003e11027824 */ /* 0x000fe200078e02ff */
[----:B---3--:R-:W-:-:S03]  /*6a60*/  IADD3 R152, P4, PT, R0, R132, RZ ;  /* 0x0000008400987210 */ /* 0x008fc60007f9e0ff */
[----:B------:R3:W-:Y:S01]  /*6a70*/  STL.64 [R1+0x670], R130 ;  /* 0x0006708201007387 */ /* 0x0007e20000100a00 */
[-C--:B------:R-:W-:Y:S01]  /*6a80*/  LEA.HI.X.SX32 R153, R0, R133.reuse, 0x1, P4 ;  /* 0x0000008500997211 */ /* 0x080fe200020f0eff */
[----:B------:R-:W0:Y:S01]  /*6a90*/  LDC R17, c[0x0][0x3c4] ;  /* 0x0000f100ff117b82 */ /* 0x000e220000000800 */
[CC--:B------:R-:W-:Y:S01]  /*6aa0*/  IADD3 R150, P3, PT, R2.reuse, R132.reuse, RZ ;  /* 0x0000008402967210 */ /* 0x0c0fe20007f7e0ff */
[----:B------:R3:W4:Y:S01]  /*6ab0*/  @P2 LDG.E.U8 R82, desc[UR32][R130.64] ;  /* 0x0000002082522981 */ /* 0x000722000c1e1100 */
[----:B------:R-:W-:Y:S01]  /*6ac0*/  IMAD R0, R25, 0x4e, RZ ;  /* 0x0000004e19007824 */ /* 0x000fe200078e02ff */
[----:B------:R-:W-:Y:S02]  /*6ad0*/  PRMT R58, RZ, 0x7610, R58 ;  /* 0x00007610ff3a7816 */ /* 0x000fe4000000003a */
[-C--:B------:R-:W-:Y:S02]  /*6ae0*/  LEA.HI.X.SX32 R151, R2, R133.reuse, 0x1, P3 ;  /* 0x0000008502977211 */ /* 0x080fe400018f0eff */
[----:B------:R-:W0:Y:S01]  /*6af0*/  LDC R25, c[0x0][0x3c4] ;  /* 0x0000f100ff197b82 */ /* 0x000e220000000800 */
[C---:B---3--:R-:W-:Y:S01]  /*6b00*/  IADD3 R130, P4, PT, R9.reuse, R132, RZ ;  /* 0x0000008409827210 */ /* 0x048fe20007f9e0ff */
[----:B------:R-:W-:Y:S03]  /*6b10*/  STL.64 [R1+0x630], R152 ;  /* 0x0006309801007387 */ /* 0x000fe60000100a00 */
[----:B------:R-:W-:Y:S01]  /*6b20*/  LEA.HI.X.SX32 R131, R9, R133, 0x1, P4 ;  /* 0x0000008509837211 */ /* 0x000fe200020f0eff */
[----:B------:R-:W-:Y:S01]  /*6b30*/  STL.64 [R1+0x5f0], R150 ;  /* 0x0005f09601007387 */ /* 0x000fe20000100a00 */
[----:B------:R-:W-:Y:S01]  /*6b40*/  IMAD R2, R33, 0x5e, RZ ;  /* 0x0000005e21027824 */ /* 0x000fe200078e02ff */
[----:B------:R-:W-:Y:S01]  /*6b50*/  PRMT R74, RZ, 0x7610, R74 ;  /* 0x00007610ff4a7816 */ /* 0x000fe2000000004a */
[----:B------:R-:W3:Y:S01]  /*6b60*/  LDC R33, c[0x0][0x3c4] ;  /* 0x0000f100ff217b82 */ /* 0x000ee20000000800 */
[----:B------:R5:W-:Y:S04]  /*6b70*/  STL.64 [R1+0x5b0], R130 ;  /* 0x0005b08201007387 */ /* 0x000be80000100a00 */
[----:B------:R5:W4:Y:S01]  /*6b80*/  @P2 LDG.E.U8 R58, desc[UR32][R130.64] ;  /* 0x00000020823a2981 */ /* 0x000b22000c1e1100 */
[----:B------:R-:W-:-:S02]  /*6b90*/  PRMT R66, RZ, 0x7610, R66 ;  /* 0x00007610ff427816 */ /* 0x000fc40000000042 */
[----:B------:R-:W-:Y:S01]  /*6ba0*/  PRMT R50, RZ, 0x7610, R50 ;  /* 0x00007610ff327816 */ /* 0x000fe20000000032 */
[----:B-1----:R-:W-:Y:S01]  /*6bb0*/  IMAD R9, R26, 0x66, RZ ;  /* 0x000000661a097824 */ /* 0x002fe200078e02ff */
[----:B------:R1:W4:Y:S04]  /*6bc0*/  @P2 LDG.E.U8 R74, desc[UR32][R152.64] ;  /* 0x00000020984a2981 */ /* 0x000328000c1e1100 */
[----:B------:R1:W4:Y:S01]  /*6bd0*/  @P2 LDG.E.U8 R66, desc[UR32][R150.64] ;  /* 0x0000002096422981 */ /* 0x000322000c1e1100 */
[----:B-----5:R-:W-:-:S04]  /*6be0*/  IADD3 R130, P3, PT, R0, R132, RZ ;  /* 0x0000008400827210 */ /* 0x020fc80007f7e0ff */
[----:B------:R-:W-:Y:S01]  /*6bf0*/  LEA.HI.X.SX32 R131, R0, R133, 0x1, P3 ;  /* 0x0000008500837211 */ /* 0x000fe200018f0eff */
[----:B------:R-:W-:Y:S01]  /*6c00*/  IMAD R0, R18, 0x56, RZ ;  /* 0x0000005612007824 */ /* 0x000fe200078e02ff */
[----:B------:R-:W-:-:S03]  /*6c10*/  PRMT R34, RZ, 0x7610, R34 ;  /* 0x00007610ff227816 */ /* 0x000fc60000000022 */
[----:B------:R5:W-:Y:S01]  /*6c20*/  STL.64 [R1+0x570], R130 ;  /* 0x0005708201007387 */ /* 0x000be20000100a00 */
[-C--:B-1----:R-:W-:Y:S02]  /*6c30*/  IADD3 R152, P3, PT, R0, R132.reuse, RZ ;  /* 0x0000008400987210 */ /* 0x082fe40007f7e0ff */
[-C--:B------:R-:W-:Y:S01]  /*6c40*/  IADD3 R150, P4, PT, R2, R132.reuse, RZ ;  /* 0x0000008402967210 */ /* 0x080fe20007f9e0ff */
[----:B------:R5:W4:Y:S01]  /*6c50*/  @P2 LDG.E.U8 R50, desc[UR32][R130.64] ;  /* 0x0000002082322981 */ /* 0x000b22000c1e1100 */
[-C--:B------:R-:W-:Y:S01]  /*6c60*/  LEA.HI.X.SX32 R153, R0, R133.reuse, 0x1, P3 ;  /* 0x0000008500997211 */ /* 0x080fe200018f0eff */
[----:B0-----:R-:W-:Y:S01]  /*6c70*/  IMAD R0, R25, 0x76, RZ ;  /* 0x0000007619007824 */ /* 0x001fe200078e02ff */
[----:B------:R-:W-:Y:S01]  /*6c80*/  LEA.HI.X.SX32 R151, R2, R133, 0x1, P4 ;  /* 0x0000008502977211 */ /* 0x000fe200020f0eff */
[----:B------:R-:W0:Y:S01]  /*6c90*/  LDC R25, c[0x0][0x3c4] ;  /* 0x0000f100ff197b82 */ /* 0x000e220000000800 */
[----:B------:R-:W-:Y:S02]  /*6ca0*/  PRMT R26, RZ, 0x7610, R26 ;  /* 0x00007610ff1a7816 */ /* 0x000fe4000000001a */
[----:B-----5:R-:W-:Y:S01]  /*6cb0*/  IADD3 R130, P5, PT, R9, R132, RZ ;  /* 0x0000008409827210 */ /* 0x020fe20007fbe0ff */
[----:B------:R-:W-:Y:S01]  /*6cc0*/  STL.64 [R1+0x530], R152 ;  /* 0x0005309801007387 */ /* 0x000fe20000100a00 */
[----:B------:R-:W-:-:S02]  /*6cd0*/  PRMT R42, RZ, 0x7610, R42 ;  /* 0x00007610ff2a7816 */ /* 0x000fc4000000002a */
[----:B------:R-:W-:Y:S01]  /*6ce0*/  LEA.HI.X.SX32 R131, R9, R133, 0x1, P5 ;  /* 0x0000008509837211 */ /* 0x000fe200028f0eff */
[----:B------:R-:W-:Y:S01]  /*6cf0*/  IMAD R9, R17, 0x7e, RZ ;  /* 0x0000007e11097824 */ /* 0x000fe200078e02ff */
[----:B------:R1:W5:Y:S01]  /*6d00*/  @P2 LDG.E.U8 R34, desc[UR32][R150.64] ;  /* 0x0000002096222981 */ /* 0x000362000c1e1100 */
[----:B------:R-:W0:Y:S01]  /*6d10*/  LDC R17, c[0x0][0x3c4] ;  /* 0x0000f100ff117b82 */ /* 0x000e220000000800 */
[----:B------:R-:W-:Y:S02]  /*6d20*/  IMAD R2, R10, 0x6e, RZ ;  /* 0x0000006e0a027824 */ /* 0x000fe400078e02ff */
[----:B------:R1:W-:Y:S04]  /*6d30*/  STL.64 [R1+0x4f0], R150 ;  /* 0x0004f09601007387 */ /* 0x0003e80000100a00 */
[----:B------:R3:W-:Y:S04]  /*6d40*/  STL.64 [R1+0x4b0], R130 ;  /* 0x0004b08201007387 */ /* 0x0007e80000100a00 */
[----:B------:R3:W5:Y:S01]  /*6d50*/  @P2 LDG.E.U8 R26, desc[UR32][R130.64] ;  /* 0x00000020821a2981 */ /* 0x000762000c1e1100 */
[----:B-1----:R-:W-:-:S03]  /*6d60*/  IADD3 R150, P4, PT, R0, R132, RZ ;  /* 0x0000008400967210 */ /* 0x002fc60007f9e0ff */
[----:B------:R1:W5:Y:S01]  /*6d70*/  @P2 LDG.E.U8 R42, desc[UR32][R152.64] ;  /* 0x00000020982a2981 */ /* 0x000362000c1e1100 */
[-C--:B---3--:R-:W-:Y:S02]  /*6d80*/  IADD3 R130, P5, PT, R9, R132.reuse, RZ ;  /* 0x0000008409827210 */ /* 0x088fe40007fbe0ff */
[-C--:B------:R-:W-:Y:S01]  /*6d90*/  LEA.HI.X.SX32 R151, R0, R133.reuse, 0x1, P4 ;  /* 0x0000008500977211 */ /* 0x080fe200020f0eff */
[----:B------:R-:W-:Y:S01]  /*6da0*/  IMAD R0, R41, 0x17, RZ ;  /* 0x0000001729007824 */ /* 0x000fe200078e02ff */
[-C--:B------:R-:W-:Y:S02]  /*6db0*/  LEA.HI.X.SX32 R131, R9, R133.reuse, 0x1, P5 ;  /* 0x0000008509837211 */ /* 0x080fe400028f0eff */
[C---:B-1----:R-:W-:Y:S01]  /*6dc0*/  IADD3 R152, P3, PT, R2.reuse, R132, RZ ;  /* 0x0000008402987210 */ /* 0x042fe20007f7e0ff */
[----:B------:R-:W-:Y:S01]  /*6dd0*/  IMAD R9, R33, 0xf, RZ ;  /* 0x0000000f21097824 */ /* 0x000fe200078e02ff */
[----:B------:R-:W1:Y:S02]  /*6de0*/  LDC R41, c[0x0][0x3c4] ;  /* 0x0000f100ff297b82 */ /* 0x000e640000000800 */
[----:B------:R-:W-:-:S02]  /*6df0*/  LEA.HI.X.SX32 R153, R2, R133, 0x1, P3 ;  /* 0x0000008502997211 */ /* 0x000fc400018f0eff */
[----:B------:R-:W-:-:S04]  /*6e00*/  PRMT R2, RZ, 0x7610, R2 ;  /* 0x00007610ff027816 */ /* 0x000fc80000000002 */
[----:B------:R-:W3:Y:S01]  /*6e10*/  LDC R33, c[0x0][0x3c4] ;  /* 0x0000f100ff217b82 */ /* 0x000ee20000000800 */
[----:B------:R-:W-:Y:S01]  /*6e20*/  PRMT R10, RZ, 0x7610, R10 ;  /* 0x00007610ff0a7816 */ /* 0x000fe2000000000a */
[----:B------:R-:W-:Y:S01]  /*6e30*/  STL.64 [R1+0x470], R152 ;  /* 0x0004709801007387 */ /* 0x000fe20000100a00 */
[----:B------:R-:W-:Y:S01]  /*6e40*/  UIMAD UR4, UR4, 0xf, URZ ;  /* 0x0000000f040478a4 */ /* 0x000fe2000f8e02ff */
[----:B------:R-:W-:Y:S02]  /*6e50*/  IADD3 RZ, P3, PT, R9, R132, RZ ;  /* 0x0000008409ff7210 */ /* 0x000fe40007f7e0ff */
[----:B------:R-:W-:Y:S01]  /*6e60*/  STL.64 [R1+0x430], R150 ;  /* 0x0004309601007387 */ /* 0x000fe20000100a00 */
[----:B------:R-:W-:-:S03]  /*6e70*/  PRMT R113, RZ, 0x7610, R113 ;  /* 0x00007610ff717816 */ /* 0x000fc60000000071 */
[----:B------:R0:W-:Y:S04]  /*6e80*/  STL.64 [R1+0x3f0], R130 ;  /* 0x0003f08201007387 */ /* 0x0001e80000100a00 */
[----:B------:R0:W5:Y:S01]  /*6e90*/  @P2 LDG.E.U8 R2, desc[UR32][R130.64] ;  /* 0x0000002082022981 */ /* 0x000162000c1e1100 */
[----:B------:R-:W-:-:S03]  /*6ea0*/  PRMT R105, RZ, 0x7610, R105 ;  /* 0x00007610ff697816 */ /* 0x000fc60000000069 */
[----:B------:R0:W5:Y:S02]  /*6eb0*/  @P2 LDG.E.U8 R10, desc[UR32][R150.64] ;  /* 0x00000020960a2981 */ /* 0x000164000c1e1100 */
[-C--:B0-----:R-:W-:Y:S01]  /*6ec0*/  IADD3 R130, P4, PT, R0, R132.reuse, RZ ;  /* 0x0000008400827210 */ /* 0x081fe20007f9e0ff */
[----:B------:R-:W-:Y:S01]  /*6ed0*/  VIADD R150, R132, UR4 ;  /* 0x0000000484967c36 */ /* 0x000fe20008000000 */
[-C--:B------:R-:W-:Y:S01]  /*6ee0*/  LEA.HI.X.SX32 R151, R9, R133.reuse, 0x1, P3 ;  /* 0x0000008509977211 */ /* 0x080fe200018f0eff */
[----:B------:R-:W-:Y:S01]  /*6ef0*/  IMAD R9, R25, 0x1f, RZ ;  /* 0x0000001f19097824 */ /* 0x000fe200078e02ff */
[----:B------:R-:W-:Y:S01]  /*6f00*/  LEA.HI.X.SX32 R131, R0, R133, 0x1, P4 ;  /* 0x0000008500837211 */ /* 0x000fe200020f0eff */
[----:B------:R-:W-:Y:S01]  /*6f10*/  IMAD R0, R17, 0x27, RZ ;  /* 0x0000002711007824 */ /* 0x000fe200078e02ff */
[----:B------:R-:W-:Y:S01]  /*6f20*/  PRMT R18, RZ, 0x7610, R18 ;  /* 0x00007610ff127816 */ /* 0x000fe20000000012 */
[----:B------:R0:W-:Y:S01]  /*6f30*/  STL.64 [R1+0x7c0], R150 ;  /* 0x0007c09601007387 */ /* 0x0001e20000100a00 */
[----:B------:R-:W2:Y:S03]  /*6f40*/  LDC R25, c[0x0][0x3c4] ;  /* 0x0000f100ff197b82 */ /* 0x000ea60000000800 */
[----:B------:R0:W5:Y:S04]  /*6f50*/  @P2 LDG.E.U8 R113, desc[UR32][R150.64] ;  /* 0x0000002096712981 */ /* 0x000168000c1e1100 */
[----:B------:R1:W-:Y:S04]  /*6f60*/  STL.64 [R1+0x728], R130 ;  /* 0x0007288201007387 */ /* 0x0003e80000100a00 */
[----:B------:R1:W5:Y:S01]  /*6f70*/  @P2 LDG.E.U8 R105, desc[UR32][R130.64] ;  /* 0x0000002082692981 */ /* 0x000362000c1e1100 */
[----:B0-----:R-:W-:-:S02]  /*6f80*/  IADD3 R150, P3, PT, R9, R132, RZ ;  /* 0x0000008409967210 */ /* 0x001fc40007f7e0ff */
[----:B------:R-:W-:Y:S01]  /*6f90*/  PRMT R97, RZ, 0x7610, R97 ;  /* 0x00007610ff617816 */ /* 0x000fe20000000061 */
[----:B------:R0:W5:Y:S01]  /*6fa0*/  @P2 LDG.E.U8 R18, desc[UR32][R152.64] ;  /* 0x0000002098122981 */ /* 0x000162000c1e1100 */
[-C--:B------:R-:W-:Y:S02]  /*6fb0*/  LEA.HI.X.SX32 R151, R9, R133.reuse, 0x1, P3 ;  /* 0x0000008509977211 */ /* 0x080fe400018f0eff */
[CC--:B-1----:R-:W-:Y:S01]  /*6fc0*/  IADD3 R130, P4, PT, R0.reuse, R132.reuse, RZ ;  /* 0x0000008400827210 */ /* 0x0c2fe20007f9e0ff */
[----:B------:R-:W-:Y:S01]  /*6fd0*/  IMAD R9, R41, 0x37, RZ ;  /* 0x0000003729097824 */ /* 0x000fe200078e02ff */
[----:B------:R-:W-:Y:S01]  /*6fe0*/  PRMT R89, RZ, 0x7610, R89 ;  /* 0x00007610ff597816 */ /* 0x000fe20000000059 */
[----:B------:R-:W1:Y:S01]  /*6ff0*/  LDC R41, c[0x0][0x3c4] ;  /* 0x0000f100ff297b82 */ /* 0x000e620000000800 */
[-C--:B------:R-:W-:Y:S01]  /*7000*/  LEA.HI.X.SX32 R131, R0, R133.reuse, 0x1, P4 ;  /* 0x0000008500837211 */ /* 0x080fe200020f0eff */
[----:B---3--:R-:W-:Y:S02]  /*7010*/  IMAD R0, R33, 0x2f, RZ ;  /* 0x0000002f21007824 */ /* 0x008fe400078e02ff */
[----:B------:R-:W-:Y:S01]  /*7020*/  IMAD R17, R49, 0x3f, RZ ;  /* 0x0000003f31117824 */ /* 0x000fe200078e02ff */
[----:B------:R3:W-:Y:S02]  /*7030*/  STL.64 [R1+0x6e8], R150 ;  /* 0x0006e89601007387 */ /* 0x0007e40000100a00 */
[C---:B0-----:R-:W-:Y:S01]  /*7040*/  IADD3 R152, P3, PT, R0.reuse, R132, RZ ;  /* 0x0000008400987210 */ /* 0x041fe20007f7e0ff */
[----:B------:R-:W0:Y:S01]  /*7050*/  LDC R33, c[0x0][0x3c4] ;  /* 0x0000f100ff217b82 */ /* 0x000e220000000800 */
[----:B------:R3:W5:Y:S02]  /*7060*/  @P2 LDG.E.U8 R97, desc[UR32][R150.64] ;  /* 0x0000002096612981 */ /* 0x000764000c1e1100 */
[----:B------:R-:W-:-:S02]  /*7070*/  LEA.HI.X.SX32 R153, R0, R133, 0x1, P3 ;  /* 0x0000008500997211 */ /* 0x000fc400018f0eff */
[----:B------:R2:W-:Y:S01]  /*7080*/  STL.64 [R1+0x6a8], R130 ;  /* 0x0006a88201007387 */ /* 0x0005e20000100a00 */
[----:B------:R-:W-:-:S03]  /*7090*/  PRMT R73, RZ, 0x7610, R73 ;  /* 0x00007610ff497816 */ /* 0x000fc60000000049 */
[----:B------:R2:W5:Y:S01]  /*70a0*/  @P2 LDG.E.U8 R89, desc[UR32][R130.64] ;  /* 0x0000002082592981 */ /* 0x000562000c1e1100 */
[CC--:B---3--:R-:W-:Y:S02]  /*70b0*/  IADD3 R150, P4, PT, R9.reuse, R132.reuse, RZ ;  /* 0x0000008409967210 */ /* 0x0c8fe40007f9e0ff */
[----:B------:R-:W-:Y:S02]  /*70c0*/  PRMT R65, RZ, 0x7610, R65 ;  /* 0x00007610ff417816 */ /* 0x000fe40000000041 */
[-C--:B------:R-:W-:Y:S02]  /*70d0*/  LEA.HI.X.SX32 R151, R9, R133.reuse, 0x1, P4 ;  /* 0x0000008509977211 */ /* 0x080fe400020f0eff */
[----:B--2---:R-:W-:Y:S01]  /*70e0*/  IADD3 R130, P3, PT, R17, R132, RZ ;  /* 0x0000008411827210 */ /* 0x004fe20007f7e0ff */
[----:B------:R-:W-:Y:S01]  /*70f0*/  IMAD R9, R57, 0x47, RZ ;  /* 0x0000004739097824 */ /* 0x000fe200078e02ff */
[----:B------:R-:W-:Y:S02]  /*7100*/  STL.64 [R1+0x668], R152 ;  /* 0x0006689801007387 */ /* 0x000fe40000100a00 */
[----:B------:R-:W-:-:S02]  /*7110*/  LEA.HI.X.SX32 R131, R17, R133, 0x1, P3 ;  /* 0x0000008511837211 */ /* 0x000fc400018f0eff */
[----:B------:R2:W-:Y:S01]  /*7120*/  STL.64 [R1+0x628], R150 ;  /* 0x0006289601007387 */ /* 0x0005e20000100a00 */
[----:B------:R-:W3:Y:S01]  /*7130*/  LDC R17, c[0x0][0x3c4] ;  /* 0x0000f100ff117b82 */ /* 0x000ee20000000800 */
[----:B------:R-:W-:Y:S02]  /*7140*/  PRMT R81, RZ, 0x7610, R81 ;  /* 0x00007610ff517816 */ /* 0x000fe40000000051 */
[----:B------:R2:W5:Y:S01]  /*7150*/  @P2 LDG.E.U8 R73, desc[UR32][R150.64] ;  /* 0x0000002096492981 */ /* 0x000562000c1e1100 */
[----:B------:R-:W-:-:S03]  /*7160*/  IMAD R0, R25, 0x4f, RZ ;  /* 0x0000004f19007824 */ /* 0x000fc600078e02ff */
[----:B------:R1:W-:Y:S01]  /*7170*/  STL.64 [R1+0x5e8], R130 ;  /* 0x0005e88201007387 */ /* 0x0003e20000100a00 */
[----:B------:R-:W-:-:S03]  /*7180*/  PRMT R57, RZ, 0x7610, R57 ;  /* 0x00007610ff397816 */ /* 0x000fc60000000039 */
[----:B------:R1:W5:Y:S01]  /*7190*/  @P2 LDG.E.U8 R65, desc[UR32][R130.64] ;  /* 0x0000002082412981 */ /* 0x000362000c1e1100 */
[----:B--2---:R-:W-:-:S03]  /*71a0*/  IADD3 R150, P3, PT, R9, R132, RZ ;  /* 0x0000008409967210 */ /* 0x004fc60007f7e0ff */
[----:B------:R2:W5:Y:S01]  /*71b0*/  @P2 LDG.E.U8 R81, desc[UR32][R152.64] ;  /* 0x0000002098512981 */ /* 0x000562000c1e1100 */
[----:B------:R-:W-:Y:S01]  /*71c0*/  LEA.HI.X.SX32 R151, R9, R133, 0x1, P3 ;  /* 0x0000008509977211 */ /* 0x000fe200018f0eff */
[----:B-1----:R-:W1:Y:S01]  /*71d0*/  LDC R131, c[0x0][0x3c4] ;  /* 0x0000f100ff837b82 */ /* 0x002e620000000800 */
[----:B------:R-:W-:-:S03]  /*71e0*/  IMAD R9, R41, 0x57, RZ ;  /* 0x0000005729097824 */ /* 0x000fc600078e02ff */
[----:B------:R0:W-:Y:S01]  /*71f0*/  STL.64 [R1+0x5a8], R150 ;  /* 0x0005a89601007387 */ /* 0x0001e20000100a00 */
[----:B--2---:R-:W-:-:S03]  /*7200*/  IADD3 R152, P4, PT, R0, R132, RZ ;  /* 0x0000008400987210 */ /* 0x004fc60007f9e0ff */
[----:B------:R2:W5:Y:S01]  /*7210*/  @P2 LDG.E.U8 R57, desc[UR32][R150.64] ;  /* 0x0000002096392981 */ /* 0x000562000c1e1100 */
[----:B------:R-:W1:Y:S01]  /*7220*/  LDC R130, c[0x0][0x3c4] ;  /* 0x0000f100ff827b82 */ /* 0x000e620000000800 */
[----:B------:R-:W-:Y:S02]  /*7230*/  PRMT R49, RZ, 0x7610, R49 ;  /* 0x00007610ff317816 */ /* 0x000fe40000000031 */
[-C--:B------:R-:W-:Y:S01]  /*7240*/  LEA.HI.X.SX32 R153, R0, R133.reuse, 0x1, P4 ;  /* 0x0000008500997211 */ /* 0x080fe200020f0eff */
[----:B0-----:R-:W-:Y:S01]  /*7250*/  IMAD R0, R33, 0x5f, RZ ;  /* 0x0000005f21007824 */ /* 0x001fe200078e02ff */
[----:B------:R-:W-:Y:S02]  /*7260*/  PRMT R41, RZ, 0x7610, R41 ;  /* 0x00007610ff297816 */ /* 0x000fe40000000029 */
[C---:B--2---:R-:W-:Y:S01]  /*7270*/  IADD3 R150, P3, PT, R9.reuse, R132, RZ ;  /* 0x0000008409967210 */ /* 0x044fe20007f7e0ff */
[----:B------:R0:W-:Y:S03]  /*7280*/  STL.64 [R1+0x568], R152 ;  /* 0x0005689801007387 */ /* 0x0001e60000100a00 */
[----:B------:R-:W-:Y:S01]  /*7290*/  LEA.HI.X.SX32 R151, R9, R133, 0x1, P3 ;  /* 0x0000008509977211 */ /* 0x000fe200018f0eff */
[----:B------:R-:W-:Y:S01]  /*72a0*/  IMAD R9, R129, 0x67, RZ ;  /* 0x0000006781097824 */ /* 0x000fe200078e02ff */
[----:B------:R0:W2:Y:S01]  /*72b0*/  @P2 LDG.E.U8 R49, desc[UR32][R152.64] ;  /* 0x0000002098312981 */ /* 0x0000a2000c1e1100 */
[----:B------:R-:W-:-:S03]  /*72c0*/  PRMT R33, RZ, 0x7610, R33 ;  /* 0x00007610ff217816 */ /* 0x000fc60000000021 */
[----:B------:R3:W-:Y:S04]  /*72d0*/  STL.64 [R1+0x528], R150 ;  /* 0x0005289601007387 */ /* 0x0007e80000100a00 */
[----:B------:R3:W2:Y:S01]  /*72e0*/  @P2 LDG.E.U8 R41, desc[UR32][R150.64] ;  /* 0x0000002096292981 */ /* 0x0006a2000c1e1100 */
[CC--:B0-----:R-:W-:Y:S02]  /*72f0*/  IADD3 R152, P4, PT, R0.reuse, R132.reuse, RZ ;  /* 0x0000008400987210 */ /* 0x0c1fe40007f9e0ff */
[----:B------:R-:W-:Y:S02]  /*7300*/  PRMT R25, RZ, 0x7610, R25 ;  /* 0x00007610ff197816 */ /* 0x000fe40000000019 */
[----:B------:R-:W-:Y:S01]  /*7310*/  LEA.HI.X.SX32 R153, R0, R133, 0x1, P4 ;  /* 0x0000008500997211 */ /* 0x000fe200020f0eff */
[----:B---3--:R-:W-:Y:S01]  /*7320*/  IMAD R0, R17, 0x6f, RZ ;  /* 0x0000006f11007824 */ /* 0x008fe200078e02ff */
[----:B------:R-:W-:-:S03]  /*7330*/  IADD3 R150, P3, PT, R9, R132, RZ ;  /* 0x0000008409967210 */ /* 0x000fc60007f7e0ff */
[----:B------:R0:W-:Y:S01]  /*7340*/  STL.64 [R1+0x4e8], R152 ;  /* 0x0004e89801007387 */ /* 0x0001e20000100a00 */
[----:B------:R-:W-:Y:S01]  /*7350*/  LEA.HI.X.SX32 R151, R9, R133, 0x1, P3 ;  /* 0x0000008509977211 */ /* 0x000fe200018f0eff */
[----:B-1----:R-:W-:Y:S02]  /*7360*/  IMAD R9, R131, 0x77, RZ ;  /* 0x0000007783097824 */ /* 0x002fe400078e02ff */
[----:B------:R0:W3:Y:S01]  /*7370*/  @P2 LDG.E.U8 R33, desc[UR32][R152.64] ;  /* 0x0000002098212981 */ /* 0x0000e2000c1e1100 */
[----:B------:R-:W-:-:S03]  /*7380*/  IMAD R129, R130, 0x7f, RZ ;  /* 0x0000007f82817824 */ /* 0x000fc600078e02ff */
[----:B------:R1:W-:Y:S04]  /*7390*/  STL.64 [R1+0x4a8], R150 ;  /* 0x0004a89601007387 */ /* 0x0003e80000100a00 */
[----:B------:R1:W2:Y:S01]  /*73a0*/  @P2 LDG.E.U8 R25, desc[UR32][R150.64] ;  /* 0x0000002096192981 */ /* 0x0002a2000c1e1100 */
[CC--:B0-----:R-:W-:Y:S02]  /*73b0*/  IADD3 R152, P4, PT, R0.reuse, R132.reuse, RZ ;  /* 0x0000008400987210 */ /* 0x0c1fe40007f9e0ff */
[----:B------:R-:W-:Y:S02]  /*73c0*/  PRMT R17, RZ, 0x7610, R17 ;  /* 0x00007610ff117816 */ /* 0x000fe40000000011 */
[----:B------:R-:W-:Y:S02]  /*73d0*/  LEA.HI.X.SX32 R153, R0, R133, 0x1, P4 ;  /* 0x0000008500997211 */ /* 0x000fe400020f0eff */
[----:B-1----:R-:W-:-:S03]  /*73e0*/  IADD3 R150, P3, PT, R9, R132, RZ ;  /* 0x0000008409967210 */ /* 0x002fc60007f7e0ff */
[----:B------:R-:W2:Y:S01]  /*73f0*/  @P2 LDG.E.U8 R17, desc[UR32][R152.64] ;  /* 0x0000002098112981 */ /* 0x000ea2000c1e1100 */
[----:B------:R-:W-:Y:S02]  /*7400*/  IADD3 R130, P4, PT, R129, R132, RZ ;  /* 0x0000008481827210 */ /* 0x000fe40007f9e0ff */
[-C--:B------:R-:W-:Y:S02]  /*7410*/  LEA.HI.X.SX32 R151, R9, R133.reuse, 0x1, P3 ;  /* 0x0000008509977211 */ /* 0x080fe400018f0eff */
[----:B------:R-:W-:Y:S02]  /*7420*/  PRMT R9, RZ, 0x7610, R9 ;  /* 0x00007610ff097816 */ /* 0x000fe40000000009 */
[----:B------:R-:W-:Y:S02]  /*7430*/  PRMT R0, RZ, 0x7610, R0 ;  /* 0x00007610ff007816 */ /* 0x000fe40000000000 */
[----:B------:R-:W-:Y:S02]  /*7440*/  LEA.HI.X.SX32 R131, R129, R133, 0x1, P4 ;  /* 0x0000008581837211 */ /* 0x000fe400020f0eff */
[----:B------:R-:W2:Y:S04]  /*7450*/  @P2 LDG.E.U8 R9, desc[UR32][R150.64] ;  /* 0x0000002096092981 */ /* 0x000ea8000c1e1100 */
[----:B------:R-:W2:Y:S01]  /*7460*/  @P2 LDG.E.U8 R0, desc[UR32][R130.64] ;  /* 0x0000002082002981 */ /* 0x000ea2000c1e1100 */
[----:B------:R-:W-:-:S04]  /*7470*/  @!UP0 UIADD3 UR4, UPT, UPT, -UR6, 0x100000, URZ ;  /* 0x0010000006048890 */ /* 0x000fc8000fffe1ff */
[----:B------:R-:W-:Y:S02]  /*7480*/  @!UP0 USHF.L.U32 UR5, UR4, 0xb, URZ ;  /* 0x0000000b04058899 */ /* 0x000fe400080006ff */
[----:B------:R-:W-:Y:S01]  /*7490*/  @!UP0 USHF.L.U32 UR4, UR4, 0x1, URZ ;  /* 0x0000000104048899 */ /* 0x000fe200080006ff */
[----:B------:R-:W-:-:S11]  /*74a0*/  VOTEU.ALL UP1, P1 ;  /* 0x0000000000ff7886 */ /* 0x000fd60000820000 */
[----:B------:R0:W1:Y:S01]  /*74b0*/  @!UP1 SYNCS.EXCH.64 URZ, [UR30+0x14008], UR4 ;  /* 0x014008041eff95b2 */ /* 0x0000620008000100 */
[----:B----4-:R4:W-:Y:S04]  /*74c0*/  STS.U8 [R149+UR30+0x8000], R128 ;  /* 0x0080008095007988 */ /* 0x0109e8000800001e */
[----:B------:R4:W-:Y:S04]  /*74d0*/  STS.U8 [R149+UR30+0x8400], R120 ;  /* 0x0084007895007988 */ /* 0x0009e8000800001e */
        /* <DEDUP_REMOVED lines=104> */
[----:B-----5:R4:W-:Y:S04]  /*7b60*/  STS.U8 [R137+UR30+0xab00], R42 ;  /* 0x00ab002a89007988 */ /* 0x0209e8000800001e */
[----:B------:R4:W-:Y:S04]  /*7b70*/  STS.U8 [R137+UR30+0xaf00], R34 ;  /* 0x00af002289007988 */ /* 0x0009e8000800001e */
[----:B------:R4:W-:Y:S04]  /*7b80*/  STS.U8 [R137+UR30+0xb300], R26 ;  /* 0x00b3001a89007988 */ /* 0x0009e8000800001e */
[----:B------:R4:W-:Y:S04]  /*7b90*/  STS.U8 [R137+UR30+0xb700], R18 ;  /* 0x00b7001289007988 */ /* 0x0009e8000800001e */
[----:B------:R4:W-:Y:S04]  /*7ba0*/  STS.U8 [R137+UR30+0xbb00], R10 ;  /* 0x00bb000a89007988 */ /* 0x0009e8000800001e */
[----:B------:R4:W-:Y:S04]  /*7bb0*/  STL.64 [R1+0x468], R152 ;  /* 0x0004689801007387 */ /* 0x0009e80000100a00 */
[----:B------:R4:W-:Y:S04]  /*7bc0*/  STS.U8 [R137+UR30+0xbf00], R2 ;  /* 0x00bf000289007988 */ /* 0x0009e8000800001e */
[----:B------:R4:W-:Y:S04]  /*7bd0*/  STL.64 [R1+0x428], R150 ;  /* 0x0004289601007387 */ /* 0x0009e80000100a00 */
[----:B------:R4:W-:Y:S04]  /*7be0*/  STS.U8 [R135+UR30+0x8380], R121 ;  /* 0x0083807987007988 */ /* 0x0009e8000800001e */
[----:B------:R4:W-:Y:S04]  /*7bf0*/  STL.64 [R1+0x3e8], R130 ;  /* 0x0003e88201007387 */ /* 0x0009e80000100a00 */
[----:B------:R4:W-:Y:S01]  /*7c00*/  STS.U8 [R135+UR30+0x8780], R113 ;  /* 0x0087807187007988 */ /* 0x0009e2000800001e */
[----:B0-----:R-:W-:-:S04]  /*7c10*/  @!UP0 UIADD3 UR4, UPT, UPT, -UR6, 0x100000, URZ ;  /* 0x0010000006048890 */ /* 0x001fc8000fffe1ff */
[----:B------:R-:W-:Y:S02]  /*7c20*/  @!UP0 USHF.L.U32 UR5, UR4, 0xb, URZ ;  /* 0x0000000b04058899 */ /* 0x000fe400080006ff */
[----:B------:R-:W-:Y:S01]  /*7c30*/  @!UP0 USHF.L.U32 UR4, UR4, 0x1, URZ ;  /* 0x0000000104048899 */ /* 0x000fe200080006ff */
[----:B------:R4:W-:Y:S01]  /*7c40*/  STS.U8 [R135+UR30+0x8b80], R105 ;  /* 0x008b806987007988 */ /* 0x0009e2000800001e */
[----:B------:R-:W-:-:S03]  /*7c50*/  ISETP.EQ.U32.AND P3, PT, RZ, UR13, P2 ;  /* 0x0000000dff007c0c */ /* 0x000fc60009762070 */
[----:B------:R4:W-:Y:S04]  /*7c60*/  STS.U8 [R135+UR30+0x8f80], R97 ;  /* 0x008f806187007988 */ /* 0x0009e8000800001e */
[----:B------:R4:W-:Y:S04]  /*7c70*/  STS.U8 [R135+UR30+0x9380], R89 ;  /* 0x0093805987007988 */ /* 0x0009e8000800001e */
[----:B------:R4:W-:Y:S04]  /*7c80*/  STS.U8 [R135+UR30+0x9780], R81 ;  /* 0x0097805187007988 */ /* 0x0009e8000800001e */
[----:B------:R4:W-:Y:S04]  /*7c90*/  STS.U8 [R135+UR30+0x9b80], R73 ;  /* 0x009b804987007988 */ /* 0x0009e8000800001e */
[----:B------:R4:W-:Y:S04]  /*7ca0*/  STS.U8 [R135+UR30+0x9f80], R65 ;  /* 0x009f804187007988 */ /* 0x0009e8000800001e */
[----:B------:R4:W-:Y:S01]  /*7cb0*/  STS.U8 [R135+UR30+0xa380], R57 ;  /* 0x00a3803987007988 */ /* 0x0009e2000800001e */
[----:B------:R-:W-:-:S03]  /*7cc0*/  VOTEU.ALL UP1, P1 ;  /* 0x0000000000ff7886 */ /* 0x000fc60000820000 */
[----:B--2---:R4:W-:Y:S04]  /*7cd0*/  STS.U8 [R135+UR30+0xa780], R49 ;  /* 0x00a7803187007988 */ /* 0x0049e8000800001e */
[----:B------:R4:W-:Y:S04]  /*7ce0*/  STS.U8 [R135+UR30+0xab80], R41 ;  /* 0x00ab802987007988 */ /* 0x0009e8000800001e */
[----:B---3--:R4:W-:Y:S04]  /*7cf0*/  STS.U8 [R135+UR30+0xaf80], R33 ;  /* 0x00af802187007988 */ /* 0x0089e8000800001e */
[----:B------:R4:W-:Y:S04]  /*7d00*/  STS.U8 [R135+UR30+0xb380], R25 ;  /* 0x00b3801987007988 */ /* 0x0009e8000800001e */
[----:B------:R4:W-:Y:S04]  /*7d10*/  STS.U8 [R135+UR30+0xb780], R17 ;  /* 0x00b7801187007988 */ /* 0x0009e8000800001e */
[----:B------:R4:W-:Y:S01]  /*7d20*/  STS.U8 [R135+UR30+0xbb80], R9 ;  /* 0x00bb800987007988 */ /* 0x0009e2000800001e */
[----:B------:R-:W-:-:S03]  /*7d30*/  UIADD3 UR6, UPT, UPT, UR30, 0xc000, URZ ;  /* 0x0000c0001e067890 */ /* 0x000fc6000fffe0ff */
[----:B------:R4:W-:Y:S01]  /*7d40*/  STS.U8 [R135+UR30+0xbf80], R0 ;  /* 0x00bf800087007988 */ /* 0x0009e2000800001e */
[----:B------:R-:W-:Y:S01]  /*7d50*/  UIADD3 UR26, UPT, UPT, UR29, 0x80, URZ ;  /* 0x000000801d1a7890 */ /* 0x000fe2000fffe0ff */
[----:B-1----:R0:W-:Y:S06]  /*7d60*/  MEMBAR.ALL.CTA ;  /* 0x0000000000007992 */ /* 0x0021ec0000008000 */
[----:B0-----:R-:W-:Y:S04]  /*7d70*/  FENCE.VIEW.ASYNC.S ;  /* 0x00000000000073c6 */ /* 0x001fe80000000000 */
[----:B------:R-:W0:Y:S02]  /*7d80*/  FENCE.VIEW.ASYNC.S ;  /* 0x00000000000073c6 */ /* 0x000e240000000000 */
[----:B0-----:R4:W0:Y:S02]  /*7d90*/  @!UP1 SYNCS.EXCH.64 URZ, [UR30+0xc000], UR4 ;  /* 0x00c000041eff95b2 */ /* 0x0018240008000100 */
[----:B0-----:R-:W-:Y:S06]  /*7da0*/  BAR.SYNC.DEFER_BLOCKING 0x0 ;  /* 0x0000000000007b1d */ /* 0x001fec0000010000 */
[----:B----4-:R-:W-:Y:S05]  /*7db0*/  @!P3 BRA `(.L_x_6) ;  /* 0x000000000084b947 */ /* 0x010fea0003800000 */
[----:B------:R-:W-:Y:S02]  /*7dc0*/  UIADD3 UR4, UPT, UPT, UR30, 0x8000, URZ ;  /* 0x000080001e047890 */ /* 0x000fe4000fffe0ff */
[----:B------:R-:W-:Y:S02]  /*7dd0*/  USHF.R.U32.HI UR8, URZ, 0x4, UR30 ;  /* 0x00000004ff087899 */ /* 0x000fe4000801161e */
[----:B------:R-:W-:Y:S02]  /*7de0*/  USHF.R.U32.HI UR4, URZ, 0x4, UR4 ;  /* 0x00000004ff047899 */ /* 0x000fe40008011604 */
[----:B------:R-:W-:Y:S02]  /*7df0*/  USGXT.U32 UR8, UR8, 0xe ;  /* 0x0000000e0808789a */ /* 0x000fe40008000000 */
[----:B------:R-:W-:Y:S02]  /*7e00*/  USGXT.U32 UR10, UR4, 0xe ;  /* 0x0000000e040a789a */ /* 0x000fe40008000000 */
[----:B------:R-:W-:-:S02]  /*7e10*/  UIADD3 UR24, UP1, UPT, UR8, 0x100, URZ ;  /* 0x0000010008187890 */ /* 0x000fc4000ff3e0ff */
[----:B------:R-:W-:Y:S01]  /*7e20*/  UIADD3 UR22, UP2, UPT, UR10, 0x2, URZ ;  /* 0x000000020a167890 */ /* 0x000fe2000ff5e0ff */
[----:B------:R-:W-:Y:S01]  /*7e30*/  UMOV UR4, URZ ;  /* 0x000000ff00047c82 */ /* 0x000fe20008000000 */
[----:B------:R-:W-:Y:S01]  /*7e40*/  UMOV UR34, 0x0 ;  /* 0x0000000000227882 */ /* 0x000fe20000000000 */
[----:B------:R-:W-:Y:S02]  /*7e50*/  UIADD3.X UR25, UPT, UPT, UR4, 0x40004040, URZ, UP1, !UPT ;  /* 0x4000404004197890 */ /* 0x000fe40008ffe4ff */
[----:B------:R-:W-:Y:S02]  /*7e60*/  UIADD3.X UR23, UPT, UPT, UR4, 0x40004040, URZ, UP2, !UPT ;  /* 0x4000404004177890 */ /* 0x000fe400097fe4ff */
[----:B------:R-:W-:Y:S02]  /*7e70*/  UIADD3.64 UR14, UPT, UPT, UR24, 0x100, URZ ;  /* 0x00000100180e7897 */ /* 0x000fe4000fffe0ff */
[----:B------:R-:W-:Y:S02]  /*7e80*/  UIADD3.64 UR16, UPT, UPT, UR22, 0x2, URZ ;  /* 0x0000000216107897 */ /* 0x000fe4000fffe0ff */
[----:B------:R-:W-:-:S02]  /*7e90*/  UIADD3.64 UR18, UPT, UPT, UR24, 0x200, URZ ;  /* 0x0000020018127897 */ /* 0x000fc4000fffe0ff */
[----:B------:R-:W-:Y:S01]  /*7ea0*/  UIADD3.64 UR20, UPT, UPT, UR22, 0x4, URZ ;  /* 0x0000000416147897 */ /* 0x000fe2000fffe0ff */
[----:B------:R-:W-:Y:S01]  /*7eb0*/  UMOV UR35, 0x8208010 ;  /* 0x0820801000237882 */ /* 0x000fe20000000000 */
[----:B------:R-:W-:Y:S01]  /*7ec0*/  UMOV UR9, 0x40004040 ;  /* 0x4000404000097882 */ /* 0x000fe20000000000 */
[----:B------:R-:W-:Y:S01]  /*7ed0*/  UMOV UR11, 0x40004040 ;  /* 0x40004040000b7882 */ /* 0x000fe20000000000 */
[----:B------:R-:W-:Y:S01]  /*7ee0*/  UMOV UR36, 0x0 ;  /* 0x0000000000247882 */ /* 0x000fe20000000000 */
[----:B------:R-:W-:Y:S01]  /*7ef0*/  UMOV UR37, 0x8208010 ;  /* 0x0820801000257882 */ /* 0x000fe20000000000 */
[----:B------:R-:W-:Y:S01]  /*7f00*/  UMOV UR38, 0x0 ;  /* 0x0000000000267882 */ /* 0x000fe20000000000 */
[----:B------:R-:W-:Y:S01]  /*7f10*/  UMOV UR39, 0x8208010 ;  /* 0x0820801000277882 */ /* 0x000fe20000000000 */
[----:B------:R-:W-:Y:S01]  /*7f20*/  UMOV UR4, UR6 ;  /* 0x0000000600047c82 */ /* 0x000fe20008000000 */
[----:B------:R-:W-:Y:S01]  /*7f30*/  UMOV UR5, URZ ;  /* 0x000000ff00057c82 */ /* 0x000fe20008000000 */
[----:B------:R0:W-:Y:S01]  /*7f40*/  UTCQMMA gdesc[UR8], gdesc[UR10], tmem[UR26], tmem[UR34], idesc[UR35], !UPT ;  /* 0x00ff220a080075ea */ /* 0x0001e2000f80031a */
[----:B------:R-:W-:Y:S01]  /*7f50*/  UMOV UR40, 0x0 ;  /* 0x0000000000287882 */ /* 0x000fe20000000000 */
[----:B------:R-:W-:Y:S01]  /*7f60*/  UMOV UR41, 0x8208010 ;  /* 0x0820801000297882 */ /* 0x000fe20000000000 */
[----:B------:R0:W-:Y:S01]  /*7f70*/  UTCQMMA gdesc[UR24], gdesc[UR22], tmem[UR26], tmem[UR36], idesc[UR37], UPT ;  /* 0x00ff2416180075ea */ /* 0x0001e2000b80031a */
[----:B------:R-:W-:Y:S01]  /*7f80*/  UMOV UR4, UR4 ;  /* 0x0000000400047c82 */ /* 0x000fe20008000000 */
[----:B------:R0:W-:Y:S01]  /*7f90*/  UTCQMMA gdesc[UR14], gdesc[UR16], tmem[UR26], tmem[UR38], idesc[UR39], UPT ;  /* 0x00ff26100e0075ea */ /* 0x0001e2000b80031a */
[----:B------:R0:W-:Y:S01]  /*7fa0*/  UTCQMMA gdesc[UR18], gdesc[UR20], tmem[UR26], tmem[UR40], idesc[UR41], UPT ;  /* 0x00ff2814120075ea */ /* 0x0001e2000b80031a */
[----:B------:R0:W-:Y:S01]  /*7fb0*/  UTCBAR [UR4], URZ ;  /* 0x000000ff040073e9 */ /* 0x0001e200080000ff */
[----:B------:R-:W-:Y:S01]  /*7fc0*/  NOP ;  /* 0x0000000000007918 */ /* 0x000fe20000000000 */
.L_x_6:
[----:B------:R-:W-:Y:S05]  /*7fd0*/  @!P2 BRA `(.L_x_7) ;  /* 0x000000000008a947 */ /* 0x000fea0003800000 */
[----:B------:R-:W1:Y:S02]  /*7fe0*/  SYNCS.PHASECHK.TRANS64.TRYWAIT P4, [UR30+0xc000], RZ ;  /* 0x00c000ffff0075a7 */ /* 0x000e64000808111e */
[----:B-1----:R-:W-:Y:S05]  /*7ff0*/  @!P4 BRA `(.L_x_8) ;  /* 0x0000017c0078c947 */ /* 0x002fea0003800000 */
.L_x_7:
[----:B------:R-:W-:Y:S01]  /*8000*/  BAR.SYNC.DEFER_BLOCKING 0x0 ;  /* 0x0000000000007b1d */ /* 0x000fe20000010000 */
[----:B------:R-:W-:-:S05]  /*8010*/  PRMT R141, RZ, 0x7610, R141 ;  /* 0x00007610ff8d7816 */ /* 0x000fca000000008d */
[----:B------:R-:W1:Y:S02]  /*8020*/  LDCU UR7, c[0x0][0x3a8] ;  /* 0x00007500ff0777ac */ /* 0x000e640008000800 */
[----:B------:R-:W2:Y:S01]  /*8030*/  LDC R140, c[0x0][0x3d8] ;  /* 0x0000f600ff8c7b82 */ /* 0x000ea20000000800 */
[----:B------:R-:W1:Y:S01]  /*8040*/  LDTM.x128 R4, tmem[UR28+0x80] ;  /* 0x0000801c000479ee */ /* 0x000e6200083c0000 */
[----:B------:R-:W3:Y:S01]  /*8050*/  S2R R139, SR_TID.X ;  /* 0x00000000008b7919 */ /* 0x000ee20000002100 */
[----:B------:R-:W4:Y:S01]  /*8060*/  LDCU UR5, c[0x0][0x3d4] ;  /* 0x00007a80ff0577ac */ /* 0x000f220008000800 */
[----:B------:R0:W-:Y:S02]  /*8070*/  STL.64 [R1+0x9b8], R160 ;  /* 0x0009b8a001007387 */ /* 0x0001e40000100a00 */
[----:B0-----:R-:W0:Y:S02]  /*8080*/  LDCU UR4, c[0x0][0x3d0] ;  /* 0x00007a00ff0477ac */ /* 0x001e240008000800 */
[----:B------:R-:W-:Y:S01]  /*8090*/  STL.64 [R1+0x9b0], R148 ;  /* 0x0009b09401007387 */ /* 0x000fe20000100a00 */
[----:B------:R-:W0:Y:S03]  /*80a0*/  LDCU UR8, c[0x0][0x3d8] ;  /* 0x00007b00ff0877ac */ /* 0x000e260008000800 */
[----:B------:R-:W-:Y:S01]  /*80b0*/  STL.64 [R1+0x9a8], R164 ;  /* 0x0009a8a401007387 */ /* 0x000fe20000100a00 */
[----:B------:R-:W-:Y:S01]  /*80c0*/  PRMT R156, RZ, 0x7610, R156 ;  /* 0x00007610ff9c7816 */ /* 0x000fe2000000009c */
[----:B------:R-:W0:Y:S02]  /*80d0*/  @!P1 SYNCS.CCTL.IV [UR30+0xc000] ;  /* 0x00c00000ff0099b1 */ /* 0x000e24000800001e */
[----:B------:R0:W-:Y:S01]  /*80e0*/  STL [R1+0x9a0], R150 ;  /* 0x0009a09601007387 */ /* 0x0001e20000100800 */
[----:B------:R-:W-:-:S03]  /*80f0*/  NOP ;  /* 0x0000000000007918 */ /* 0x000fc60000000000 */
[----:B------:R-:W-:Y:S01]  /*8100*/  STL [R1+0x998], R153 ;  /* 0x0009989901007387 */ /* 0x000fe20000100800 */
[----:B-1----:R-:W-:Y:S01]  /*8110*/  FMUL R3, R4, UR7 ;  /* 0x0000000704037c20 */ /* 0x002fe20008400000 */
[----:B------:R-:W-:Y:S01]  /*8120*/  FMUL R2, R5, UR7 ;  /* 0x0000000705027c20 */ /* 0x000fe20008400000 */
[----:B------:R-:W-:Y:S01]  /*8130*/  FMUL R0, R6, UR7 ;  /* 0x0000000706007c20 */ /* 0x000fe20008400000 */
[----:B------:R-:W-:Y:S01]  /*8140*/  FMUL R135, R7, UR7 ;  /* 0x0000000707877c20 */ /* 0x000fe20008400000 */
[----:B------:R-:W-:Y:S01]  /*8150*/  FMUL R134, R8, UR7 ;  /* 0x0000000708867c20 */ /* 0x000fe20008400000 */
[----:B------:R-:W-:Y:S01]  /*8160*/  FMUL R137, R111, UR7 ;  /* 0x000000076f897c20 */ /* 0x000fe20008400000 */
[----:B------:R-:W-:Y:S01]  /*8170*/  FMUL R136, R112, UR7 ;  /* 0x0000000770887c20 */ /* 0x000fe20008400000 */
[----:B------:R-:W-:Y:S01]  /*8180*/  FMNMX3 R0, R3, R2, R0, !PT ;  /* 0x0000000203007276 */ /* 0x000fe20007800000 */
[----:B------:R-:W-:Y:S01]  /*8190*/  FMUL R3, R9, UR7 ;  /* 0x0000000709037c20 */ /* 0x000fe20008400000 */
[----:B------:R-:W-:Y:S01]  /*81a0*/  FMUL R2, R10, UR7 ;  /* 0x000000070a027c20 */ /* 0x000fe20008400000 */
[----:B------:R-:W-:Y:S01]  /*81b0*/  FMUL R138, R121, UR7 ;  /* 0x00000007798a7c20 */ /* 0x000fe20008400000 */
[----:B------:R-:W-:Y:S01]  /*81c0*/  FMNMX3 R0, R0, R135, R134, !PT ;  /* 0x0000008700007276 */ /* 0x000fe20007800086 */
[----:B------:R-:W-:Y:S01]  /*81d0*/  FMUL R135, R11, UR7 ;  /* 0x000000070b877c20 */ /* 0x000fe20008400000 */
[----:B------:R-:W-:Y:S01]  /*81e0*/  FMUL R134, R12, UR7 ;  /* 0x000000070c867c20 */ /* 0x000fe20008400000 */
[----:B---3--:R-:W-:Y:S01]  /*81f0*/  LOP3.LUT R142, R139, 0x7f, RZ, 0xc0, !PT ;  /* 0x0000007f8b8e7812 */ /* 0x008fe200078ec0ff */
[----:B0-----:R-:W-:Y:S01]  /*8200*/  UIMAD UR4, UR31, UR4, URZ ;  /* 0x000000041f0472a4 */ /* 0x001fe2000f8e02ff */
[----:B------:R-:W-:Y:S01]  /*8210*/  FMNMX3 R0, R0, R3, R2, !PT ;  /* 0x0000000300007276 */ /* 0x000fe20007800002 */
[----:B------:R-:W-:Y:S01]  /*8220*/  FMUL R3, R13, UR7 ;  /* 0x000000070d037c20 */ /* 0x000fe20008400000 */
[----:B------:R-:W-:Y:S01]  /*8230*/  FMUL R2, R14, UR7 ;  /* 0x000000070e027c20 */ /* 0x000fe20008400000 */
[----:B------:R-:W0:Y:S01]  /*8240*/  LDC R139, c[0x0][0x3d8] ;  /* 0x0000f600ff8b7b82 */ /* 0x000e220000000800 */
[----:B------:R-:W-:Y:S01]  /*8250*/  FMNMX3 R0, R0, R135, R134, !PT ;  /* 0x0000008700007276 */ /* 0x000fe20007800086 */
[----:B------:R-:W-:Y:S01]  /*8260*/  FMUL R135, R15, UR7 ;  /* 0x000000070f877c20 */ /* 0x000fe20008400000 */
[----:B------:R-:W-:Y:S01]  /*8270*/  FMUL R134, R16, UR7 ;  /* 0x0000000710867c20 */ /* 0x000fe20008400000 */
[----:B------:R-:W-:Y:S01]  /*8280*/  STL [R1+0x96c], R155 ;  /* 0x00096c9b01007387 */ /* 0x000fe20000100800 */
        /* <DEDUP_REMOVED lines=35> */
[----:B------:R-:W-:Y:S01]  /*84c0*/  STL.64 [R1+0x988], R132 ;  /* 0x0009888401007387 */ /* 0x000fe20000100a00 */
        /* <DEDUP_REMOVED lines=50> */
[----:B------:R-:W-:-:S02]  /*87f0*/  FMUL R134, R60, UR7 ;  /* 0x000000073c867c20 */ /* 0x000fc40008400000 */
[----:B------:R-:W-:Y:S01]  /*8800*/  FMNMX3 R0, R0, R3, R2, !PT ;  /* 0x0000000300007276 */ /* 0x000fe20007800002 */
[----:B------:R-:W-:Y:S01]  /*8810*/  FMUL R3, R61, UR7 ;  /* 0x000000073d037c20 */ /* 0x000fe20008400000 */
[----:B------:R-:W-:Y:S02]  /*8820*/  FMUL R2, R62, UR7 ;  /* 0x000000073e027c20 */ /* 0x000fe40008400000 */
[----:B------:R-:W-:Y:S01]  /*8830*/  FMNMX3 R0, R0, R135, R134, !PT ;  /* 0x0000008700007276 */ /* 0x000fe20007800086 */
[----:B------:R-:W-:Y:S01]  /*8840*/  FMUL R135, R63, UR7 ;  /* 0x000000073f877c20 */ /* 0x000fe20008400000 */
[----:B------:R-:W-:Y:S02]  /*8850*/  FMUL R134, R64, UR7 ;  /* 0x0000000740867c20 */ /* 0x000fe40008400000 */
        /* <DEDUP_REMOVED lines=78> */
[----:B------:R-:W-:Y:S02]  /*8d40*/  FMNMX3 R0, R0, R135, R134, !PT ;  /* 0x0000008700007276 */ /* 0x000fe40007800086 */
[----:B------:R-:W1:Y:S02]  /*8d50*/  LDC.64 R134, c[0x0][0x390] ;  /* 0x0000e400ff867b82 */ /* 0x000e640000000a00 */
[----:B------:R-:W-:Y:S01]  /*8d60*/  FMNMX3 R0, R0, R3, R2, !PT ;  /* 0x0000000300007276 */ /* 0x000fe20007800002 */
[----:B------:R-:W-:Y:S01]  /*8d70*/  FMUL R2, R118, UR7 ;  /* 0x0000000776027c20 */ /* 0x000fe20008400000 */
[----:B------:R-:W-:-:S04]  /*8d80*/  FMUL R3, R120, UR7 ;  /* 0x0000000778037c20 */ /* 0x000fc80008400000 */
        /* <DEDUP_REMOVED lines=10> */
[----:B----4-:R-:W-:Y:S01]  /*8e30*/  IMAD R0, R142, UR5, RZ ;  /* 0x000000058e007c24 */ /* 0x010fe2000f8e02ff */
[----:B------:R-:W-:Y:S01]  /*8e40*/  USHF.R.S32.HI UR5, URZ, 0x1f, UR4 ;  /* 0x0000001fff057899 */ /* 0x000fe20008011404 */
[----:B------:R-:W3:Y:S01]  /*8e50*/  LDC R142, c[0x0][0x3d8] ;  /* 0x0000f600ff8e7b82 */ /* 0x000ee20000000800 */
[----:B------:R-:W-:Y:S01]  /*8e60*/  FMNMX3 R2, R2, R138, R137, !PT ;  /* 0x0000008a02027276 */ /* 0x000fe20007800089 */
[----:B------:R-:W-:Y:S01]  /*8e70*/  FMUL R3, R128, UR7 ;  /* 0x0000000780037c20 */ /* 0x000fe20008400000 */
[----:B-1----:R-:W-:Y:S02]  /*8e80*/  IADD3 R134, P4, P5, R0, UR4, R134 ;  /* 0x0000000400867c10 */ /* 0x002fe4000fd9e086 */
[----:B------:R-:W-:-:S03]  /*8e90*/  SHF.R.S32.HI R0, RZ, 0x1f, R0 ;  /* 0x0000001fff007819 */ /* 0x000fc60000011400 */
[----:B------:R-:W1:Y:S01]  /*8ea0*/  LDC R138, c[0x0][0x3d8] ;  /* 0x0000f600ff8a7b82 */ /* 0x000e620000000800 */
[----:B------:R-:W-:Y:S02]  /*8eb0*/  IADD3.X R135, PT, PT, R0, UR5, R135, P4, P5 ;  /* 0x0000000500877c10 */ /* 0x000fe4000a7ea487 */
[----:B------:R-:W-:Y:S01]  /*8ec0*/  FMNMX3 R0, R2, R136, R3, !PT ;  /* 0x0000008802007276 */ /* 0x000fe20007800003 */
[----:B------:R-:W-:Y:S01]  /*8ed0*/  FMUL R3, R129, UR7 ;  /* 0x0000000781037c20 */ /* 0x000fe20008400000 */
[----:B------:R-:W-:Y:S01]  /*8ee0*/  FMUL R2, R130, UR7 ;  /* 0x0000000782027c20 */ /* 0x000fe20008400000 */
[----:B------:R-:W-:Y:S01]  /*8ef0*/  IADD3 R160, P4, PT, R134, UR8, RZ ;  /* 0x0000000886a07c10 */ /* 0x000fe2000ff9e0ff */
[----:B------:R-:W4:Y:S01]  /*8f00*/  @P2 LDG.E.U8 R141, desc[UR32][R134.64] ;  /* 0x00000020868d2981 */ /* 0x000f22000c1e1100 */
[----:B------:R-:W1:Y:S01]  /*8f10*/  LDC R136, c[0x0][0x3d8] ;  /* 0x0000f600ff887b82 */ /* 0x000e620000000800 */
[----:B------:R-:W-:Y:S02]  /*8f20*/  PRMT R143, RZ, 0x7610, R143 ;  /* 0x00007610ff8f7816 */ /* 0x000fe4000000008f */
[----:B------:R-:W-:Y:S01]  /*8f30*/  FMNMX3 R0, R0, R3, R2, !PT ;  /* 0x0000000300007276 */ /* 0x000fe20007800002 */
[----:B0-----:R-:W-:Y:S01]  /*8f40*/  IMAD.SHL.U32 R2, R139, 0x2, RZ ;  /* 0x000000028b027824 */ /* 0x001fe200078e00ff */
[----:B--2---:R-:W-:Y:S01]  /*8f50*/  LEA.HI.X.SX32 R161, R140, R135, 0x1, P4 ;  /* 0x000000878ca17211 */ /* 0x004fe200020f0eff */
[----:B---3--:R-:W-:-:S03]  /*8f60*/  IMAD R3, R142, 0x3, RZ ;  /* 0x000000038e037824 */ /* 0x008fc600078e02ff */
[CC--:B------:R-:W-:Y:S01]  /*8f70*/  IADD3 R150, P5, PT, R2.reuse, R134.reuse, RZ ;  /* 0x0000008602967210 */ /* 0x0c0fe20007fbe0ff */
[----:B------:R0:W-:Y:S01]  /*8f80*/  STL.64 [R1+0x3e0], R160 ;  /* 0x0003e0a001007387 */ /* 0x0001e20000100a00 */
[----:B------:R-:W2:Y:S02]  /*8f90*/  LDC R139, c[0x0][0x3d8] ;  /* 0x0000f600ff8b7b82 */ /* 0x000ea40000000800 */
[----:B------:R-:W-:Y:S01]  /*8fa0*/  LEA.HI.X.SX32 R151, R2, R135, 0x1, P5 ;  /* 0x0000008702977211 */ /* 0x000fe200028f0eff */
[----:B------:R0:W3:Y:S01]  /*8fb0*/  @P2 LDG.E.U8 R156, desc[UR32][R160.64] ;  /* 0x00000020a09c2981 */ /* 0x0000e2000c1e1100 */
[----:B-1----:R-:W-:Y:S01]  /*8fc0*/  IMAD.SHL.U32 R2, R138, 0x4, RZ ;  /* 0x000000048a027824 */ /* 0x002fe200078e00ff */
[----:B------:R-:W-:Y:S02]  /*8fd0*/  PRMT R138, RZ, 0x7610, R138 ;  /* 0x00007610ff8a7816 */ /* 0x000fe4000000008a */
[----:B------:R1:W3:Y:S01]  /*8fe0*/  @P2 LDG.E.U8 R143, desc[UR32][R150.64] ;  /* 0x00000020968f2981 */ /* 0x0002e2000c1e1100 */
[----:B------:R-:W2:Y:S01]  /*8ff0*/  LDC R137, c[0x0][0x3d8] ;  /* 0x0000f600ff897b82 */ /* 0x000ea20000000800 */
[----:B0-----:R-:W-:-:S07]  /*9000*/  IADD3 R160, P4, PT, R3, R134, RZ ;  /* 0x0000008603a07210 */ /* 0x001fce0007f9e0ff */
[----:B------:R-:W0:Y:S01]  /*9010*/  LDC R140, c[0x0][0x3d8] ;  /* 0x0000f600ff8c7b82 */ /* 0x000e220000000800 */
[----:B------:R-:W-:-:S05]  /*9020*/  LEA.HI.X.SX32 R161, R3, R135, 0x1, P4 ;  /* 0x0000008703a17211 */ /* 0x000fca00020f0eff */
[----:B------:R1:W3:Y:S04]  /*9030*/  @P2 LDG.E.U8 R138, desc[UR32][R160.64] ;  /* 0x00000020a08a2981 */ /* 0x0002e8000c1e1100 */
[----:B------:R1:W-:Y:S01]  /*9040*/  STL.64 [R1+0x3d8], R150 ;  /* 0x0003d89601007387 */ /* 0x0003e20000100a00 */
[----:B------:R-:W-:Y:S02]  /*9050*/  PRMT R142, RZ, 0x7610, R142 ;  /* 0x00007610ff8e7816 */ /* 0x000fe4000000008e */
[----:B-1----:R-:W-:-:S04]  /*9060*/  IADD3 R150, P5, PT, R2, R134, RZ ;  /* 0x0000008602967210 */ /* 0x002fc80007fbe0ff */
[----:B------:R-:W-:Y:S01]  /*9070*/  LEA.HI.X.SX32 R151, R2, R135, 0x1, P5 ;  /* 0x0000008702977211 */ /* 0x000fe200028f0eff */
[----:B------:R-:W-:Y:S01]  /*9080*/  IMAD R2, R136, 0x5, RZ ;  /* 0x0000000588027824 */ /* 0x000fe200078e02ff */
[----:B------:R1:W-:Y:S04]  /*9090*/  STL.64 [R1+0x3d0], R160 ;  /* 0x0003d0a001007387 */ /* 0x0003e80000100a00 */
[----:B------:R0:W4:Y:S01]  /*90a0*/  @P2 LDG.E.U8 R142, desc[UR32][R150.64] ;  /* 0x00000020968e2981 */ /* 0x000122000c1e1100 */
[----:B--2---:R-:W-:Y:S01]  /*90b0*/  IMAD R136, R139, 0x9, RZ ;  /* 0x000000098b887824 */ /* 0x004fe200078e02ff */
[----:B------:R-:W-:Y:S02]  /*90c0*/  PRMT R139, RZ, 0x7610, R139 ;  /* 0x00007610ff8b7816 */ /* 0x000fe4000000008b */
[----:B-1----:R-:W-:-:S04]  /*90d0*/  IADD3 R160, P4, PT, R2, R134, RZ ;  /* 0x0000008602a07210 */ /* 0x002fc80007f9e0ff */
[----:B------:R-:W-:-:S05]  /*90e0*/  LEA.HI.X.SX32 R161, R2, R135, 0x1, P4 ;  /* 0x0000008702a17211 */ /* 0x000fca00020f0eff */
[----:B------:R-:W2:Y:S01]  /*90f0*/  @P2 LDG.E.U8 R139, desc[UR32][R160.64] ;  /* 0x00000020a08b2981 */ /* 0x000ea2000c1e1100 */
[----:B------:R-:W-:Y:S01]  /*9100*/  IMAD.SHL.U32 R137, R137, 0x8, RZ ;  /* 0x0000000889897824 */ /* 0x000fe200078e00ff */
[----:B------:R-:W-:-:S04]  /*9110*/  PRMT R3, RZ, 0x7610, R3 ;  /* 0x00007610ff037816 */ /* 0x000fc80000000003 */
[C---:B------:R-:W-:Y:S02]  /*9120*/  IADD3 R164, P5, PT, R137.reuse, R134, RZ ;  /* 0x0000008689a47210 */ /* 0x040fe40007fbe0ff */
[----:B------:R-:W-:Y:S02]  /*9130*/  PRMT R159, RZ, 0x7610, R159 ;  /* 0x00007610ff9f7816 */ /* 0x000fe4000000009f */
[----:B------:R-:W-:Y:S01]  /*9140*/  LEA.HI.X.SX32 R165, R137, R135, 0x1, P5 ;  /* 0x0000008789a57211 */ /* 0x000fe200028f0eff */
[----:B0-----:R-:W-:Y:S01]  /*9150*/  IMAD R2, R140, 0xa, RZ ;  /* 0x0000000a8c027824 */ /* 0x001fe200078e02ff */
[----:B------:R-:W-:Y:S01]  /*9160*/  PRMT R149, RZ, 0x7610, R149 ;  /* 0x00007610ff957816 */ /* 0x000fe20000000095 */
[----:B------:R-:W0:Y:S02]  /*9170*/  LDC R137, c[0x0][0x3d8] ;  /* 0x0000f600ff897b82 */ /* 0x000e240000000800 */
[----:B------:R1:W2:Y:S01]  /*9180*/  @P2 LDG.E.U8 R3, desc[UR32][R164.64] ;  /* 0x00000020a4032981 */ /* 0x0002a2000c1e1100 */
[----:B------:R-:W-:-:S02]  /*9190*/  PRMT R148, RZ, 0x7610, R148 ;  /* 0x00007610ff947816 */ /* 0x000fc40000000094 */
[----:B------:R-:W-:Y:S01]  /*91a0*/  PRMT R140, RZ, 0x7610, R140 ;  /* 0x00007610ff8c7816 */ /* 0x000fe2000000008c */
[----:B---3--:R3:W-:Y:S02]  /*91b0*/  STL [R1+0xc4], R138 ;  /* 0x0000c48a01007387 */ /* 0x0087e40000100800 */
[----:B---3--:R-:W3:Y:S02]  /*91c0*/  LDC R138, c[0x0][0x3d8] ;  /* 0x0000f600ff8a7b82 */ /* 0x008ee40000000800 */
[----:B------:R-:W-:Y:S04]  /*91d0*/  STL.64 [R1+0x3c8], R150 ;  /* 0x0003c89601007387 */ /* 0x000fe80000100a00 */
[----:B------:R0:W-:Y:S02]  /*91e0*/  STL [R1+0x50], R143 ;  /* 0x0000508f01007387 */ /* 0x0001e40000100800 */
[----:B0-----:R-:W0:Y:S01]  /*91f0*/  LDC R143, c[0x0][0x3d8] ;  /* 0x0000f600ff8f7b82 */ /* 0x001e220000000800 */
[C---:B------:R-:W-:Y:S01]  /*9200*/  IADD3 R150, P4, PT, R136.reuse, R134, RZ ;  /* 0x0000008688967210 */ /* 0x040fe20007f9e0ff */
[----:B----4-:R-:W-:Y:S03]  /*9210*/  STL [R1+0x788], R142 ;  /* 0x0007888e01007387 */ /* 0x010fe60000100800 */
[----:B------:R-:W-:Y:S01]  /*9220*/  LEA.HI.X.SX32 R151, R136, R135, 0x1, P4 ;  /* 0x0000008788977211 */ /* 0x000fe200020f0eff */
[----:B------:R4:W-:Y:S01]  /*9230*/  STL.64 [R1+0x3c0], R160 ;  /* 0x0003c0a001007387 */ /* 0x0009e20000100a00 */
[----:B---3--:R-:W-:-:S03]  /*9240*/  IMAD R136, R138, 0xb, RZ ;  /* 0x0000000b8a887824 */ /* 0x008fc600078e02ff */
[----:B------:R3:W2:Y:S01]  /*9250*/  @P2 LDG.E.U8 R159, desc[UR32][R150.64] ;  /* 0x00000020969f2981 */ /* 0x0006a2000c1e1100 */
[----:B------:R-:W2:Y:S03]  /*9260*/  LDC R138, c[0x0][0x3d8] ;  /* 0x0000f600ff8a7b82 */ /* 0x000ea60000000800 */
[----:B----4-:R-:W4:Y:S05]  /*9270*/  LDL.LU.64 R160, [R1+0x9b8] ;  /* 0x0009b80001a07983 */ /* 0x010f2a0000300a00 */
[----:B------:R-:W2:Y:S01]  /*9280*/  LDC R142, c[0x0][0x3d8] ;  /* 0x0000f600ff8e7b82 */ /* 0x000ea20000000800 */
[----:B------:R1:W-:Y:S04]  /*9290*/  STL.64 [R1+0x3b8], R164 ;  /* 0x0003b8a401007387 */ /* 0x0003e80000100a00 */
[----:B------:R3:W-:Y:S01]  /*92a0*/  STL.64 [R1+0x3b0], R150 ;  /* 0x0003b09601007387 */ /* 0x0007e20000100a00 */
[----:B-1----:R-:W-:-:S02]  /*92b0*/  IADD3 R164, P5, PT, R136, R134, RZ ;  /* 0x0000008688a47210 */ /* 0x002fc40007fbe0ff */
[-C--:B---3--:R-:W-:Y:S02]  /*92c0*/  IADD3 R150, P4, PT, R2, R134.reuse, RZ ;  /* 0x0000008602967210 */ /* 0x088fe40007f9e0ff */
[-C--:B------:R-:W-:Y:S02]  /*92d0*/  LEA.HI.X.SX32 R165, R136, R135.reuse, 0x1, P5 ;  /* 0x0000008788a57211 */ /* 0x080fe400028f0eff */
[----:B------:R-:W-:Y:S01]  /*92e0*/  LEA.HI.X.SX32 R151, R2, R135, 0x1, P4 ;  /* 0x0000008702977211 */ /* 0x000fe200020f0eff */
[----:B0-----:R-:W-:Y:S01]  /*92f0*/  IMAD R2, R143, 0xc, RZ ;  /* 0x0000000c8f027824 */ /* 0x001fe200078e02ff */
[----:B--2---:R0:W-:Y:S04]  /*9300*/  STL [R1+0x86c], R139 ;  /* 0x00086c8b01007387 */ /* 0x0041e80000100800 */
[----:B------:R1:W-:Y:S04]  /*9310*/  STL.64 [R1+0x3a8], R150 ;  /* 0x0003a89601007387 */ /* 0x0003e80000100a00 */
[----:B------:R1:W2:Y:S01]  /*9320*/  @P2 LDG.E.U8 R149, desc[UR32][R150.64] ;  /* 0x0000002096952981 */ /* 0x0002a2000c1e1100 */
[----:B0-----:R-:W0:Y:S03]  /*9330*/  LDC R139, c[0x0][0x3d8] ;  /* 0x0000f600ff8b7b82 */ /* 0x001e260000000800 */
[----:B------:R3:W2:Y:S01]  /*9340*/  @P2 LDG.E.U8 R148, desc[UR32][R164.64] ;  /* 0x00000020a4942981 */ /* 0x0006a2000c1e1100 */
[----:B-1----:R-:W-:-:S04]  /*9350*/  IADD3 R150, P4, PT, R2, R134, RZ ;  /* 0x0000008602967210 */ /* 0x002fc80007f9e0ff */
[----:B------:R-:W-:-:S05]  /*9360*/  LEA.HI.X.SX32 R151, R2, R135, 0x1, P4 ;  /* 0x0000008702977211 */ /* 0x000fca00020f0eff */
[----:B------:R-:W4:Y:S01]  /*9370*/  @P2 LDG.E.U8 R140, desc[UR32][R150.64] ;  /* 0x00000020968c2981 */ /* 0x000f22000c1e1100 */
[----:B------:R-:W-:Y:S01]  /*9380*/  IMAD R136, R142, 0xd, RZ ;  /* 0x0000000d8e887824 */ /* 0x000fe200078e02ff */
[----:B------:R-:W-:Y:S01]  /*9390*/  PRMT R143, RZ, 0x7610, R143 ;  /* 0x00007610ff8f7816 */ /* 0x000fe2000000008f */
[----:B------:R-:W-:Y:S01]  /*93a0*/  IMAD R137, R137, 0x11, RZ ;  /* 0x0000001189897824 */ /* 0x000fe200078e02ff */
[----:B------:R3:W-:Y:S01]  /*93b0*/  STL.64 [R1+0x3a0], R164 ;  /* 0x0003a0a401007387 */ /* 0x0007e20000100a00 */
[----:B------:R-:W1:Y:S01]  /*93c0*/  LDC R142, c[0x0][0x3d8] ;  /* 0x0000f600ff8e7b82 */ /* 0x000e620000000800 */
[----:B0-----:R-:W-:-:S07]  /*93d0*/  IMAD.SHL.U32 R2, R139, 0x10, RZ ;  /* 0x000000108b027824 */ /* 0x001fce00078e00ff */
[----:B------:R-:W0:Y:S01]  /*93e0*/  LDC R139, c[0x0][0x3d8] ;  /* 0x0000f600ff8b7b82 */ /* 0x000e220000000800 */
[----:B---3--:R-:W-:-:S04]  /*93f0*/  IADD3 R164, P4, PT, R2, R134, RZ ;  /* 0x0000008602a47210 */ /* 0x008fc80007f9e0ff */
[----:B------:R-:W-:Y:S01]  /*9400*/  LEA.HI.X.SX32 R165, R2, R135, 0x1, P4 ;  /* 0x0000008702a57211 */ /* 0x000fe200020f0eff */
[----:B--2---:R2:W-:Y:S04]  /*9410*/  STL [R1+0xc0], R148 ;  /* 0x0000c09401007387 */ /* 0x0045e80000100800 */
[----:B------:R3:W-:Y:S01]  /*9420*/  STL [R1+0x44], R149 ;  /* 0x0000449501007387 */ /* 0x0007e20000100800 */
[----:B--2---:R-:W-:-:S04]  /*9430*/  IADD3 R148, P5, PT, R136, R134, RZ ;  /* 0x0000008688947210 */ /* 0x004fc80007fbe0ff */
[----:B---3--:R-:W-:Y:S01]  /*9440*/  LEA.HI.X.SX32 R149, R136, R135, 0x1, P5 ;  /* 0x0000008788957211 */ /* 0x008fe200028f0eff */
[----:B------:R-:W-:Y:S01]  /*9450*/  IMAD R136, R138, 0x12, RZ ;  /* 0x000000128a887824 */ /* 0x000fe200078e02ff */
[----:B------:R2:W-:Y:S01]  /*9460*/  STL.64 [R1+0x398], R150 ;  /* 0x0003989601007387 */ /* 0x0005e20000100a00 */
[----:B------:R-:W-:Y:S01]  /*9470*/  PRMT R158, RZ, 0x7610, R158 ;  /* 0x00007610ff9e7816 */ /* 0x000fe2000000009e */
[----:B-1----:R-:W-:Y:S01]  /*9480*/  IMAD R2, R142, 0x13, RZ ;  /* 0x000000138e027824 */ /* 0x002fe200078e02ff */
[----:B------:R-:W-:Y:S01]  /*9490*/  PRMT R145, RZ, 0x7610, R145 ;  /* 0x00007610ff917816 */ /* 0x000fe20000000091 */
[----:B----4-:R1:W-:Y:S01]  /*94a0*/  STL [R1+0x794], R140 ;  /* 0x0007948c01007387 */ /* 0x0103e20000100800 */
[----:B------:R-:W3:Y:S03]  /*94b0*/  LDC R138, c[0x0][0x3d8] ;  /* 0x0000f600ff8a7b82 */ /* 0x000ee60000000800 */
[----:B------:R4:W3:Y:S01]  /*94c0*/  @P2 LDG.E.U8 R143, desc[UR32][R148.64] ;  /* 0x00000020948f2981 */ /* 0x0008e2000c1e1100 */
[----:B--2---:R-:W-:-:S03]  /*94d0*/  IADD3 R150, P5, PT, R137, R134, RZ ;  /* 0x0000008689967210 */ /* 0x004fc60007fbe0ff */
[----:B------:R4:W-:Y:S01]  /*94e0*/  STL.64 [R1+0x390], R148 ;  /* 0x0003909401007387 */ /* 0x0009e20000100a00 */
[----:B-1----:R-:W1:Y:S01]  /*94f0*/  LDC R140, c[0x0][0x3d8] ;  /* 0x0000f600ff8c7b82 */ /* 0x002e620000000800 */
[----:B------:R-:W-:Y:S02]  /*9500*/  LEA.HI.X.SX32 R151, R137, R135, 0x1, P5 ;  /* 0x0000008789977211 */ /* 0x000fe400028f0eff */
[----:B------:R-:W-:-:S03]  /*9510*/  PRMT R137, RZ, 0x7610, R137 ;  /* 0x00007610ff897816 */ /* 0x000fc60000000089 */
[----:B------:R2:W2:Y:S01]  /*9520*/  @P2 LDG.E.U8 R158, desc[UR32][R150.64] ;  /* 0x00000020969e2981 */ /* 0x0004a2000c1e1100 */
[----:B----4-:R-:W-:-:S04]  /*9530*/  IADD3 R148, P4, PT, R136, R134, RZ ;  /* 0x0000008688947210 */ /* 0x010fc80007f9e0ff */
[----:B------:R-:W-:-:S05]  /*9540*/  LEA.HI.X.SX32 R149, R136, R135, 0x1, P4 ;  /* 0x0000008788957211 */ /* 0x000fca00020f0eff */
[----:B------:R4:W4:Y:S01]  /*9550*/  @P2 LDG.E.U8 R137, desc[UR32][R148.64] ;  /* 0x0000002094892981 */ /* 0x000922000c1e1100 */
[----:B-1----:R-:W-:Y:S01]  /*9560*/  IMAD R136, R140, 0x14, RZ ;  /* 0x000000148c887824 */ /* 0x002fe200078e02ff */
[----:B------:R-:W-:Y:S01]  /*9570*/  PRMT R142, RZ, 0x7610, R142 ;  /* 0x00007610ff8e7816 */ /* 0x000fe2000000008e */
[----:B------:R-:W1:Y:S01]  /*9580*/  LDC R140, c[0x0][0x3d8] ;  /* 0x0000f600ff8c7b82 */ /* 0x000e620000000800 */
[----:B---3--:R3:W-:Y:S04]  /*9590*/  STL [R1+0x868], R143 ;  /* 0x0008688f01007387 */ /* 0x0087e80000100800 */
[----:B------:R-:W-:Y:S04]  /*95a0*/  STL.64 [R1+0x388], R164 ;  /* 0x000388a401007387 */ /* 0x000fe80000100a00 */
[----:B------:R2:W-:Y:S01]  /*95b0*/  STL.64 [R1+0x380], R150 ;  /* 0x0003809601007387 */ /* 0x0005e20000100a00 */
[----:B---3--:R-:W3:Y:S03]  /*95c0*/  LDC R143, c[0x0][0x3d8] ;  /* 0x0000f600ff8f7b82 */ /* 0x008ee60000000800 */
[----:B------:R4:W-:Y:S01]  /*95d0*/  STL.64 [R1+0x378], R148 ;  /* 0x0003789401007387 */ /* 0x0009e20000100a00 */
[----:B--2---:R-:W-:-:S02]  /*95e0*/  IADD3 R150, P4, PT, R2, R134, RZ ;  /* 0x0000008602967210 */ /* 0x004fc40007f9e0ff */
[-C--:B----4-:R-:W-:Y:S02]  /*95f0*/  IADD3 R148, P5, PT, R136, R134.reuse, RZ ;  /* 0x0000008688947210 */ /* 0x090fe40007fbe0ff */
[-C--:B------:R-:W-:Y:S01]  /*9600*/  LEA.HI.X.SX32 R151, R2, R135.reuse, 0x1, P4 ;  /* 0x0000008702977211 */ /* 0x080fe200020f0eff */
[----:B0-----:R-:W-:Y:S01]  /*9610*/  IMAD R2, R139, 0x15, RZ ;  /* 0x000000158b027824 */ /* 0x001fe200078e02ff */
[----:B------:R-:W-:Y:S01]  /*9620*/  LEA.HI.X.SX32 R149, R136, R135, 0x1, P5 ;  /* 0x0000008788957211 */ /* 0x000fe200028f0eff */
[----:B------:R0:W-:Y:S04]  /*9630*/  STL [R1+0x40], R137 ;  /* 0x0000408901007387 */ /* 0x0001e80000100800 */
[----:B------:R2:W-:Y:S04]  /*9640*/  STL.64 [R1+0x370], R150 ;  /* 0x0003709601007387 */ /* 0x0005e80000100a00 */
[----:B------:R2:W4:Y:S01]  /*9650*/  @P2 LDG.E.U8 R145, desc[UR32][R150.64] ;  /* 0x0000002096912981 */ /* 0x000522000c1e1100 */
[----:B------:R-:W-:Y:S01]  /*9660*/  PRMT R139, RZ, 0x7610, R139 ;  /* 0x00007610ff8b7816 */ /* 0x000fe2000000008b */
[----:B0-----:R-:W0:Y:S02]  /*9670*/  LDC R137, c[0x0][0x3d8] ;  /* 0x0000f600ff897b82 */ /* 0x001e240000000800 */
[----:B------:R0:W4:Y:S01]  /*9680*/  @P2 LDG.E.U8 R142, desc[UR32][R148.64] ;  /* 0x00000020948e2981 */ /* 0x000122000c1e1100 */
[----:B--2---:R-:W-:-:S04]  /*9690*/  IADD3 R150, P4, PT, R2, R134, RZ ;  /* 0x0000008602967210 */ /* 0x004fc80007f9e0ff */
[----:B------:R-:W-:-:S05]  /*96a0*/  LEA.HI.X.SX32 R151, R2, R135, 0x1, P4 ;  /* 0x0000008702977211 */ /* 0x000fca00020f0eff */
[----:B------:R-:W2:Y:S01]  /*96b0*/  @P2 LDG.E.U8 R139, desc[UR32][R150.64] ;  /* 0x00000020968b2981 */ /* 0x000ea2000c1e1100 */
[----:B---3--:R-:W-:-:S03]  /*96c0*/  IMAD R136, R143, 0x18, RZ ;  /* 0x000000188f887824 */ /* 0x008fc600078e02ff */
[----:B------:R3:W-:Y:S01]  /*96d0*/  STL.64 [R1+0x368], R148 ;  /* 0x0003689401007387 */ /* 0x0007e20000100a00 */
[----:B------:R-:W-:Y:S01]  /*96e0*/  PRMT R143, RZ, 0x7610, R143 ;  /* 0x00007610ff8f7816 */ /* 0x000fe2000000008f */
[----:B------:R-:W-:Y:S01]  /*96f0*/  IMAD R2, R138, 0x19, RZ ;  /* 0x000000198a027824 */ /* 0x000fe200078e02ff */
[----:B------:R-:W-:Y:S01]  /*9700*/  PRMT R144, RZ, 0x7610, R144 ;  /* 0x00007610ff907816 */ /* 0x000fe20000000090 */
[----:B0-----:R-:W-:Y:S01]  /*9710*/  IMAD R137, R137, 0x1a, RZ ;  /* 0x0000001a89897824 */ /* 0x001fe200078e02ff */
[----:B------:R-:W-:Y:S01]  /*9720*/  PRMT R157, RZ, 0x7610, R157 ;  /* 0x00007610ff9d7816 */ /* 0x000fe2000000009d */
[----:B------:R-:W0:Y:S03]  /*9730*/  LDC R138, c[0x0][0x3d8] ;  /* 0x0000f600ff8a7b82 */ /* 0x000e260000000800 */
[----:B------:R1:W2:Y:S01]  /*9740*/  @P2 LDG.E.U8 R144, desc[UR32][R164.64] ;  /* 0x00000020a4902981 */ /* 0x0002a2000c1e1100 */
[----:B---3--:R-:W-:-:S04]  /*9750*/  IADD3 R148, P5, PT, R136, R134, RZ ;  /* 0x0000008688947210 */ /* 0x008fc80007fbe0ff */
[-C--:B------:R-:W-:Y:S01]  /*9760*/  LEA.HI.X.SX32 R149, R136, R135.reuse, 0x1, P5 ;  /* 0x0000008788957211 */ /* 0x080fe200028f0eff */
[----:B-1----:R-:W-:Y:S01]  /*9770*/  IMAD R136, R140, 0x1b, RZ ;  /* 0x0000001b8c887824 */ /* 0x002fe200078e02ff */
[C---:B------:R-:W-:Y:S01]  /*9780*/  IADD3 R164, P5, PT, R137.reuse, R134, RZ ;  /* 0x0000008689a47210 */ /* 0x040fe20007fbe0ff */
[----:B------:R-:W1:Y:S02]  /*9790*/  LDC R140, c[0x0][0x3d8] ;  /* 0x0000f600ff8c7b82 */ /* 0x000e640000000800 */
[----:B------:R3:W2:Y:S01]  /*97a0*/  @P2 LDG.E.U8 R143, desc[UR32][R148.64] ;  /* 0x00000020948f2981 */ /* 0x0006a2000c1e1100 */
[----:B------:R-:W-:Y:S02]  /*97b0*/  LEA.HI.X.SX32 R165, R137, R135, 0x1, P5 ;  /* 0x0000008789a57211 */ /* 0x000fe400028f0eff */
[----:B------:R-:W-:Y:S02]  /*97c0*/  PRMT R137, RZ, 0x7610, R137 ;  /* 0x00007610ff897816 */ /* 0x000fe40000000089 */
[----:B------:R-:W-:-:S02]  /*97d0*/  PRMT R155, RZ, 0x7610, R155 ;  /* 0x00007610ff9b7816 */ /* 0x000fc4000000009b */
[----:B------:R-:W-:-:S04]  /*97e0*/  PRMT R154, RZ, 0x7610, R154 ;  /* 0x00007610ff9a7816 */ /* 0x000fc8000000009a */
[----:B------:R0:W2:Y:S01]  /*97f0*/  @P2 LDG.E.U8 R155, desc[UR32][R164.64] ;  /* 0x00000020a49b2981 */ /* 0x0000a2000c1e1100 */
[----:B------:R-:W-:-:S03]  /*9800*/  PRMT R146, RZ, 0x7610, R146 ;  /* 0x00007610ff927816 */ /* 0x000fc60000000092 */
[----:B----4-:R4:W-:Y:S04]  /*9810*/  STL [R1+0x790], R142 ;  /* 0x0007908e01007387 */ /* 0x0109e80000100800 */
[----:B------:R-:W-:Y:S01]  /*9820*/  STL.64 [R1+0x360], R150 ;  /* 0x0003609601007387 */ /* 0x000fe20000100a00 */
[----:B----4-:R-:W4:Y:S03]  /*9830*/  LDC R142, c[0x0][0x3d8] ;  /* 0x0000f600ff8e7b82 */ /* 0x010f260000000800 */
[----:B--2---:R2:W-:Y:S04]  /*9840*/  STL [R1+0x864], R139 ;  /* 0x0008648b01007387 */ /* 0x0045e80000100800 */
[----:B------:R3:W-:Y:S01]  /*9850*/  STL.64 [R1+0x358], R148 ;  /* 0x0003589401007387 */ /* 0x0007e20000100a00 */
[----:B--2---:R-:W2:Y:S01]  /*9860*/  LDC R139, c[0x0][0x3d8] ;  /* 0x0000f600ff8b7b82 */ /* 0x004ea20000000800 */
[----:B---3--:R-:W-:-:S04]  /*9870*/  IADD3 R148, P4, PT, R2, R134, RZ ;  /* 0x0000008602947210 */ /* 0x008fc80007f9e0ff */
[-C--:B------:R-:W-:Y:S02]  /*9880*/  LEA.HI.X.SX32 R149, R2, R135.reuse, 0x1, P4 ;  /* 0x0000008702957211 */ /* 0x080fe400020f0eff */
[-C--:B------:R-:W-:Y:S01]  /*9890*/  IADD3 R150, P4, PT, R136, R134.reuse, RZ ;  /* 0x0000008688967210 */ /* 0x080fe20007f9e0ff */
[----:B----4-:R-:W-:Y:S01]  /*98a0*/  IMAD R2, R142, 0x1c, RZ ;  /* 0x0000001c8e027824 */ /* 0x010fe200078e02ff */
[----:B------:R3:W-:Y:S02]  /*98b0*/  STL [R1+0x75c], R145 ;  /* 0x00075c9101007387 */ /* 0x0007e40000100800 */
[----:B------:R-:W-:Y:S02]  /*98c0*/  LEA.HI.X.SX32 R151, R136, R135, 0x1, P4 ;  /* 0x0000008788977211 */ /* 0x000fe400020f0eff */
[----:B------:R-:W4:Y:S04]  /*98d0*/  @P2 LDG.E.U8 R157, desc[UR32][R148.64] ;  /* 0x00000020949d2981 */ /* 0x000f28000c1e1100 */
[----:B------:R0:W4:Y:S01]  /*98e0*/  @P2 LDG.E.U8 R137, desc[UR32][R150.64] ;  /* 0x0000002096892981 */ /* 0x000122000c1e1100 */
[----:B---3--:R-:W3:Y:S03]  /*98f0*/  LDC R145, c[0x0][0x3d8] ;  /* 0x0000f600ff917b82 */ /* 0x008ee60000000800 */
[----:B------:R0:W-:Y:S04]  /*9900*/  STL.64 [R1+0x350], R148 ;  /* 0x0003509401007387 */ /* 0x0001e80000100a00 */
[----:B0-----:R-:W4:Y:S04]  /*9910*/  LDL.LU.64 R148, [R1+0x9b0] ;  /* 0x0009b00001947983 */ /* 0x001f280000300a00 */
[----:B------:R0:W-:Y:S02]  /*9920*/  STL.64 [R1+0x348], R164 ;  /* 0x000348a401007387 */ /* 0x0001e40000100a00 */
[----:B0-----:R-:W-:-:S04]  /*9930*/  IADD3 R164, P4, PT, R2, R134, RZ ;  /* 0x0000008602a47210 */ /* 0x001fc80007f9e0ff */
[----:B------:R-:W-:-:S05]  /*9940*/  LEA.HI.X.SX32 R165, R2, R135, 0x1, P4 ;  /* 0x0000008702a57211 */ /* 0x000fca00020f0eff */
[----:B------:R-:W4:Y:S01]  /*9950*/  @P2 LDG.E.U8 R154, desc[UR32][R164.64] ;  /* 0x00000020a49a2981 */ /* 0x000f22000c1e1100 */
[----:B--2---:R-:W-:Y:S02]  /*9960*/  IMAD R136, R139, 0x1d, RZ ;  /* 0x0000001d8b887824 */ /* 0x004fe400078e02ff */
[----:B------:R-:W0:Y:S01]  /*9970*/  LDC R139, c[0x0][0x3d8] ;  /* 0x0000f600ff8b7b82 */ /* 0x000e220000000800 */
[----:B------:R2:W-:Y:S02]  /*9980*/  STL.64 [R1+0x340], R150 ;  /* 0x0003409601007387 */ /* 0x0005e40000100a00 */
[----:B--2---:R-:W-:-:S04]  /*9990*/  IADD3 R150, P5, PT, R136, R134, RZ ;  /* 0x0000008688967210 */ /* 0x004fc80007fbe0ff */
[----:B------:R-:W-:-:S05]  /*99a0*/  LEA.HI.X.SX32 R151, R136, R135, 0x1, P5 ;  /* 0x0000008788977211 */ /* 0x000fca00028f0eff */
[----:B------:R2:W2:Y:S01]  /*99b0*/  @P2 LDG.E.U8 R146, desc[UR32][R150.64] ;  /* 0x0000002096922981 */ /* 0x0004a2000c1e1100 */
[----:B------:R-:W-:Y:S02]  /*99c0*/  IMAD.SHL.U32 R2, R138, 0x20, RZ ;  /* 0x000000208a027824 */ /* 0x000fe400078e00ff */
[----:B---3--:R-:W-:Y:S01]  /*99d0*/  IMAD R136, R145, 0x21, RZ ;  /* 0x0000002191887824 */ /* 0x008fe200078e02ff */
[----:B------:R-:W-:Y:S01]  /*99e0*/  PRMT R142, RZ, 0x7610, R142 ;  /* 0x00007610ff8e7816 */ /* 0x000fe2000000008e */
[----:B------:R-:W3:Y:S01]  /*99f0*/  LDC R145, c[0x0][0x3d8] ;  /* 0x0000f600ff917b82 */ /* 0x000ee20000000800 */
[----:B------:R-:W-:Y:S02]  /*9a00*/  PRMT R162, RZ, 0x7610, R162 ;  /* 0x00007610ffa27816 */ /* 0x000fe400000000a2 */
[----:B------:R-:W-:-:S05]  /*9a10*/  PRMT R153, RZ, 0x7610, R153 ;  /* 0x00007610ff997816 */ /* 0x000fca0000000099 */
[----:B------:R-:W0:Y:S01]  /*9a20*/  LDC R138, c[0x0][0x3d8] ;  /* 0x0000f600ff8a7b82 */ /* 0x000e220000000800 */
[----:B----4-:R4:W-:Y:S07]  /*9a30*/  STL [R1+0x758], R137 ;  /* 0x0007588901007387 */ /* 0x0109ee0000100800 */
[----:B----4-:R-:W4:Y:S01]  /*9a40*/  LDC R137, c[0x0][0x3d8] ;  /* 0x0000f600ff897b82 */ /* 0x010f220000000800 */
[----:B------:R-:W-:Y:S04]  /*9a50*/  STL.64 [R1+0x338], R164 ;  /* 0x000338a401007387 */ /* 0x000fe80000100a00 */
[----:B------:R0:W-:Y:S04]  /*9a60*/  STL [R1+0x78c], R154 ;  /* 0x00078c9a01007387 */ /* 0x0001e80000100800 */
[----:B------:R1:W-:Y:S01]  /*9a70*/  STL [R1+0x64], R155 ;  /* 0x0000649b01007387 */ /* 0x0003e20000100800 */
[----:B0-----:R-:W-:-:S03]  /*9a80*/  IADD3 R154, P4, PT, R2, R134, RZ ;  /* 0x00000086029a7210 */ /* 0x001fc60007f9e0ff */
[----:B------:R2:W-:Y:S01]  /*9a90*/  STL.64 [R1+0x330], R150 ;  /* 0x0003309601007387 */ /* 0x0005e20000100a00 */
[-C--:B-1----:R-:W-:Y:S01]  /*9aa0*/  LEA.HI.X.SX32 R155, R2, R135.reuse, 0x1, P4 ;  /* 0x00000087029b7211 */ /* 0x082fe200020f0eff */
[----:B------:R-:W-:Y:S02]  /*9ab0*/  IMAD R2, R140, 0x22, RZ ;  /* 0x000000228c027824 */ /* 0x000fe400078e02ff */
[----:B----4-:R-:W-:Y:S01]  /*9ac0*/  IMAD R137, R137, 0x23, RZ ;  /* 0x0000002389897824 */ /* 0x010fe200078e02ff */
[----:B------:R-:W0:Y:S01]  /*9ad0*/  LDC R140, c[0x0][0x3d8] ;  /* 0x0000f600ff8c7b82 */ /* 0x000e220000000800 */
[----:B------:R1:W4:Y:S01]  /*9ae0*/  @P2 LDG.E.U8 R142, desc[UR32][R154.64] ;  /* 0x000000209a8e2981 */ /* 0x000322000c1e1100 */
[-C--:B--2---:R-:W-:Y:S02]  /*9af0*/  IADD3 R150, P5, PT, R136, R134.reuse, RZ ;  /* 0x0000008688967210 */ /* 0x084fe40007fbe0ff */
[----:B------:R-:W-:Y:S02]  /*9b00*/  IADD3 R164, P4, PT, R2, R134, RZ ;  /* 0x0000008602a47210 */ /* 0x000fe40007f9e0ff */
[-C--:B------:R-:W-:Y:S01]  /*9b10*/  LEA.HI.X.SX32 R151, R136, R135.reuse, 0x1, P5 ;  /* 0x0000008788977211 */ /* 0x080fe200028f0eff */
[----:B------:R-:W-:Y:S01]  /*9b20*/  IMAD R136, R139, 0x24, RZ ;  /* 0x000000248b887824 */ /* 0x000fe200078e02ff */
[----:B------:R1:W-:Y:S01]  /*9b30*/  STL.64 [R1+0x328], R154 ;  /* 0x0003289a01007387 */ /* 0x0003e20000100a00 */
[----:B------:R-:W-:-:S02]  /*9b40*/  LEA.HI.X.SX32 R165, R2, R135, 0x1, P4 ;  /* 0x0000008702a57211 */ /* 0x000fc400020f0eff */
[----:B------:R-:W-:Y:S01]  /*9b50*/  PRMT R139, RZ, 0x7610, R139 ;  /* 0x00007610ff8b7816 */ /* 0x000fe2000000008b */
[----:B------:R2:W-:Y:S04]  /*9b60*/  STL.64 [R1+0x320], R150 ;  /* 0x0003209601007387 */ /* 0x0005e80000100a00 */
[----:B------:R2:W4:Y:S01]  /*9b70*/  @P2 LDG.E.U8 R162, desc[UR32][R150.64] ;  /* 0x0000002096a22981 */ /* 0x000522000c1e1100 */
[----:B-1----:R-:W-:-:S03]  /*9b80*/  IADD3 R154, P5, PT, R137, R134, RZ ;  /* 0x00000086899a7210 */ /* 0x002fc60007fbe0ff */
[----:B------:R-:W4:Y:S01]  /*9b90*/  @P2 LDG.E.U8 R139, desc[UR32][R164.64] ;  /* 0x00000020a48b2981 */ /* 0x000f22000c1e1100 */
[-C--:B------:R-:W-:Y:S02]  /*9ba0*/  LEA.HI.X.SX32 R155, R137, R135.reuse, 0x1, P5 ;  /* 0x00000087899b7211 */ /* 0x080fe400028f0eff */
[CC--:B--2---:R-:W-:Y:S02]  /*9bb0*/  IADD3 R150, P4, PT, R136.reuse, R134.reuse, RZ ;  /* 0x0000008688967210 */ /* 0x0c4fe40007f9e0ff */
[----:B------:R-:W-:Y:S01]  /*9bc0*/  PRMT R137, RZ, 0x7610, R137 ;  /* 0x00007610ff897816 */ /* 0x000fe20000000089 */
[----:B---3--:R-:W-:Y:S01]  /*9bd0*/  IMAD R2, R145, 0x25, RZ ;  /* 0x0000002591027824 */ /* 0x008fe200078e02ff */
[----:B------:R-:W-:Y:S01]  /*9be0*/  LEA.HI.X.SX32 R151, R136, R135, 0x1, P4 ;  /* 0x0000008788977211 */ /* 0x000fe200020f0eff */
[----:B------:R1:W-:Y:S04]  /*9bf0*/  STL [R1+0x860], R146 ;  /* 0x0008609201007387 */ /* 0x0003e80000100800 */
[----:B------:R-:W2:Y:S04]  /*9c00*/  @P2 LDG.E.U8 R137, desc[UR32][R150.64] ;  /* 0x0000002096892981 */ /* 0x000ea8000c1e1100 */
[----:B------:R-:W-:Y:S04]  /*9c10*/  STL.64 [R1+0x318], R164 ;  /* 0x000318a401007387 */ /* 0x000fe80000100a00 */
[----:B------:R3:W2:Y:S01]  /*9c20*/  @P2 LDG.E.U8 R153, desc[UR32][R154.64] ;  /* 0x000000209a992981 */ /* 0x0006a2000c1e1100 */
[----:B------:R-:W-:Y:S01]  /*9c30*/  PRMT R145, RZ, 0x7610, R145 ;  /* 0x00007610ff917816 */ /* 0x000fe20000000091 */
[----:B-1----:R-:W1:Y:S02]  /*9c40*/  LDC R146, c[0x0][0x3d8] ;  /* 0x0000f600ff927b82 */ /* 0x002e640000000800 */
[----:B------:R3:W-:Y:S02]  /*9c50*/  STL.64 [R1+0x310], R154 ;  /* 0x0003109a01007387 */ /* 0x0007e40000100a00 */
[----:B---3--:R-:W-:-:S04]  /*9c60*/  IADD3 R154, P4, PT, R2, R134, RZ ;  /* 0x00000086029a7210 */ /* 0x008fc80007f9e0ff */
[----:B------:R-:W-:-:S05]  /*9c70*/  LEA.HI.X.SX32 R155, R2, R135, 0x1, P4 ;  /* 0x00000087029b7211 */ /* 0x000fca00020f0eff */
[----:B------:R3:W3:Y:S04]  /*9c80*/  @P2 LDG.E.U8 R145, desc[UR32][R154.64] ;  /* 0x000000209a912981 */ /* 0x0006e8000c1e1100 */
[----:B------:R0:W-:Y:S01]  /*9c90*/  STL.64 [R1+0x308], R150 ;  /* 0x0003089601007387 */ /* 0x0001e20000100a00 */
[----:B------:R-:W-:Y:S02]  /*9ca0*/  IMAD R136, R138, 0x28, RZ ;  /* 0x000000288a887824 */ /* 0x000fe400078e02ff */
[----:B------:R-:W2:Y:S01]  /*9cb0*/  LDC R138, c[0x0][0x3d8] ;  /* 0x0000f600ff8a7b82 */ /* 0x000ea20000000800 */
[----:B0-----:R-:W-:Y:S01]  /*9cc0*/  IMAD R2, R140, 0x29, RZ ;  /* 0x000000298c027824 */ /* 0x001fe200078e02ff */
[----:B------:R-:W-:Y:S02]  /*9cd0*/  PRMT R147, RZ, 0x7610, R147 ;  /* 0x00007610ff937816 */ /* 0x000fe40000000093 */
[----:B------:R-:W-:-:S02]  /*9ce0*/  PRMT R161, RZ, 0x7610, R161 ;  /* 0x00007610ffa17816 */ /* 0x000fc400000000a1 */
[----:B------:R-:W-:Y:S02]  /*9cf0*/  PRMT R148, RZ, 0x7610, R148 ;  /* 0x00007610ff947816 */ /* 0x000fe40000000094 */
[----:B------:R-:W-:Y:S01]  /*9d00*/  PRMT R152, RZ, 0x7610, R152 ;  /* 0x00007610ff987816 */ /* 0x000fe20000000098 */
[----:B------:R-:W0:Y:S01]  /*9d10*/  LDC R140, c[0x0][0x3d8] ;  /* 0x0000f600ff8c7b82 */ /* 0x000e220000000800 */
[----:B------:R-:W-:-:S04]  /*9d20*/  IADD3 R150, P5, PT, R136, R134, RZ ;  /* 0x0000008688967210 */ /* 0x000fc80007fbe0ff */
[----:B------:R-:W-:Y:S01]  /*9d30*/  LEA.HI.X.SX32 R151, R136, R135, 0x1, P5 ;  /* 0x0000008788977211 */ /* 0x000fe200028f0eff */
[----:B-1----:R-:W-:-:S04]  /*9d40*/  IMAD R136, R146, 0x2a, RZ ;  /* 0x0000002a92887824 */ /* 0x002fc800078e02ff */
[----:B------:R1:W3:Y:S04]  /*9d50*/  @P2 LDG.E.U8 R147, desc[UR32][R150.64] ;  /* 0x0000002096932981 */ /* 0x0002e8000c1e1100 */
[----:B----4-:R4:W-:Y:S02]  /*9d60*/  STL [R1+0x60], R139 ;  /* 0x0000608b01007387 */ /* 0x0109e40000100800 */
[----:B----4-:R-:W4:Y:S02]  /*9d70*/  LDC R139, c[0x0][0x3d8] ;  /* 0x0000f600ff8b7b82 */ /* 0x010f240000000800 */
[----:B--2---:R2:W-:Y:S06]  /*9d80*/  STL [R1+0x83c], R137 ;  /* 0x00083c8901007387 */ /* 0x0045ec0000100800 */
[----:B--2---:R-:W2:Y:S01]  /*9d90*/  LDC R137, c[0x0][0x3d8] ;  /* 0x0000f600ff897b82 */ /* 0x004ea20000000800 */
[----:B------:R3:W-:Y:S04]  /*9da0*/  STL.64 [R1+0x300], R154 ;  /* 0x0003009a01007387 */ /* 0x0007e80000100a00 */
[----:B------:R1:W-:Y:S01]  /*9db0*/  STL.64 [R1+0x2f8], R150 ;  /* 0x0002f89601007387 */ /* 0x0003e20000100a00 */
[----:B---3--:R-:W-:-:S04]  /*9dc0*/  IADD3 R154, P4, PT, R2, R134, RZ ;  /* 0x00000086029a7210 */ /* 0x008fc80007f9e0ff */
[-C--:B------:R-:W-:Y:S01]  /*9dd0*/  LEA.HI.X.SX32 R155, R2, R135.reuse, 0x1, P4 ;  /* 0x00000087029b7211 */ /* 0x080fe200020f0eff */
[----:B----4-:R-:W-:Y:S01]  /*9de0*/  IMAD R2, R139, 0x2b, RZ ;  /* 0x0000002b8b027824 */ /* 0x010fe200078e02ff */
[CC--:B-1----:R-:W-:Y:S01]  /*9df0*/  IADD3 R150, P5, PT, R136.reuse, R134.reuse, RZ ;  /* 0x0000008688967210 */ /* 0x0c2fe20007fbe0ff */
[----:B------:R-:W1:Y:S02]  /*9e00*/  LDC R139, c[0x0][0x3d8] ;  /* 0x0000f600ff8b7b82 */ /* 0x000e640000000800 */
[----:B------:R3:W4:Y:S01]  /*9e10*/  @P2 LDG.E.U8 R161, desc[UR32][R154.64] ;  /* 0x000000209aa12981 */ /* 0x000722000c1e1100 */
[-C--:B------:R-:W-:Y:S01]  /*9e20*/  LEA.HI.X.SX32 R151, R136, R135.reuse, 0x1, P5 ;  /* 0x0000008788977211 */ /* 0x080fe200028f0eff */
[----:B--2---:R-:W-:Y:S01]  /*9e30*/  IMAD R137, R137, 0x2c, RZ ;  /* 0x0000002c89897824 */ /* 0x004fe200078e02ff */
[----:B------:R-:W-:Y:S01]  /*9e40*/  IADD3 R164, P4, PT, R2, R134, RZ ;  /* 0x0000008602a47210 */ /* 0x000fe20007f9e0ff */
[----:B------:R-:W-:Y:S01]  /*9e50*/  IMAD R136, R138, 0x2d, RZ ;  /* 0x0000002d8a887824 */ /* 0x000fe200078e02ff */
[----:B------:R2:W-:Y:S02]  /*9e60*/  STL [R1+0x874], R145 ;  /* 0x0008749101007387 */ /* 0x0005e40000100800 */
[----:B------:R-:W-:-:S02]  /*9e70*/  LEA.HI.X.SX32 R165, R2, R135, 0x1, P4 ;  /* 0x0000008702a57211 */ /* 0x000fc400020f0eff */
[----:B------:R3:W-:Y:S04]  /*9e80*/  STL.64 [R1+0x2f0], R154 ;  /* 0x0002f09a01007387 */ /* 0x0007e80000100a00 */
[----:B------:R-:W-:Y:S01]  /*9e90*/  STL [R1+0x754], R153 ;  /* 0x0007549901007387 */ /* 0x000fe20000100800 */
[----:B------:R-:W-:Y:S01]  /*9ea0*/  PRMT R138, RZ, 0x7610, R138 ;  /* 0x00007610ff8a7816 */ /* 0x000fe2000000008a */
[----:B--2---:R-:W2:Y:S02]  /*9eb0*/  LDC R145, c[0x0][0x3d8] ;  /* 0x0000f600ff917b82 */ /* 0x004ea40000000800 */
[----:B------:R0:W-:Y:S01]  /*9ec0*/  STL.64 [R1+0x2e8], R150 ;  /* 0x0002e89601007387 */ /* 0x0001e20000100a00 */
[----:B---3--:R-:W-:-:S03]  /*9ed0*/  IADD3 R154, P5, PT, R137, R134, RZ ;  /* 0x00000086899a7210 */ /* 0x008fc60007fbe0ff */
[----:B------:R0:W3:Y:S01]  /*9ee0*/  @P2 LDG.E.U8 R148, desc[UR32][R150.64] ;  /* 0x0000002096942981 */ /* 0x0000e2000c1e1100 */
[----:B------:R-:W-:-:S03]  /*9ef0*/  LEA.HI.X.SX32 R155, R137, R135, 0x1, P5 ;  /* 0x00000087899b7211 */ /* 0x000fc600028f0eff */
[----:B------:R-:W4:Y:S01]  /*9f00*/  @P2 LDG.E.U8 R138, desc[UR32][R164.64] ;  /* 0x00000020a48a2981 */ /* 0x000f22000c1e1100 */
[----:B------:R-:W-:-:S03]  /*9f10*/  PRMT R137, RZ, 0x7610, R137 ;  /* 0x00007610ff897816 */ /* 0x000fc60000000089 */
[----:B------:R-:W4:Y:S01]  /*9f20*/  @P2 LDG.E.U8 R152, desc[UR32][R154.64] ;  /* 0x000000209a982981 */ /* 0x000f22000c1e1100 */
[----:B0-----:R-:W-:-:S04]  /*9f30*/  IADD3 R150, P4, PT, R136, R134, RZ ;  /* 0x0000008688967210 */ /* 0x001fc80007f9e0ff */
[----:B------:R-:W-:-:S05]  /*9f40*/  LEA.HI.X.SX32 R151, R136, R135, 0x1, P4 ;  /* 0x0000008788977211 */ /* 0x000fca00020f0eff */
[----:B------:R-:W4:Y:S01]  /*9f50*/  @P2 LDG.E.U8 R137, desc[UR32][R150.64] ;  /* 0x0000002096892981 */ /* 0x000f22000c1e1100 */
[----:B--2---:R-:W-:Y:S01]  /*9f60*/  IMAD R2, R145, 0x30, RZ ;  /* 0x0000003091027824 */ /* 0x004fe200078e02ff */
[----:B------:R-:W-:Y:S02]  /*9f70*/  PRMT R146, RZ, 0x7610, R146 ;  /* 0x00007610ff927816 */ /* 0x000fe40000000092 */
[----:B---3--:R0:W-:Y:S04]  /*9f80*/  STL [R1+0x54], R148 ;  /* 0x0000549401007387 */ /* 0x0081e80000100800 */
[----:B------:R2:W-:Y:S01]  /*9f90*/  STL.64 [R1+0x2e0], R164 ;  /* 0x0002e0a401007387 */ /* 0x0005e20000100a00 */
[----:B0-----:R-:W0:Y:S03]  /*9fa0*/  LDC R148, c[0x0][0x3d8] ;  /* 0x0000f600ff947b82 */ /* 0x001e260000000800 */
[----:B--2---:R-:W2:Y:S04]  /*9fb0*/  LDL.LU.64 R164, [R1+0x9a8] ;  /* 0x0009a80001a47983 */ /* 0x004ea80000300a00 */
[----:B------:R-:W-:Y:S04]  /*9fc0*/  STL.64 [R1+0x2d8], R154 ;  /* 0x0002d89a01007387 */ /* 0x000fe80000100a00 */
[----:B------:R-:W-:Y:S04]  /*9fd0*/  STL.64 [R1+0x2d0], R150 ;  /* 0x0002d09601007387 */ /* 0x000fe80000100a00 */
[----:B----4-:R3:W-:Y:S04]  /*9fe0*/  STL [R1+0x768], R138 ;  /* 0x0007688a01007387 */ /* 0x0107e80000100800 */
[----:B------:R-:W-:Y:S04]  /*9ff0*/  STL [R1+0x870], R137 ;  /* 0x0008708901007387 */ /* 0x000fe80000100800 */
[----:B------:R4:W-:Y:S01]  /*a000*/  STL [R1+0x838], R152 ;  /* 0x0008389801007387 */ /* 0x0009e20000100800 */
[----:B------:R-:W-:Y:S01]  /*a010*/  IMAD R136, R140, 0x31, RZ ;  /* 0x000000318c887824 */ /* 0x000fe200078e02ff */
[----:B---3--:R-:W3:Y:S01]  /*a020*/  LDC R138, c[0x0][0x3d8] ;  /* 0x0000f600ff8a7b82 */ /* 0x008ee20000000800 */
[----:B----4-:R-:W-:-:S07]  /*a030*/  IADD3 R152, P4, PT, R2, R134, RZ ;  /* 0x0000008602987210 */ /* 0x010fce0007f9e0ff */
[----:B------:R-:W4:Y:S01]  /*a040*/  LDC R140, c[0x0][0x3d8] ;  /* 0x0000f600ff8c7b82 */ /* 0x000f220000000800 */
[----:B------:R-:W-:Y:S01]  /*a050*/  LEA.HI.X.SX32 R153, R2, R135, 0x1, P4 ;  /* 0x0000008702997211 */ /* 0x000fe200020f0eff */
[----:B-1----:R-:W-:-:S04]  /*a060*/  IMAD R2, R139, 0x32, RZ ;  /* 0x000000328b027824 */ /* 0x002fc800078e02ff */
[----:B------:R1:W-:Y:S01]  /*a070*/  STL.64 [R1+0x2c8], R152 ;  /* 0x0002c89801007387 */ /* 0x0003e20000100a00 */
[----:B------:R-:W-:Y:S01]  /*a080*/  PRMT R160, RZ, 0x7610, R160 ;  /* 0x00007610ffa07816 */ /* 0x000fe200000000a0 */
[----:B------:R-:W2:Y:S02]  /*a090*/  LDC R137, c[0x0][0x3d8] ;  /* 0x0000f600ff897b82 */ /* 0x000ea40000000800 */
[----:B------:R1:W2:Y:S01]  /*a0a0*/  @P2 LDG.E.U8 R146, desc[UR32][R152.64] ;  /* 0x0000002098922981 */ /* 0x0002a2000c1e1100 */
[----:B------:R-:W-:Y:S02]  /*a0b0*/  PRMT R139, RZ, 0x7610, R139 ;  /* 0x00007610ff8b7816 */ /* 0x000fe4000000008b */
[----:B-1----:R-:W-:-:S04]  /*a0c0*/  IADD3 R152, P4, PT, R2, R134, RZ ;  /* 0x0000008602987210 */ /* 0x002fc80007f9e0ff */
[----:B------:R-:W-:-:S05]  /*a0d0*/  LEA.HI.X.SX32 R153, R2, R135, 0x1, P4 ;  /* 0x0000008702997211 */ /* 0x000fca00020f0eff */
[----:B------:R-:W2:Y:S01]  /*a0e0*/  @P2 LDG.E.U8 R139, desc[UR32][R152.64] ;  /* 0x00000020988b2981 */ /* 0x000ea2000c1e1100 */
[----:B------:R-:W-:-:S04]  /*a0f0*/  IADD3 R150, P5, PT, R136, R134, RZ ;  /* 0x0000008688967210 */ /* 0x000fc80007fbe0ff */
[----:B------:R-:W-:Y:S01]  /*a100*/  LEA.HI.X.SX32 R151, R136, R135, 0x1, P5 ;  /* 0x0000008788977211 */ /* 0x000fe200028f0eff */
[----:B0-----:R-:W-:Y:S01]  /*a110*/  IMAD R136, R148, 0x33, RZ ;  /* 0x0000003394887824 */ /* 0x001fe200078e02ff */
[----:B------:R-:W-:Y:S01]  /*a120*/  PRMT R149, RZ, 0x7610, R149 ;  /* 0x00007610ff957816 */ /* 0x000fe20000000095 */
[----:B---3--:R-:W-:Y:S01]  /*a130*/  IMAD R2, R138, 0x34, RZ ;  /* 0x000000348a027824 */ /* 0x008fe200078e02ff */
[----:B------:R-:W0:Y:S01]  /*a140*/  LDC R148, c[0x0][0x3d8] ;  /* 0x0000f600ff947b82 */ /* 0x000e220000000800 */
[----:B------:R1:W-:Y:S04]  /*a150*/  STL.64 [R1+0x2c0], R150 ;  /* 0x0002c09601007387 */ /* 0x0003e80000100a00 */
[----:B------:R1:W3:Y:S03]  /*a160*/  @P2 LDG.E.U8 R160, desc[UR32][R150.64] ;  /* 0x0000002096a02981 */ /* 0x0002e6000c1e1100 */
[----:B------:R-:W0:Y:S01]  /*a170*/  LDC R138, c[0x0][0x3d8] ;  /* 0x0000f600ff8a7b82 */ /* 0x000e220000000800 */
[----:B-1----:R-:W-:-:S04]  /*a180*/  IADD3 R150, P5, PT, R136, R134, RZ ;  /* 0x0000008688967210 */ /* 0x002fc80007fbe0ff */
[----:B------:R-:W-:Y:S01]  /*a190*/  LEA.HI.X.SX32 R151, R136, R135, 0x1, P5 ;  /* 0x0000008788977211 */ /* 0x000fe200028f0eff */
[----:B------:R-:W-:Y:S04]  /*a1a0*/  STL.64 [R1+0x2b8], R152 ;  /* 0x0002b89801007387 */ /* 0x000fe80000100a00 */
[----:B------:R1:W3:Y:S01]  /*a1b0*/  @P2 LDG.E.U8 R149, desc[UR32][R150.64] ;  /* 0x0000002096952981 */ /* 0x0002e2000c1e1100 */
[----:B----4-:R-:W-:Y:S01]  /*a1c0*/  IMAD R136, R140, 0x39, RZ ;  /* 0x000000398c887824 */ /* 0x010fe200078e02ff */
[----:B------:R-:W-:Y:S02]  /*a1d0*/  PRMT R140, RZ, 0x7610, R140 ;  /* 0x00007610ff8c7816 */ /* 0x000fe4000000008c */
[----:B--2---:R2:W-:Y:S04]  /*a1e0*/  STL [R1+0x80], R139 ;  /* 0x0000808b01007387 */ /* 0x0045e80000100800 */
[----:B------:R1:W-:Y:S01]  /*a1f0*/  STL.64 [R1+0x2b0], R150 ;  /* 0x0002b09601007387 */ /* 0x0003e20000100a00 */
[----:B--2---:R-:W2:Y:S01]  /*a200*/  LDC R139, c[0x0][0x3d8] ;  /* 0x0000f600ff8b7b82 */ /* 0x004ea20000000800 */
[----:B-1----:R-:W-:-:S04]  /*a210*/  IADD3 R150, P4, PT, R2, R134, RZ ;  /* 0x0000008602967210 */ /* 0x002fc80007f9e0ff */
[----:B------:R-:W-:-:S05]  /*a220*/  LEA.HI.X.SX32 R151, R2, R135, 0x1, P4 ;  /* 0x0000008702977211 */ /* 0x000fca00020f0eff */
[----:B------:R-:W4:Y:S01]  /*a230*/  @P2 LDG.E.U8 R140, desc[UR32][R150.64] ;  /* 0x00000020968c2981 */ /* 0x000f22000c1e1100 */
[----:B------:R-:W-:Y:S01]  /*a240*/  IMAD R137, R137, 0x38, RZ ;  /* 0x0000003889897824 */ /* 0x000fe200078e02ff */
[----:B------:R-:W-:-:S04]  /*a250*/  IADD3 R152, P4, PT, R136, R134, RZ ;  /* 0x0000008688987210 */ /* 0x000fc80007f9e0ff */
[C---:B------:R-:W-:Y:S02]  /*a260*/  IADD3 R154, P5, PT, R137.reuse, R134, RZ ;  /* 0x00000086899a7210 */ /* 0x040fe40007fbe0ff */
[----:B------:R-:W-:Y:S02]  /*a270*/  PRMT R165, RZ, 0x7610, R165 ;  /* 0x00007610ffa57816 */ /* 0x000fe400000000a5 */
[-C--:B------:R-:W-:Y:S01]  /*a280*/  LEA.HI.X.SX32 R155, R137, R135.reuse, 0x1, P5 ;  /* 0x00000087899b7211 */ /* 0x080fe200028f0eff */
[----:B---3--:R1:W-:Y:S01]  /*a290*/  STL [R1+0x764], R149 ;  /* 0x0007649501007387 */ /* 0x0083e20000100800 */
[----:B------:R-:W-:Y:S01]  /*a2a0*/  PRMT R145, RZ, 0x7610, R145 ;  /* 0x00007610ff917816 */ /* 0x000fe20000000091 */
[----:B0-----:R-:W-:Y:S01]  /*a2b0*/  IMAD R2, R148, 0x3a, RZ ;  /* 0x0000003a94027824 */ /* 0x001fe200078e02ff */
[----:B------:R-:W-:Y:S01]  /*a2c0*/  LEA.HI.X.SX32 R153, R136, R135, 0x1, P4 ;  /* 0x0000008788997211 */ /* 0x000fe200020f0eff */
[----:B------:R0:W-:Y:S01]  /*a2d0*/  STL.64 [R1+0x2a8], R150 ;  /* 0x0002a89601007387 */ /* 0x0001e20000100a00 */
[----:B--2---:R-:W-:Y:S01]  /*a2e0*/  IMAD R136, R139, 0x3b, RZ ;  /* 0x0000003b8b887824 */ /* 0x004fe200078e02ff */
[----:B------:R-:W-:Y:S01]  /*a2f0*/  PRMT R133, RZ, 0x7610, R133 ;  /* 0x00007610ff857816 */ /* 0x000fe20000000085 */
[----:B------:R-:W2:Y:S01]  /*a300*/  LDC R137, c[0x0][0x3d8] ;  /* 0x0000f600ff897b82 */ /* 0x000ea20000000800 */
[----:B------:R-:W3:Y:S04]  /*a310*/  @P2 LDG.E.U8 R165, desc[UR32][R152.64] ;  /* 0x0000002098a52981 */ /* 0x000ee8000c1e1100 */
[----:B------:R0:W3:Y:S01]  /*a320*/  @P2 LDG.E.U8 R145, desc[UR32][R154.64] ;  /* 0x000000209a912981 */ /* 0x0000e2000c1e1100 */
[----:B------:R-:W-:-:S02]  /*a330*/  PRMT R132, RZ, 0x7610, R132 ;  /* 0x00007610ff847816 */ /* 0x000fc40000000084 */
[----:B-1----:R-:W1:Y:S01]  /*a340*/  LDC R149, c[0x0][0x3d8] ;  /* 0x0000f600ff957b82 */ /* 0x002e620000000800 */
[----:B0-----:R-:W3:Y:S04]  /*a350*/  LDL.LU R150, [R1+0x9a0] ;  /* 0x0009a00001967983 */ /* 0x001ee80000300800 */
[----:B------:R0:W-:Y:S03]  /*a360*/  STL.64 [R1+0x2a0], R154 ;  /* 0x0002a09a01007387 */ /* 0x0001e60000100a00 */
[----:B------:R-:W1:Y:S01]  /*a370*/  LDC R139, c[0x0][0x3d8] ;  /* 0x0000f600ff8b7b82 */ /* 0x000e620000000800 */
[----:B------:R0:W-:Y:S01]  /*a380*/  STL.64 [R1+0x298], R152 ;  /* 0x0002989801007387 */ /* 0x0001e20000100a00 */
[----:B------:R-:W-:-:S02]  /*a390*/  PRMT R6, RZ, 0x7610, R6 ;  /* 0x00007610ff067816 */ /* 0x000fc40000000006 */
[----:B------:R-:W-:-:S04]  /*a3a0*/  PRMT R7, RZ, 0x7610, R7 ;  /* 0x00007610ff077816 */ /* 0x000fc80000000007 */
[----:B------:R-:W1:Y:S01]  /*a3b0*/  LDC R148, c[0x0][0x3d8] ;  /* 0x0000f600ff947b82 */ /* 0x000e620000000800 */
[-C--:B0-----:R-:W-:Y:S02]  /*a3c0*/  IADD3 R154, P5, PT, R136, R134.reuse, RZ ;  /* 0x00000086889a7210 */ /* 0x081fe40007fbe0ff */
[----:B------:R-:W-:Y:S02]  /*a3d0*/  IADD3 R152, P4, PT, R2, R134, RZ ;  /* 0x0000008602987210 */ /* 0x000fe40007f9e0ff */
[----:B------:R-:W-:-:S03]  /*a3e0*/  LEA.HI.X.SX32 R155, R136, R135, 0x1, P5 ;  /* 0x00000087889b7211 */ /* 0x000fc600028f0eff */
[----:B------:R-:W0:Y:S01]  /*a3f0*/  LDC R151, c[0x0][0x3d8] ;  /* 0x0000f600ff977b82 */ /* 0x000e220000000800 */
[----:B------:R-:W-:Y:S01]  /*a400*/  LEA.HI.X.SX32 R153, R2, R135, 0x1, P4 ;  /* 0x0000008702997211 */ /* 0x000fe200020f0eff */
[----:B------:R-:W-:Y:S01]  /*a410*/  IMAD R2, R138, 0x3c, RZ ;  /* 0x0000003c8a027824 */ /* 0x000fe200078e02ff */
[----:B------:R-:W3:Y:S04]  /*a420*/  @P2 LDG.E.U8 R132, desc[UR32][R154.64] ;  /* 0x000000209a842981 */ /* 0x000ee8000c1e1100 */
[----:B------:R0:W3:Y:S01]  /*a430*/  @P2 LDG.E.U8 R133, desc[UR32][R152.64] ;  /* 0x0000002098852981 */ /* 0x0000e2000c1e1100 */
[----:B------:R-:W-:-:S03]  /*a440*/  PRMT R138, RZ, 0x7610, R138 ;  /* 0x00007610ff8a7816 */ /* 0x000fc6000000008a */
[----:B----4-:R4:W-:Y:S04]  /*a450*/  STL [R1+0x7a4], R140 ;  /* 0x0007a48c01007387 */ /* 0x0109e80000100800 */
[----:B------:R0:W-:Y:S01]  /*a460*/  STL.64 [R1+0x290], R152 ;  /* 0x0002909801007387 */ /* 0x0001e20000100a00 */
[----:B----4-:R-:W4:Y:S01]  /*a470*/  LDC R140, c[0x0][0x3d8] ;  /* 0x0000f600ff8c7b82 */ /* 0x010f220000000800 */
[----:B0-----:R-:W-:-:S04]  /*a480*/  IADD3 R152, P4, PT, R2, R134, RZ ;  /* 0x0000008602987210 */ /* 0x001fc80007f9e0ff */
[----:B------:R-:W-:-:S05]  /*a490*/  LEA.HI.X.SX32 R153, R2, R135, 0x1, P4 ;  /* 0x0000008702997211 */ /* 0x000fca00020f0eff */
[----:B------:R0:W4:Y:S01]  /*a4a0*/  @P2 LDG.E.U8 R138, desc[UR32][R152.64] ;  /* 0x00000020988a2981 */ /* 0x000122000c1e1100 */
[----:B-1----:R-:W-:-:S03]  /*a4b0*/  IMAD.SHL.U32 R136, R149, 0x40, RZ ;  /* 0x0000004095887824 */ /* 0x002fc600078e00ff */
[----:B------:R1:W-:Y:S01]  /*a4c0*/  STL.64 [R1+0x288], R154 ;  /* 0x0002889a01007387 */ /* 0x0003e20000100a00 */
[----:B--2---:R-:W-:Y:S01]  /*a4d0*/  IMAD R2, R137, 0x41, RZ ;  /* 0x0000004189027824 */ /* 0x004fe200078e02ff */
[----:B---3--:R-:W-:Y:S01]  /*a4e0*/  PRMT R150, RZ, 0x7610, R150 ;  /* 0x00007610ff967816 */ /* 0x008fe20000000096 */
[----:B------:R-:W-:Y:S01]  /*a4f0*/  IMAD R137, R139, 0x42, RZ ;  /* 0x000000428b897824 */ /* 0x000fe200078e02ff */
[----:B------:R-:W-:Y:S01]  /*a500*/  PRMT R164, RZ, 0x7610, R164 ;  /* 0x00007610ffa47816 */ /* 0x000fe200000000a4 */
[----:B------:R-:W2:Y:S01]  /*a510*/  LDC R139, c[0x0][0x3d8] ;  /* 0x0000f600ff8b7b82 */ /* 0x000ea20000000800 */
[-C--:B-1----:R-:W-:Y:S01]  /*a520*/  IADD3 R154, P4, PT, R2, R134.reuse, RZ ;  /* 0x00000086029a7210 */ /* 0x082fe20007f9e0ff */
[----:B------:R1:W-:Y:S04]  /*a530*/  STL [R1+0x760], R132 ;  /* 0x0007608401007387 */ /* 0x0003e80000100800 */
[----:B------:R3:W-:Y:S01]  /*a540*/  STL [R1+0x74], R133 ;  /* 0x0000748501007387 */ /* 0x0007e20000100800 */
[----:B-1----:R-:W-:-:S03]  /*a550*/  IADD3 R132, P5, PT, R136, R134, RZ ;  /* 0x0000008688847210 */ /* 0x002fc60007fbe0ff */
[----:B------:R0:W-:Y:S01]  /*a560*/  STL.64 [R1+0x280], R152 ;  /* 0x0002809801007387 */ /* 0x0001e20000100a00 */
[-C--:B---3--:R-:W-:Y:S01]  /*a570*/  LEA.HI.X.SX32 R133, R136, R135.reuse, 0x1, P5 ;  /* 0x0000008788857211 */ /* 0x088fe200028f0eff */
[----:B----4-:R-:W-:Y:S01]  /*a580*/  IMAD R136, R140, 0x43, RZ ;  /* 0x000000438c887824 */ /* 0x010fe200078e02ff */
[----:B------:R-:W-:-:S03]  /*a590*/  LEA.HI.X.SX32 R155, R2, R135, 0x1, P4 ;  /* 0x00000087029b7211 */ /* 0x000fc600020f0eff */
[----:B------:R1:W3:Y:S01]  /*a5a0*/  @P2 LDG.E.U8 R150, desc[UR32][R132.64] ;  /* 0x0000002084962981 */ /* 0x0002e2000c1e1100 */
[----:B0-----:R-:W-:-:S03]  /*a5b0*/  IADD3 R152, P5, PT, R137, R134, RZ ;  /* 0x0000008689987210 */ /* 0x001fc60007fbe0ff */
[----:B------:R-:W4:Y:S01]  /*a5c0*/  @P2 LDG.E.U8 R164, desc[UR32][R154.64] ;  /* 0x000000209aa42981 */ /* 0x000f22000c1e1100 */
[----:B------:R-:W-:Y:S01]  /*a5d0*/  PRMT R149, RZ, 0x7610, R149 ;  /* 0x00007610ff957816 */ /* 0x000fe20000000095 */
[----:B------:R-:W0:Y:S01]  /*a5e0*/  LDC R140, c[0x0][0x3d8] ;  /* 0x0000f600ff8c7b82 */ /* 0x000e220000000800 */
[----:B------:R-:W-:-:S05]  /*a5f0*/  LEA.HI.X.SX32 R153, R137, R135, 0x1, P5 ;  /* 0x0000008789997211 */ /* 0x000fca00028f0eff */
[----:B------:R-:W-:Y:S01]  /*a600*/  IMAD.MOV.U32 R137, RZ, RZ, R153 ;  /* 0x000000ffff897224 */ /* 0x000fe200078e0099 */
[----:B------:R0:W-:Y:S04]  /*a610*/  STL [R1+0x848], R138 ;  /* 0x0008488a01007387 */ /* 0x0001e80000100800 */
[----:B------:R1:W-:Y:S01]  /*a620*/  STL.64 [R1+0x278], R132 ;  /* 0x0002788401007387 */ /* 0x0003e20000100a00 */
[----:B0-----:R-:W0:Y:S01]  /*a630*/  LDC R138, c[0x0][0x3d8] ;  /* 0x0000f600ff8a7b82 */ /* 0x001e220000000800 */
[----:B-1----:R-:W-:-:S04]  /*a640*/  IADD3 R132, P4, PT, R136, R134, RZ ;  /* 0x0000008688847210 */ /* 0x002fc80007f9e0ff */
[----:B------:R-:W-:Y:S01]  /*a650*/  LEA.HI.X.SX32 R133, R136, R135, 0x1, P4 ;  /* 0x0000008788857211 */ /* 0x000fe200020f0eff */
[----:B------:R-:W-:-:S04]  /*a660*/  IMAD.MOV.U32 R136, RZ, RZ, R152 ;  /* 0x000000ffff887224 */ /* 0x000fc800078e0098 */
[----:B------:R-:W2:Y:S04]  /*a670*/  @P2 LDG.E.U8 R6, desc[UR32][R132.64] ;  /* 0x0000002084062981 */ /* 0x000ea8000c1e1100 */
[----:B------:R0:W3:Y:S01]  /*a680*/  @P2 LDG.E.U8 R7, desc[UR32][R136.64] ;  /* 0x0000002088072981 */ /* 0x0000e2000c1e1100 */
[----:B------:R-:W-:-:S03]  /*a690*/  IMAD R2, R148, 0x44, RZ ;  /* 0x0000004494027824 */ /* 0x000fc600078e02ff */
[----:B------:R1:W-:Y:S01]  /*a6a0*/  STL.64 [R1+0x270], R154 ;  /* 0x0002709a01007387 */ /* 0x0003e20000100a00 */
[----:B0-----:R-:W-:Y:S01]  /*a6b0*/  IMAD R136, R138, 0x48, RZ ;  /* 0x000000488a887824 */ /* 0x001fe200078e02ff */
[----:B------:R-:W-:Y:S01]  /*a6c0*/  PRMT R4, RZ, 0x7610, R4 ;  /* 0x00007610ff047816 */ /* 0x000fe20000000004 */
[----:B------:R-:W0:Y:S01]  /*a6d0*/  LDC R137, c[0x0][0x3d8] ;  /* 0x0000f600ff897b82 */ /* 0x000e220000000800 */
[----:B-1----:R-:W4:Y:S04]  /*a6e0*/  LDL.LU R154, [R1+0x99c] ;  /* 0x00099c00019a7983 */ /* 0x002f280000300800 */
[----:B------:R1:W-:Y:S01]  /*a6f0*/  STL.64 [R1+0x268], R152 ;  /* 0x0002689801007387 */ /* 0x0003e20000100a00 */
[----:B------:R-:W-:Y:S02]  /*a700*/  PRMT R5, RZ, 0x7610, R5 ;  /* 0x00007610ff057816 */ /* 0x000fe40000000005 */
[----:B------:R-:W0:Y:S01]  /*a710*/  LDC R138, c[0x0][0x3d8] ;  /* 0x0000f600ff8a7b82 */ /* 0x000e220000000800 */
[----:B-1----:R-:W4:Y:S01]  /*a720*/  LDL.LU R153, [R1+0x998] ;  /* 0x0009980001997983 */ /* 0x002f220000300800 */
[----:B------:R-:W-:-:S06]  /*a730*/  PRMT R163, RZ, 0x7610, R163 ;  /* 0x00007610ffa37816 */ /* 0x000fcc00000000a3 */
[----:B------:R-:W1:Y:S01]  /*a740*/  LDC R152, c[0x0][0x3d8] ;  /* 0x0000f600ff987b82 */ /* 0x000e620000000800 */
[----:B------:R0:W-:Y:S02]  /*a750*/  STL.64 [R1+0x260], R132 ;  /* 0x0002608401007387 */ /* 0x0001e40000100a00 */
[----:B0-----:R-:W-:-:S04]  /*a760*/  IADD3 R132, P4, PT, R2, R134, RZ ;  /* 0x0000008602847210 */ /* 0x001fc80007f9e0ff */
[----:B------:R-:W-:-:S05]  /*a770*/  LEA.HI.X.SX32 R133, R2, R135, 0x1, P4 ;  /* 0x0000008702857211 */ /* 0x000fca00020f0eff */
[----:B------:R-:W4:Y:S04]  /*a780*/  @P2 LDG.E.U8 R5, desc[UR32][R132.64] ;  /* 0x0000002084052981 */ /* 0x000f28000c1e1100 */
[----:B--2---:R0:W-:Y:S04]  /*a790*/  STL [R1+0x774], R6 ;  /* 0x0007740601007387 */ /* 0x0041e80000100800 */
[----:B---3--:R2:W-:Y:S01]  /*a7a0*/  STL [R1+0x70], R7 ;  /* 0x0000700701007387 */ /* 0x0085e20000100800 */
[----:B0-----:R-:W-:-:S04]  /*a7b0*/  IADD3 R6, P5, PT, R136, R134, RZ ;  /* 0x0000008688067210 */ /* 0x001fc80007fbe0ff */
[----:B--2---:R-:W-:Y:S01]  /*a7c0*/  LEA.HI.X.SX32 R7, R136, R135, 0x1, P5 ;  /* 0x0000008788077211 */ /* 0x004fe200028f0eff */
[----:B------:R-:W-:Y:S01]  /*a7d0*/  IMAD R136, R151, 0x4a, RZ ;  /* 0x0000004a97887824 */ /* 0x000fe200078e02ff */
[----:B------:R-:W-:Y:S01]  /*a7e0*/  STL.64 [R1+0x258], R132 ;  /* 0x0002588401007387 */ /* 0x000fe20000100a00 */
[----:B------:R-:W-:Y:S01]  /*a7f0*/  IMAD R2, R139, 0x49, RZ ;  /* 0x000000498b027824 */ /* 0x000fe200078e02ff */
[----:B------:R-:W0:Y:S02]  /*a800*/  LDC R151, c[0x0][0x3d8] ;  /* 0x0000f600ff977b82 */ /* 0x000e240000000800 */
[----:B------:R2:W-:Y:S04]  /*a810*/  STL.64 [R1+0x250], R6 ;  /* 0x0002500601007387 */ /* 0x0005e80000100a00 */
[----:B------:R2:W3:Y:S01]  /*a820*/  @P2 LDG.E.U8 R149, desc[UR32][R6.64] ;  /* 0x0000002006952981 */ /* 0x0004e2000c1e1100 */
[----:B------:R-:W-:Y:S01]  /*a830*/  IMAD R137, R137, 0x4c, RZ ;  /* 0x0000004c89897824 */ /* 0x000fe200078e02ff */
[----:B----4-:R-:W-:Y:S01]  /*a840*/  PRMT R154, RZ, 0x7610, R154 ;  /* 0x00007610ff9a7816 */ /* 0x010fe2000000009a */
[----:B------:R-:W4:Y:S01]  /*a850*/  LDC R139, c[0x0][0x3d8] ;  /* 0x0000f600ff8b7b82 */ /* 0x000f220000000800 */
[----:B--2---:R-:W-:-:S04]  /*a860*/  IADD3 R6, P5, PT, R136, R134, RZ ;  /* 0x0000008688067210 */ /* 0x004fc80007fbe0ff */
[----:B------:R-:W-:-:S05]  /*a870*/  LEA.HI.X.SX32 R7, R136, R135, 0x1, P5 ;  /* 0x0000008788077211 */ /* 0x000fca00028f0eff */
[----:B------:R2:W3:Y:S01]  /*a880*/  @P2 LDG.E.U8 R4, desc[UR32][R6.64] ;  /* 0x0000002006042981 */ /* 0x0004e2000c1e1100 */
[----:B------:R-:W-:-:S04]  /*a890*/  IADD3 R132, P4, PT, R2, R134, RZ ;  /* 0x0000008602847210 */ /* 0x000fc80007f9e0ff */
[----:B------:R-:W-:Y:S01]  /*a8a0*/  LEA.HI.X.SX32 R133, R2, R135, 0x1, P4 ;  /* 0x0000008702857211 */ /* 0x000fe200020f0eff */
[----:B------:R-:W-:Y:S02]  /*a8b0*/  IMAD R2, R140, 0x4b, RZ ;  /* 0x0000004b8c027824 */ /* 0x000fe400078e02ff */
[----:B------:R-:W-:Y:S02]  /*a8c0*/  IMAD R136, R138, 0x50, RZ ;  /* 0x000000508a887824 */ /* 0x000fe400078e02ff */
[----:B------:R-:W-:Y:S01]  /*a8d0*/  STL.64 [R1+0x248], R132 ;  /* 0x0002488401007387 */ /* 0x000fe20000100a00 */
[----:B------:R-:W-:Y:S01]  /*a8e0*/  PRMT R148, RZ, 0x7610, R148 ;  /* 0x00007610ff947816 */ /* 0x000fe20000000094 */
[----:B------:R-:W0:Y:S02]  /*a8f0*/  LDC R140, c[0x0][0x3d8] ;  /* 0x0000f600ff8c7b82 */ /* 0x000e240000000800 */
[----:B------:R2:W-:Y:S04]  /*a900*/  STL.64 [R1+0x240], R6 ;  /* 0x0002400601007387 */ /* 0x0005e80000100a00 */
[----:B------:R1:W4:Y:S01]  /*a910*/  @P2 LDG.E.U8 R163, desc[UR32][R132.64] ;  /* 0x0000002084a32981 */ /* 0x000322000c1e1100 */
[----:B--2---:R-:W-:-:S02]  /*a920*/  IADD3 R6, P4, PT, R2, R134, RZ ;  /* 0x0000008602067210 */ /* 0x004fc40007f9e0ff */
[C---:B-1----:R-:W-:Y:S02]  /*a930*/  IADD3 R132, P5, PT, R137.reuse, R134, RZ ;  /* 0x0000008689847210 */ /* 0x042fe40007fbe0ff */
[-C--:B------:R-:W-:Y:S02]  /*a940*/  LEA.HI.X.SX32 R7, R2, R135.reuse, 0x1, P4 ;  /* 0x0000008702077211 */ /* 0x080fe400020f0eff */
[----:B------:R-:W-:Y:S02]  /*a950*/  LEA.HI.X.SX32 R133, R137, R135, 0x1, P5 ;  /* 0x0000008789857211 */ /* 0x000fe400028f0eff */
[----:B------:R-:W-:-:S03]  /*a960*/  PRMT R138, RZ, 0x7610, R138 ;  /* 0x00007610ff8a7816 */ /* 0x000fc6000000008a */
[----:B------:R-:W-:-:S03]  /*a970*/  IMAD.MOV.U32 R137, RZ, RZ, R133 ;  /* 0x000000ffff897224 */ /* 0x000fc600078e0085 */
[----:B------:R-:W2:Y:S04]  /*a980*/  @P2 LDG.E.U8 R138, desc[UR32][R6.64] ;  /* 0x00000020068a2981 */ /* 0x000ea8000c1e1100 */
[----:B---3--:R1:W-:Y:S04]  /*a990*/  STL [R1+0x94], R4 ;  /* 0x0000940401007387 */ /* 0x0083e80000100800 */
[----:B------:R3:W-:Y:S01]  /*a9a0*/  STL [R1+0x844], R5 ;  /* 0x0008440501007387 */ /* 0x0007e20000100800 */
[----:B-1----:R-:W-:-:S04]  /*a9b0*/  IADD3 R4, P4, PT, R136, R134, RZ ;  /* 0x0000008688047210 */ /* 0x002fc80007f9e0ff */
[----:B---3--:R-:W-:Y:S01]  /*a9c0*/  LEA.HI.X.SX32 R5, R136, R135, 0x1, P4 ;  /* 0x0000008788057211 */ /* 0x008fe200020f0eff */
[----:B------:R-:W-:Y:S01]  /*a9d0*/  IMAD.MOV.U32 R136, RZ, RZ, R132 ;  /* 0x000000ffff887224 */ /* 0x000fe200078e0084 */
[----:B------:R1:W-:Y:S04]  /*a9e0*/  STL.64 [R1+0x238], R6 ;  /* 0x0002380601007387 */ /* 0x0003e80000100a00 */
[----:B------:R3:W2:Y:S01]  /*a9f0*/  @P2 LDG.E.U8 R154, desc[UR32][R136.64] ;  /* 0x00000020889a2981 */ /* 0x0006a2000c1e1100 */
[----:B0-----:R-:W-:Y:S01]  /*aa00*/  IMAD R2, R151, 0x51, RZ ;  /* 0x0000005197027824 */ /* 0x001fe200078e02ff */
[----:B------:R-:W-:Y:S01]  /*aa10*/  PRMT R153, RZ, 0x7610, R153 ;  /* 0x00007610ff997816 */ /* 0x000fe20000000099 */
[----:B------:R-:W0:Y:S01]  /*aa20*/  LDC R151, c[0x0][0x3d8] ;  /* 0x0000f600ff977b82 */ /* 0x000e220000000800 */
[----:B------:R4:W2:Y:S04]  /*aa30*/  @P2 LDG.E.U8 R148, desc[UR32][R4.64] ;  /* 0x0000002004942981 */ /* 0x0008a8000c1e1100 */
[----:B-1----:R-:W2:Y:S03]  /*aa40*/  LDL.LU.64 R6, [R1+0x990] ;  /* 0x0009900001067983 */ /* 0x002ea60000300a00 */
[----:B---3--:R-:W1:Y:S01]  /*aa50*/  LDC R137, c[0x0][0x3d8] ;  /* 0x0000f600ff897b82 */ /* 0x008e620000000800 */
[----:B------:R3:W-:Y:S04]  /*aa60*/  STL.64 [R1+0x230], R132 ;  /* 0x0002308401007387 */ /* 0x0007e80000100a00 */
[----:B---3--:R-:W3:Y:S01]  /*aa70*/  LDL.LU.64 R132, [R1+0x988] ;  /* 0x0009880001847983 */ /* 0x008ee20000300a00 */
[----:B----4-:R-:W-:-:S02]  /*aa80*/  IMAD R136, R139, 0x52, RZ ;  /* 0x000000528b887824 */ /* 0x010fc400078e02ff */
[----:B------:R-:W4:Y:S01]  /*aa90*/  LDC R139, c[0x0][0x3d8] ;  /* 0x0000f600ff8b7b82 */ /* 0x000f220000000800 */
[----:B------:R0:W-:Y:S02]  /*aaa0*/  STL.64 [R1+0x228], R4 ;  /* 0x0002280401007387 */ /* 0x0001e40000100a00 */
[----:B0-----:R-:W-:-:S04]  /*aab0*/  IADD3 R4, P5, PT, R136, R134, RZ ;  /* 0x0000008688047210 */ /* 0x001fc80007fbe0ff */
[----:B------:R-:W-:Y:S01]  /*aac0*/  LEA.HI.X.SX32 R5, R136, R135, 0x1, P5 ;  /* 0x0000008788057211 */ /* 0x000fe200028f0eff */
[----:B--2---:R0:W-:Y:S02]  /*aad0*/  STL [R1+0x840], R154 ;  /* 0x0008409a01007387 */ /* 0x0041e40000100800 */
[----:B0-----:R-:W-:-:S04]  /*aae0*/  IADD3 R154, P4, PT, R2, R134, RZ ;  /* 0x00000086029a7210 */ /* 0x001fc80007f9e0ff */
[----:B------:R-:W-:Y:S01]  /*aaf0*/  LEA.HI.X.SX32 R155, R2, R135, 0x1, P4 ;  /* 0x00000087029b7211 */ /* 0x000fe200020f0eff */
[----:B------:R0:W-:Y:S01]  /*ab00*/  STL [R1+0x770], R138 ;  /* 0x0007708a01007387 */ /* 0x0001e20000100800 */
[----:B---3--:R-:W-:Y:S02]  /*ab10*/  PRMT R132, RZ, 0x7610, R132 ;  /* 0x00007610ff847816 */ /* 0x008fe40000000084 */
[----:B------:R-:W-:Y:S01]  /*ab20*/  PRMT R133, RZ, 0x7610, R133 ;  /* 0x00007610ff857816 */ /* 0x000fe20000000085 */
[----:B------:R-:W-:Y:S01]  /*ab30*/  STL.64 [R1+0x220], R154 ;  /* 0x0002209a01007387 */ /* 0x000fe20000100a00 */
[----:B------:R-:W-:Y:S01]  /*ab40*/  IMAD R136, R152, 0x54, RZ ;  /* 0x0000005498887824 */ /* 0x000fe200078e02ff */
[----:B0-----:R-:W0:Y:S02]  /*ab50*/  LDC R138, c[0x0][0x3d8] ;  /* 0x0000f600ff8a7b82 */ /* 0x001e240000000800 */
[----:B------:R-:W2:Y:S04]  /*ab60*/  @P2 LDG.E.U8 R132, desc[UR32][R4.64] ;  /* 0x0000002004842981 */ /* 0x000ea8000c1e1100 */
[----:B------:R3:W-:Y:S01]  /*ab70*/  STL.64 [R1+0x218], R4 ;  /* 0x0002180401007387 */ /* 0x0007e20000100a00 */
[----:B------:R-:W-:Y:S01]  /*ab80*/  IMAD R2, R140, 0x53, RZ ;  /* 0x000000538c027824 */ /* 0x000fe200078e02ff */
[----:B------:R-:W-:Y:S01]  /*ab90*/  PRMT R8, RZ, 0x7610, R8 ;  /* 0x00007610ff087816 */ /* 0x000fe20000000008 */
[----:B------:R-:W0:Y:S01]  /*aba0*/  LDC R140, c[0x0][0x3d8] ;  /* 0x0000f600ff8c7b82 */ /* 0x000e220000000800 */
[----:B------:R1:W4:Y:S01]  /*abb0*/  @P2 LDG.E.U8 R133, desc[UR32][R154.64] ;  /* 0x000000209a852981 */ /* 0x000322000c1e1100 */
[----:B------:R-:W-:-:S06]  /*abc0*/  PRMT R9, RZ, 0x7610, R9 ;  /* 0x00007610ff097816 */ /* 0x000fcc0000000009 */
[----:B------:R-:W0:Y:S01]  /*abd0*/  LDC R152, c[0x0][0x3d8] ;  /* 0x0000f600ff987b82 */ /* 0x000e220000000800 */
[----:B---3--:R-:W3:Y:S01]  /*abe0*/  LDL.LU.64 R4, [R1+0x980] ;  /* 0x0009800001047983 */ /* 0x008ee20000300a00 */
[----:B-1----:R-:W-:-:S04]  /*abf0*/  IADD3 R154, P4, PT, R2, R134, RZ ;  /* 0x00000086029a7210 */ /* 0x002fc80007f9e0ff */
[-C--:B------:R-:W-:Y:S01]  /*ac00*/  LEA.HI.X.SX32 R155, R2, R135.reuse, 0x1, P4 ;  /* 0x00000087029b7211 */ /* 0x080fe200020f0eff */
[----:B--2---:R1:W-:Y:S02]  /*ac10*/  STL [R1+0x90], R132 ;  /* 0x0000908401007387 */ /* 0x0043e40000100800 */
[C---:B-1----:R-:W-:Y:S02]  /*ac20*/  IADD3 R132, P5, PT, R136.reuse, R134, RZ ;  /* 0x0000008688847210 */ /* 0x042fe40007fbe0ff */
[----:B----4-:R1:W-:Y:S01]  /*ac30*/  STL [R1+0x8], R133 ;  /* 0x0000088501007387 */ /* 0x0103e20000100800 */
[----:B---3--:R-:W-:Y:S02]  /*ac40*/  PRMT R4, RZ, 0x7610, R4 ;  /* 0x00007610ff047816 */ /* 0x008fe40000000004 */
[----:B------:R-:W-:Y:S02]  /*ac50*/  PRMT R5, RZ, 0x7610, R5 ;  /* 0x00007610ff057816 */ /* 0x000fe40000000005 */
[----:B-1----:R-:W-:-:S04]  /*ac60*/  LEA.HI.X.SX32 R133, R136, R135, 0x1, P5 ;  /* 0x0000008788857211 */ /* 0x002fc800028f0eff */
[----:B------:R-:W2:Y:S04]  /*ac70*/  @P2 LDG.E.U8 R5, desc[UR32][R154.64] ;  /* 0x000000209a052981 */ /* 0x000ea8000c1e1100 */
[----:B------:R1:W3:Y:S01]  /*ac80*/  @P2 LDG.E.U8 R4, desc[UR32][R132.64] ;  /* 0x0000002084042981 */ /* 0x0002e2000c1e1100 */
[----:B------:R-:W-:Y:S02]  /*ac90*/  IMAD R2, R137, 0x58, RZ ;  /* 0x0000005889027824 */ /* 0x000fe400078e02ff */
[----:B0-----:R-:W-:Y:S01]  /*aca0*/  IMAD R136, R138, 0x59, RZ ;  /* 0x000000598a887824 */ /* 0x001fe200078e02ff */
[----:B------:R-:W-:Y:S01]  /*acb0*/  STL.64 [R1+0x210], R154 ;  /* 0x0002109a01007387 */ /* 0x000fe20000100a00 */
[----:B------:R-:W-:Y:S01]  /*acc0*/  IMAD R137, R139, 0x5a, RZ ;  /* 0x0000005a8b897824 */ /* 0x000fe200078e02ff */
[----:B------:R-:W0:Y:S02]  /*acd0*/  LDC R138, c[0x0][0x3d8] ;  /* 0x0000f600ff8a7b82 */ /* 0x000e240000000800 */
[----:B------:R1:W-:Y:S01]  /*ace0*/  STL.64 [R1+0x208], R132 ;  /* 0x0002088401007387 */ /* 0x0003e20000100a00 */
[----:B------:R-:W-:-:S05]  /*acf0*/  PRMT R6, RZ, 0x7610, R6 ;  /* 0x00007610ff067816 */ /* 0x000fca0000000006 */
[----:B------:R-:W4:Y:S01]  /*ad00*/  LDC R139, c[0x0][0x3d8] ;  /* 0x0000f600ff8b7b82 */ /* 0x000f220000000800 */
[----:B-1----:R-:W-:-:S04]  /*ad10*/  IADD3 R132, P5, PT, R136, R134, RZ ;  /* 0x0000008688847210 */ /* 0x002fc80007fbe0ff */
[----:B------:R-:W-:Y:S01]  /*ad20*/  LEA.HI.X.SX32 R133, R136, R135, 0x1, P5 ;  /* 0x0000008788857211 */ /* 0x000fe200028f0eff */
[----:B---3--:R1:W-:Y:S04]  /*ad30*/  STL [R1+0x854], R4 ;  /* 0x0008540401007387 */ /* 0x0083e80000100800 */
[----:B--2---:R2:W-:Y:S01]  /*ad40*/  STL [R1+0x76c], R5 ;  /* 0x00076c0501007387 */ /* 0x0045e20000100800 */
[----:B-1----:R-:W-:-:S04]  /*ad50*/  IADD3 R4, P4, PT, R2, R134, RZ ;  /* 0x0000008602047210 */ /* 0x002fc80007f9e0ff */
[----:B--2---:R-:W-:Y:S02]  /*ad60*/  LEA.HI.X.SX32 R5, R2, R135, 0x1, P4 ;  /* 0x0000008702057211 */ /* 0x004fe400020f0eff */
[----:B------:R-:W-:-:S03]  /*ad70*/  PRMT R2, RZ, 0x7610, R2 ;  /* 0x00007610ff027816 */ /* 0x000fc60000000002 */
[----:B------:R1:W-:Y:S04]  /*ad80*/  STL.64 [R1+0x200], R4 ;  /* 0x0002000401007387 */ /* 0x0003e80000100a00 */
[----:B------:R-:W2:Y:S04]  /*ad90*/  @P2 LDG.E.U8 R153, desc[UR32][R4.64] ;  /* 0x0000002004992981 */ /* 0x000ea8000c1e1100 */
[----:B------:R3:W2:Y:S04]  /*ada0*/  @P2 LDG.E.U8 R2, desc[UR32][R132.64] ;  /* 0x0000002084022981 */ /* 0x0006a8000c1e1100 */
[----:B-1----:R-:W2:Y:S04]  /*adb0*/  LDL.LU.64 R4, [R1+0x978] ;  /* 0x0009780001047983 */ /* 0x002ea80000300a00 */
[----:B------:R1:W-:Y:S04]  /*adc0*/  STL.64 [R1+0x1f8], R132 ;  /* 0x0001f88401007387 */ /* 0x0003e80000100a00 */
[----:B-1----:R-:W3:Y:S01]  /*add0*/  LDL.LU R132, [R1+0x970] ;  /* 0x0009700001847983 */ /* 0x002ee20000300800 */
[----:B------:R-:W-:-:S04]  /*ade0*/  IADD3 R154, P4, PT, R137, R134, RZ ;  /* 0x00000086899a7210 */ /* 0x000fc80007f9e0ff */
[----:B------:R-:W-:Y:S01]  /*adf0*/  LEA.HI.X.SX32 R155, R137, R135, 0x1, P4 ;  /* 0x00000087899b7211 */ /* 0x000fe200020f0eff */
[----:B------:R-:W-:Y:S01]  /*ae00*/  IMAD R136, R140, 0x5c, RZ ;  /* 0x0000005c8c887824 */ /* 0x000fe200078e02ff */
[----:B------:R-:W1:Y:S01]  /*ae10*/  LDC R137, c[0x0][0x3d8] ;  /* 0x0000f600ff897b82 */ /* 0x000e620000000800 */
[----:B------:R-:W-:-:S07]  /*ae20*/  PRMT R7, RZ, 0x7610, R7 ;  /* 0x00007610ff077816 */ /* 0x000fce0000000007 */
[----:B------:R-:W0:Y:S01]  /*ae30*/  LDC R140, c[0x0][0x3d8] ;  /* 0x0000f600ff8c7b82 */ /* 0x000e220000000800 */
[----:B---3--:R-:W-:-:S06]  /*ae40*/  PRMT R132, RZ, 0x7610, R132 ;  /* 0x00007610ff847816 */ /* 0x008fcc0000000084 */
[----:B------:R3:W4:Y:S04]  /*ae50*/  @P2 LDG.E.U8 R132, desc[UR32][R154.64] ;  /* 0x000000209a842981 */ /* 0x000728000c1e1100 */
[----:B--2---:R2:W-:Y:S04]  /*ae60*/  STL [R1+0x4], R2 ;  /* 0x0000040201007387 */ /* 0x0045e80000100800 */
[----:B------:R3:W-:Y:S01]  /*ae70*/  STL.64 [R1+0x1f0], R154 ;  /* 0x0001f09a01007387 */ /* 0x0007e20000100a00 */
[----:B--2---:R-:W-:Y:S01]  /*ae80*/  IMAD R2, R151, 0x5b, RZ ;  /* 0x0000005b97027824 */ /* 0x004fe200078e02ff */
[----:B---3--:R-:W-:-:S04]  /*ae90*/  IADD3 R154, P5, PT, R136, R134, RZ ;  /* 0x00000086889a7210 */ /* 0x008fc80007fbe0ff */
[----:B------:R-:W-:-:S05]  /*aea0*/  LEA.HI.X.SX32 R155, R136, R135, 0x1, P5 ;  /* 0x00000087889b7211 */ /* 0x000fca00028f0eff */
[----:B------:R-:W2:Y:S04]  /*aeb0*/  @P2 LDG.E.U8 R8, desc[UR32][R154.64] ;  /* 0x000000209a082981 */ /* 0x000ea8000c1e1100 */
[----:B----4-:R3:W-:Y:S02]  /*aec0*/  STL [R1+0x84], R132 ;  /* 0x0000848401007387 */ /* 0x0107e40000100800 */
[----:B---3--:R-:W-:-:S04]  /*aed0*/  IADD3 R132, P4, PT, R2, R134, RZ ;  /* 0x0000008602847210 */ /* 0x008fc80007f9e0ff */
[----:B------:R-:W-:-:S05]  /*aee0*/  LEA.HI.X.SX32 R133, R2, R135, 0x1, P4 ;  /* 0x0000008702857211 */ /* 0x000fca00020f0eff */
[----:B------:R3:W4:Y:S01]  /*aef0*/  @P2 LDG.E.U8 R9, desc[UR32][R132.64] ;  /* 0x0000002084092981 */ /* 0x000722000c1e1100 */
[----:B0-----:R-:W-:Y:S02]  /*af00*/  IMAD R2, R138, 0x60, RZ ;  /* 0x000000608a027824 */ /* 0x001fe400078e02ff */
[----:B------:R-:W-:Y:S01]  /*af10*/  IMAD R136, R152, 0x61, RZ ;  /* 0x0000006198887824 */ /* 0x000fe200078e02ff */
[----:B------:R3:W-:Y:S01]  /*af20*/  STL.64 [R1+0x1e8], R132 ;  /* 0x0001e88401007387 */ /* 0x0007e20000100a00 */
[----:B------:R-:W-:Y:S01]  /*af30*/  PRMT R152, RZ, 0x7610, R152 ;  /* 0x00007610ff987816 */ /* 0x000fe20000000098 */
[----:B------:R-:W0:Y:S02]  /*af40*/  LDC R138, c[0x0][0x3d8] ;  /* 0x0000f600ff8a7b82 */ /* 0x000e240000000800 */
[----:B------:R1:W-:Y:S01]  /*af50*/  STL.64 [R1+0x1e0], R154 ;  /* 0x0001e09a01007387 */ /* 0x0003e20000100a00 */
[----:B---3--:R-:W-:-:S04]  /*af60*/  IADD3 R132, P4, PT, R2, R134, RZ ;  /* 0x0000008602847210 */ /* 0x008fc80007f9e0ff */
[-C--:B------:R-:W-:Y:S01]  /*af70*/  LEA.HI.X.SX32 R133, R2, R135.reuse, 0x1, P4 ;  /* 0x0000008702857211 */ /* 0x080fe200020f0eff */
[----:B-1----:R-:W-:Y:S01]  /*af80*/  IMAD R2, R137, 0x62, RZ ;  /* 0x0000006289027824 */ /* 0x002fe200078e02ff */
[----:B------:R-:W3:Y:S01]  /*af90*/  LDL.LU R155, [R1+0x96c] ;  /* 0x00096c00019b7983 */ /* 0x000ee20000300800 */
[----:B------:R-:W1:Y:S03]  /*afa0*/  LDC R154, c[0x0][0x3d8] ;  /* 0x0000f600ff9a7b82 */ /* 0x000e660000000800 */
[----:B--2---:R2:W-:Y:S04]  /*afb0*/  STL [R1+0x850], R8 ;  /* 0x0008500801007387 */ /* 0x0045e80000100800 */
[----:B------:R0:W3:Y:S01]  /*afc0*/  @P2 LDG.E.U8 R152, desc[UR32][R132.64] ;  /* 0x0000002084982981 */ /* 0x0000e2000c1e1100 */
[----:B------:R-:W-:Y:S01]  /*afd0*/  PRMT R5, RZ, 0x7610, R5 ;  /* 0x00007610ff057816 */ /* 0x000fe20000000005 */
[----:B------:R-:W0:Y:S01]  /*afe0*/  LDC R137, c[0x0][0x3d8] ;  /* 0x0000f600ff897b82 */ /* 0x000e220000000800 */
[C---:B--2---:R-:W-:Y:S01]  /*aff0*/  IADD3 R8, P5, PT, R136.reuse, R134, RZ ;  /* 0x0000008688087210 */ /* 0x044fe20007fbe0ff */
[----:B----4-:R2:W-:Y:S04]  /*b000*/  STL [R1+0x780], R9 ;  /* 0x0007800901007387 */ /* 0x0105e80000100800 */
[----:B------:R0:W-:Y:S01]  /*b010*/  STL.64 [R1+0x1d8], R132 ;  /* 0x0001d88401007387 */ /* 0x0001e20000100a00 */
[----:B--2---:R-:W-:-:S02]  /*b020*/  LEA.HI.X.SX32 R9, R136, R135, 0x1, P5 ;  /* 0x0000008788097211 */ /* 0x004fc400028f0eff */
[C---:B0-----:R-:W-:Y:S01]  /*b030*/  IADD3 R132, P4, PT, R2.reuse, R134, RZ ;  /* 0x0000008602847210 */ /* 0x041fe20007f9e0ff */
[----:B------:R-:W-:Y:S02]  /*b040*/  IMAD R136, R139, 0x63, RZ ;  /* 0x000000638b887824 */ /* 0x000fe400078e02ff */
[----:B------:R0:W2:Y:S01]  /*b050*/  @P2 LDG.E.U8 R7, desc[UR32][R8.64] ;  /* 0x0000002008072981 */ /* 0x0000a2000c1e1100 */
[----:B------:R-:W-:-:S03]  /*b060*/  LEA.HI.X.SX32 R133, R2, R135, 0x1, P4 ;  /* 0x0000008702857211 */ /* 0x000fc600020f0eff */
[----:B------:R-:W-:Y:S04]  /*b070*/  STL.64 [R1+0x1d0], R8 ;  /* 0x0001d00801007387 */ /* 0x000fe80000100a00 */
[----:B------:R4:W-:Y:S04]  /*b080*/  STL.64 [R1+0x1c8], R132 ;  /* 0x0001c88401007387 */ /* 0x0009e80000100a00 */
[----:B------:R0:W2:Y:S04]  /*b090*/  @P2 LDG.E.U8 R6, desc[UR32][R132.64] ;  /* 0x0000002084062981 */ /* 0x0000a8000c1e1100 */
[----:B----4-:R-:W4:Y:S01]  /*b0a0*/  LDL.LU R132, [R1+0x968] ;  /* 0x0009680001847983 */ /* 0x010f220000300800 */
[----:B0-----:R-:W-:-:S04]  /*b0b0*/  IADD3 R8, P4, PT, R136, R134, RZ ;  /* 0x0000008688087210 */ /* 0x001fc80007f9e0ff */
[----:B------:R-:W-:Y:S01]  /*b0c0*/  LEA.HI.X.SX32 R9, R136, R135, 0x1, P4 ;  /* 0x0000008788097211 */ /* 0x000fe200020f0eff */
[----:B------:R-:W-:Y:S02]  /*b0d0*/  IMAD R136, R138, 0x68, RZ ;  /* 0x000000688a887824 */ /* 0x000fe400078e02ff */
[----:B------:R-:W-:Y:S02]  /*b0e0*/  IMAD.MOV.U32 R138, RZ, RZ, R8 ;  /* 0x000000ffff8a7224 */ /* 0x000fe400078e0008 */
[----:B------:R-:W-:Y:S01]  /*b0f0*/  IMAD.MOV.U32 R139, RZ, RZ, R9 ;  /* 0x000000ffff8b7224 */ /* 0x000fe200078e0009 */
[----:B----4-:R-:W-:-:S06]  /*b100*/  PRMT R132, RZ, 0x7610, R132 ;  /* 0x00007610ff847816 */ /* 0x010fcc0000000084 */
[----:B------:R0:W4:Y:S01]  /*b110*/  @P2 LDG.E.U8 R132, desc[UR32][R138.64] ;  /* 0x000000208a842981 */ /* 0x000122000c1e1100 */
[----:B------:R-:W-:-:S03]  /*b120*/  IMAD R2, R140, 0x64, RZ ;  /* 0x000000648c027824 */ /* 0x000fc600078e02ff */
[----:B--2---:R2:W-:Y:S04]  /*b130*/  STL [R1+0xb0], R6 ;  /* 0x0000b00601007387 */ /* 0x0045e80000100800 */
[----:B------:R1:W-:Y:S01]  /*b140*/  STL [R1], R7 ;  /* 0x0000000701007387 */ /* 0x0003e20000100800 */
[----:B------:R-:W-:Y:S01]  /*b150*/  PRMT R151, RZ, 0x7610, R151 ;  /* 0x00007610ff977816 */ /* 0x000fe20000000097 */
[----:B0-----:R-:W0:Y:S02]  /*b160*/  LDC R138, c[0x0][0x3d8] ;  /* 0x0000f600ff8a7b82 */ /* 0x001e240000000800 */
[----:B------:R3:W-:Y:S01]  /*b170*/  STL.64 [R1+0x1c0], R8 ;  /* 0x0001c00801007387 */ /* 0x0007e20000100a00 */
[----:B--2---:R-:W-:-:S04]  /*b180*/  IADD3 R6, P5, PT, R2, R134, RZ ;  /* 0x0000008602067210 */ /* 0x004fc80007fbe0ff */
[----:B-1----:R-:W-:Y:S01]  /*b190*/  LEA.HI.X.SX32 R7, R2, R135, 0x1, P5 ;  /* 0x0000008702077211 */ /* 0x002fe200028f0eff */
[----:B------:R-:W1:Y:S01]  /*b1a0*/  LDC R139, c[0x0][0x3d8] ;  /* 0x0000f600ff8b7b82 */ /* 0x000e620000000800 */
[----:B---3--:R-:W2:Y:S01]  /*b1b0*/  LDL.LU.64 R8, [R1+0x960] ;  /* 0x0009600001087983 */ /* 0x008ea20000300a00 */
[----:B------:R-:W-:-:S03]  /*b1c0*/  IMAD R2, R154, 0x69, RZ ;  /* 0x000000699a027824 */ /* 0x000fc600078e02ff */
[----:B------:R-:W3:Y:S01]  /*b1d0*/  @P2 LDG.E.U8 R5, desc[UR32][R6.64] ;  /* 0x0000002006052981 */ /* 0x000ee2000c1e1100 */
[----:B------:R-:W-:-:S03]  /*b1e0*/  PRMT R4, RZ, 0x7610, R4 ;  /* 0x00007610ff047816 */ /* 0x000fc60000000004 */
[----:B----4-:R4:W-:Y:S02]  /*b1f0*/  STL [R1+0x77c], R132 ;  /* 0x00077c8401007387 */ /* 0x0109e40000100800 */
[C---:B----4-:R-:W-:Y:S02]  /*b200*/  IADD3 R132, P4, PT, R136.reuse, R134, RZ ;  /* 0x0000008688847210 */ /* 0x050fe40007f9e0ff */
[----:B------:R4:W-:Y:S02]  /*b210*/  STL.64 [R1+0x1b8], R6 ;  /* 0x0001b80601007387 */ /* 0x0009e40000100a00 */
[----:B------:R-:W-:-:S05]  /*b220*/  LEA.HI.X.SX32 R133, R136, R135, 0x1, P4 ;  /* 0x0000008788857211 */ /* 0x000fca00020f0eff */
[----:B------:R0:W2:Y:S04]  /*b230*/  @P2 LDG.E.U8 R151, desc[UR32][R132.64] ;  /* 0x0000002084972981 */ /* 0x0000a8000c1e1100 */
[----:B----4-:R-:W4:Y:S04]  /*b240*/  LDL.LU.64 R6, [R1+0x958] ;  /* 0x0009580001067983 */ /* 0x010f280000300a00 */
[----:B------:R0:W-:Y:S02]  /*b250*/  STL.64 [R1+0x1b0], R132 ;  /* 0x0001b08401007387 */ /* 0x0001e40000100a00 */
[----:B0-----:R-:W-:-:S04]  /*b260*/  IADD3 R132, P4, PT, R2, R134, RZ ;  /* 0x0000008602847210 */ /* 0x001fc80007f9e0ff */
[----:B------:R-:W-:-:S05]  /*b270*/  LEA.HI.X.SX32 R133, R2, R135, 0x1, P4 ;  /* 0x0000008702857211 */ /* 0x000fca00020f0eff */
[----:B------:R-:W2:Y:S04]  /*b280*/  @P2 LDG.E.U8 R4, desc[UR32][R132.64] ;  /* 0x0000002084042981 */ /* 0x000ea8000c1e1100 */
[----:B------:R0:W-:Y:S04]  /*b290*/  STL.64 [R1+0x1a8], R132 ;  /* 0x0001a88401007387 */ /* 0x0001e80000100a00 */
[----:B0-----:R-:W4:Y:S01]  /*b2a0*/  LDL.LU R132, [R1+0x950] ;  /* 0x0009500001847983 */ /* 0x001f220000300800 */
[----:B------:R-:W-:Y:S02]  /*b2b0*/  IMAD R136, R137, 0x6a, RZ ;  /* 0x0000006a89887824 */ /* 0x000fe400078e02ff */
[----:B------:R-:W0:Y:S01]  /*b2c0*/  LDC R137, c[0x0][0x3d8] ;  /* 0x0000f600ff897b82 */ /* 0x000e220000000800 */
[----:B--2---:R2:W-:Y:S04]  /*b2d0*/  STL [R1+0x14], R4 ;  /* 0x0000140401007387 */ /* 0x0045e80000100800 */
[----:B---3--:R3:W-:Y:S01]  /*b2e0*/  STL [R1+0x84c], R5 ;  /* 0x00084c0501007387 */ /* 0x0087e20000100800 */
[----:B--2---:R-:W-:-:S04]  /*b2f0*/  IADD3 R4, P4, PT, R136, R134, RZ ;  /* 0x0000008688047210 */ /* 0x004fc80007f9e0ff */
[----:B---3--:R-:W-:Y:S02]  /*b300*/  LEA.HI.X.SX32 R5, R136, R135, 0x1, P4 ;  /* 0x0000008788057211 */ /* 0x008fe400020f0eff */
[----:B----4-:R-:W-:-:S03]  /*b310*/  PRMT R132, RZ, 0x7610, R132 ;  /* 0x00007610ff847816 */ /* 0x010fc60000000084 */
[----:B------:R2:W-:Y:S04]  /*b320*/  STL.64 [R1+0x1a0], R4 ;  /* 0x0001a00401007387 */ /* 0x0005e80000100a00 */
[----:B------:R-:W3:Y:S04]  /*b330*/  @P2 LDG.E.U8 R132, desc[UR32][R4.64] ;  /* 0x0000002004842981 */ /* 0x000ee8000c1e1100 */
[----:B--2---:R-:W2:Y:S01]  /*b340*/  LDL.LU.64 R4, [R1+0x948] ;  /* 0x0009480001047983 */ /* 0x004ea20000300a00 */
[----:B------:R-:W-:Y:S02]  /*b350*/  IMAD R2, R138, 0x6b, RZ ;  /* 0x0000006b8a027824 */ /* 0x000fe400078e02ff */
[----:B-1----:R-:W-:Y:S01]  /*b360*/  IMAD R136, R139, 0x6c, RZ ;  /* 0x0000006c8b887824 */ /* 0x002fe200078e02ff */
[----:B------:R-:W1:Y:S01]  /*b370*/  LDC R138, c[0x0][0x3d8] ;  /* 0x0000f600ff8a7b82 */ /* 0x000e620000000800 */
[----:B------:R-:W-:-:S07]  /*b380*/  PRMT R155, RZ, 0x7610, R155 ;  /* 0x00007610ff9b7816 */ /* 0x000fce000000009b */
[----:B------:R-:W4:Y:S01]  /*b390*/  LDC R139, c[0x0][0x3d8] ;  /* 0x0000f600ff8b7b82 */ /* 0x000f220000000800 */
[----:B---3--:R3:W-:Y:S02]  /*b3a0*/  STL [R1+0xa4], R132 ;  /* 0x0000a48401007387 */ /* 0x0087e40000100800 */
[C---:B---3--:R-:W-:Y:S02]  /*b3b0*/  IADD3 R132, P4, PT, R2.reuse, R134, RZ ;  /* 0x0000008602847210 */ /* 0x048fe40007f9e0ff */
[----:B--2---:R-:W-:Y:S02]  /*b3c0*/  PRMT R5, RZ, 0x7610, R5 ;  /* 0x00007610ff057816 */ /* 0x004fe40000000005 */
[----:B------:R-:W-:-:S05]  /*b3d0*/  LEA.HI.X.SX32 R133, R2, R135, 0x1, P4 ;  /* 0x0000008702857211 */ /* 0x000fca00020f0eff */
[----:B------:R2:W-:Y:S04]  /*b3e0*/  STL.64 [R1+0x198], R132 ;  /* 0x0001988401007387 */ /* 0x0005e80000100a00 */
[----:B------:R2:W3:Y:S01]  /*b3f0*/  @P2 LDG.E.U8 R5, desc[UR32][R132.64] ;  /* 0x0000002084052981 */ /* 0x0004e2000c1e1100 */
[----:B0-----:R-:W-:Y:S01]  /*b400*/  IMAD R2, R137, 0x70, RZ ;  /* 0x0000007089027824 */ /* 0x001fe200078e02ff */
[----:B------:R-:W-:Y:S02]  /*b410*/  PRMT R4, RZ, 0x7610, R4 ;  /* 0x00007610ff047816 */ /* 0x000fe40000000004 */
[----:B--2---:R-:W-:-:S04]  /*b420*/  IADD3 R132, P4, PT, R136, R134, RZ ;  /* 0x0000008688847210 */ /* 0x004fc80007f9e0ff */
[----:B------:R-:W-:Y:S01]  /*b430*/  LEA.HI.X.SX32 R133, R136, R135, 0x1, P4 ;  /* 0x0000008788857211 */ /* 0x000fe200020f0eff */
[----:B------:R-:W-:-:S04]  /*b440*/  IMAD.MOV.U32 R136, RZ, RZ, R132 ;  /* 0x000000ffff887224 */ /* 0x000fc800078e0084 */
[----:B------:R-:W-:-:S05]  /*b450*/  IMAD.MOV.U32 R137, RZ, RZ, R133 ;  /* 0x000000ffff897224 */ /* 0x000fca00078e0085 */
[----:B------:R0:W2:Y:S04]  /*b460*/  @P2 LDG.E.U8 R4, desc[UR32][R136.64] ;  /* 0x0000002088042981 */ /* 0x0000a8000c1e1100 */
[----:B------:R1:W-:Y:S01]  /*b470*/  STL.64 [R1+0x190], R132 ;  /* 0x0001908401007387 */ /* 0x0003e20000100a00 */
[----:B0-----:R-:W0:Y:S03]  /*b480*/  LDC R137, c[0x0][0x3d8] ;  /* 0x0000f600ff897b82 */ /* 0x001e260000000800 */
[----:B-1----:R-:W4:Y:S01]  /*b490*/  LDL.LU R132, [R1+0x940] ;  /* 0x0009400001847983 */ /* 0x002f220000300800 */
[----:B------:R-:W-:Y:S01]  /*b4a0*/  IMAD R136, R138, 0x71, RZ ;  /* 0x000000718a887824 */ /* 0x000fe200078e02ff */
[----:B------:R-:W-:-:S03]  /*b4b0*/  PRMT R7, RZ, 0x7610, R7 ;  /* 0x00007610ff077816 */ /* 0x000fc60000000007 */
[----:B------:R-:W1:Y:S01]  /*b4c0*/  LDC R138, c[0x0][0x3d8] ;  /* 0x0000f600ff8a7b82 */ /* 0x000e620000000800 */
[----:B--2---:R2:W-:Y:S04]  /*b4d0*/  STL [R1+0x85c], R4 ;  /* 0x00085c0401007387 */ /* 0x0045e80000100800 */
[----:B---3--:R3:W-:Y:S01]  /*b4e0*/  STL [R1+0x778], R5 ;  /* 0x0007780501007387 */ /* 0x0087e20000100800 */
[----:B--2---:R-:W-:-:S04]  /*b4f0*/  IADD3 R4, P4, PT, R2, R134, RZ ;  /* 0x0000008602047210 */ /* 0x004fc80007f9e0ff */
[----:B---3--:R-:W-:-:S05]  /*b500*/  LEA.HI.X.SX32 R5, R2, R135, 0x1, P4 ;  /* 0x0000008702057211 */ /* 0x008fca00020f0eff */
[----:B------:R2:W-:Y:S04]  /*b510*/  STL.64 [R1+0x188], R4 ;  /* 0x0001880401007387 */ /* 0x0005e80000100a00 */
[----:B------:R2:W3:Y:S01]  /*b520*/  @P2 LDG.E.U8 R155, desc[UR32][R4.64] ;  /* 0x00000020049b2981 */ /* 0x0004e2000c1e1100 */
[----:B----4-:R-:W-:Y:S02]  /*b530*/  PRMT R132, RZ, 0x7610, R132 ;  /* 0x00007610ff847816 */ /* 0x010fe40000000084 */
[----:B--2---:R-:W-:-:S04]  /*b540*/  IADD3 R4, P4, PT, R136, R134, RZ ;  /* 0x0000008688047210 */ /* 0x004fc80007f9e0ff */
[----:B------:R-:W-:-:S05]  /*b550*/  LEA.HI.X.SX32 R5, R136, R135, 0x1, P4 ;  /* 0x0000008788057211 */ /* 0x000fca00020f0eff */
[----:B------:R-:W2:Y:S01]  /*b560*/  @P2 LDG.E.U8 R132, desc[UR32][R4.64] ;  /* 0x0000002004842981 */ /* 0x000ea2000c1e1100 */
[----:B------:R-:W-:Y:S02]  /*b570*/  IMAD R2, R139, 0x72, RZ ;  /* 0x000000728b027824 */ /* 0x000fe400078e02ff */
[----:B0-----:R-:W-:Y:S01]  /*b580*/  IMAD R136, R137, 0x73, RZ ;  /* 0x0000007389887824 */ /* 0x001fe200078e02ff */
[----:B------:R0:W-:Y:S01]  /*b590*/  STL.64 [R1+0x180], R4 ;  /* 0x0001800401007387 */ /* 0x0001e20000100a00 */
[----:B------:R-:W-:Y:S01]  /*b5a0*/  PRMT R6, RZ, 0x7610, R6 ;  /* 0x00007610ff067816 */ /* 0x000fe20000000006 */
[----:B------:R-:W4:Y:S08]  /*b5b0*/  LDC R139, c[0x0][0x3d8] ;  /* 0x0000f600ff8b7b82 */ /* 0x000f300000000800 */
[----:B------:R-:W1:Y:S01]  /*b5c0*/  LDC R137, c[0x0][0x3d8] ;  /* 0x0000f600ff897b82 */ /* 0x000e620000000800 */
[----:B0-----:R-:W3:Y:S04]  /*b5d0*/  LDL.LU.64 R4, [R1+0x938] ;  /* 0x0009380001047983 */ /* 0x001ee80000300a00 */
[----:B--2---:R0:W-:Y:S02]  /*b5e0*/  STL [R1+0x10], R132 ;  /* 0x0000108401007387 */ /* 0x0041e40000100800 */
[----:B0-----:R-:W-:-:S04]  /*b5f0*/  IADD3 R132, P4, PT, R2, R134, RZ ;  /* 0x0000008602847210 */ /* 0x001fc80007f9e0ff */
[----:B------:R-:W-:-:S05]  /*b600*/  LEA.HI.X.SX32 R133, R2, R135, 0x1, P4 ;  /* 0x0000008702857211 */ /* 0x000fca00020f0eff */
[----:B------:R0:W-:Y:S04]  /*b610*/  STL.64 [R1+0x178], R132 ;  /* 0x0001788401007387 */ /* 0x0001e80000100a00 */
[----:B------:R0:W2:Y:S02]  /*b620*/  @P2 LDG.E.U8 R7, desc[UR32][R132.64] ;  /* 0x0000002084072981 */ /* 0x0000a4000c1e1100 */
[----:B0-----:R-:W-:-:S04]  /*b630*/  IADD3 R132, P4, PT, R136, R134, RZ ;  /* 0x0000008688847210 */ /* 0x001fc80007f9e0ff */
[----:B------:R-:W-:-:S05]  /*b640*/  LEA.HI.X.SX32 R133, R136, R135, 0x1, P4 ;  /* 0x0000008788857211 */ /* 0x000fca00020f0eff */
[----:B------:R-:W2:Y:S01]  /*b650*/  @P2 LDG.E.U8 R6, desc[UR32][R132.64] ;  /* 0x0000002084062981 */ /* 0x000ea2000c1e1100 */
[----:B-1----:R-:W-:Y:S01]  /*b660*/  IMAD R2, R138, 0x74, RZ ;  /* 0x000000748a027824 */ /* 0x002fe200078e02ff */
[----:B---3--:R-:W-:Y:S01]  /*b670*/  PRMT R4, RZ, 0x7610, R4 ;  /* 0x00007610ff047816 */ /* 0x008fe20000000004 */
[----:B------:R-:W0:Y:S01]  /*b680*/  LDC R138, c[0x0][0x3d8] ;  /* 0x0000f600ff8a7b82 */ /* 0x000e220000000800 */
[----:B------:R1:W-:Y:S04]  /*b690*/  STL.64 [R1+0x170], R132 ;  /* 0x0001708401007387 */ /* 0x0003e80000100a00 */
[----:B-1----:R-:W3:Y:S04]  /*b6a0*/  LDL.LU R132, [R1+0x930] ;  /* 0x0009300001847983 */ /* 0x002ee80000300800 */
[----:B--2---:R1:W-:Y:S04]  /*b6b0*/  STL [R1+0x784], R6 ;  /* 0x0007840601007387 */ /* 0x0043e80000100800 */
[----:B------:R2:W-:Y:S01]  /*b6c0*/  STL [R1+0xa0], R7 ;  /* 0x0000a00701007387 */ /* 0x0005e20000100800 */
[----:B-1----:R-:W-:-:S04]  /*b6d0*/  IADD3 R6, P4, PT, R2, R134, RZ ;  /* 0x0000008602067210 */ /* 0x002fc80007f9e0ff */
[----:B--2---:R-:W-:-:S05]  /*b6e0*/  LEA.HI.X.SX32 R7, R2, R135, 0x1, P4 ;  /* 0x0000008702077211 */ /* 0x004fca00020f0eff */
[----:B------:R1:W2:Y:S01]  /*b6f0*/  @P2 LDG.E.U8 R4, desc[UR32][R6.64] ;  /* 0x0000002006042981 */ /* 0x0002a2000c1e1100 */
[----:B----4-:R-:W-:-:S03]  /*b700*/  IMAD R136, R139, 0x78, RZ ;  /* 0x000000788b887824 */ /* 0x010fc600078e02ff */
[----:B------:R1:W-:Y:S01]  /*b710*/  STL.64 [R1+0x168], R6 ;  /* 0x0001680601007387 */ /* 0x0003e20000100a00 */
[----:B------:R-:W-:Y:S01]  /*b720*/  IMAD R2, R137, 0x79, RZ ;  /* 0x0000007989027824 */ /* 0x000fe200078e02ff */
[----:B------:R-:W-:Y:S02]  /*b730*/  PRMT R154, RZ, 0x7610, R154 ;  /* 0x00007610ff9a7816 */ /* 0x000fe4000000009a */
[----:B-1----:R-:W-:-:S04]  /*b740*/  IADD3 R6, P4, PT, R136, R134, RZ ;  /* 0x0000008688067210 */ /* 0x002fc80007f9e0ff */
[----:B------:R-:W-:Y:S01]  /*b750*/  LEA.HI.X.SX32 R7, R136, R135, 0x1, P4 ;  /* 0x0000008788077211 */ /* 0x000fe200020f0eff */
[----:B------:R-:W-:-:S04]  /*b760*/  IMAD.MOV.U32 R136, RZ, RZ, R6 ;  /* 0x000000ffff887224 */ /* 0x000fc800078e0006 */
[----:B------:R1:W-:Y:S01]  /*b770*/  STL.64 [R1+0x160], R6 ;  /* 0x0001600601007387 */ /* 0x0003e20000100a00 */
[----:B------:R-:W-:Y:S01]  /*b780*/  IMAD.MOV.U32 R137, RZ, RZ, R7 ;  /* 0x000000ffff897224 */ /* 0x000fe200078e0007 */
[----:B---3--:R-:W-:Y:S01]  /*b790*/  PRMT R132, RZ, 0x7610, R132 ;  /* 0x00007610ff847816 */ /* 0x008fe20000000084 */
[----:B------:R-:W-:-:S03]  /*b7a0*/  IMAD.MOV.U32 R139, RZ, RZ, R5 ;  /* 0x000000ffff8b7224 */ /* 0x000fc600078e0005 */
[----:B------:R0:W3:Y:S04]  /*b7b0*/  @P2 LDG.E.U8 R154, desc[UR32][R136.64] ;  /* 0x00000020889a2981 */ /* 0x0000e8000c1e1100 */
[----:B-1----:R-:W4:Y:S01]  /*b7c0*/  LDL.LU.64 R6, [R1+0x928] ;  /* 0x0009280001067983 */ /* 0x002f220000300a00 */
[----:B0-----:R-:W-:-:S03]  /*b7d0*/  IMAD R136, R138, 0x7a, RZ ;  /* 0x0000007a8a887824 */ /* 0x001fc600078e02ff */
[----:B--2---:R0:W-:Y:S02]  /*b7e0*/  STL [R1+0x858], R4 ;  /* 0x0008580401007387 */ /* 0x0041e40000100800 */
[----:B0-----:R-:W-:-:S04]  /*b7f0*/  IADD3 R4, P4, PT, R2, R134, RZ ;  /* 0x0000008602047210 */ /* 0x001fc80007f9e0ff */
[----:B------:R-:W-:Y:S01]  /*b800*/  LEA.HI.X.SX32 R139, R2, R135, 0x1, P4 ;  /* 0x00000087028b7211 */ /* 0x000fe200020f0eff */
[--C-:B------:R-:W-:Y:S02]  /*b810*/  IMAD.MOV.U32 R138, RZ, RZ, R4.reuse ;  /* 0x000000ffff8a7224 */ /* 0x100fe400078e0004 */
[----:B------:R-:W-:-:S05]  /*b820*/  IMAD.MOV.U32 R138, RZ, RZ, R4 ;  /* 0x000000ffff8a7224 */ /* 0x000fca00078e0004 */
[----:B------:R0:W2:Y:S04]  /*b830*/  @P2 LDG.E.U8 R132, desc[UR32][R138.64] ;  /* 0x000000208a842981 */ /* 0x0000a8000c1e1100 */
[----:B------:R1:W-:Y:S01]  /*b840*/  STL [R1+0x158], R4 ;  /* 0x0001580401007387 */ /* 0x0003e20000100800 */
[----:B------:R-:W-:-:S03]  /*b850*/  PRMT R2, RZ, 0x7610, R2 ;  /* 0x00007610ff027816 */ /* 0x000fc60000000002 */
[----:B-1----:R-:W3:Y:S04]  /*b860*/  LDL.LU.64 R4, [R1+0x920] ;  /* 0x0009200001047983 */ /* 0x002ee80000300a00 */
[----:B------:R0:W-:Y:S02]  /*b870*/  STL [R1+0x15c], R139 ;  /* 0x00015c8b01007387 */ /* 0x0001e40000100800 */
[----:B0-----:R-:W0:Y:S02]  /*b880*/  LDC R139, c[0x0][0x3d8] ;  /* 0x0000f600ff8b7b82 */ /* 0x001e240000000800 */
[----:B--2---:R1:W-:Y:S02]  /*b890*/  STL [R1+0xc], R132 ;  /* 0x00000c8401007387 */ /* 0x0043e40000100800 */
[----:B-1----:R-:W-:-:S04]  /*b8a0*/  IADD3 R132, P4, PT, R136, R134, RZ ;  /* 0x0000008688847210 */ /* 0x002fc80007f9e0ff */
[----:B------:R-:W-:-:S05]  /*b8b0*/  LEA.HI.X.SX32 R133, R136, R135, 0x1, P4 ;  /* 0x0000008788857211 */ /* 0x000fca00020f0eff */
[----:B------:R-:W2:Y:S04]  /*b8c0*/  @P2 LDG.E.U8 R2, desc[UR32][R132.64] ;  /* 0x0000002084022981 */ /* 0x000ea8000c1e1100 */
[----:B------:R-:W-:Y:S01]  /*b8d0*/  STL.64 [R1+0x150], R132 ;  /* 0x0001508401007387 */ /* 0x000fe20000100a00 */
[----:B------:R-:W-:Y:S02]  /*b8e0*/  PRMT R130, RZ, 0x7610, R130 ;  /* 0x00007610ff827816 */ /* 0x000fe40000000082 */
[----:B------:R-:W-:Y:S02]  /*b8f0*/  PRMT R128, RZ, 0x7610, R128 ;  /* 0x00007610ff807816 */ /* 0x000fe40000000080 */
[----:B------:R-:W-:Y:S01]  /*b900*/  PRMT R140, RZ, 0x7610, R140 ;  /* 0x00007610ff8c7816 */ /* 0x000fe2000000008c */
[----:B--2---:R1:W-:Y:S02]  /*b910*/  STL [R1+0xb4], R2 ;  /* 0x0000b40201007387 */ /* 0x0043e40000100800 */
[----:B-1----:R-:W-:-:S05]  /*b920*/  FMUL R2, R131, UR7 ;  /* 0x0000000783027c20 */ /* 0x002fca0008400000 */
[----:B------:R-:W-:Y:S02]  /*b930*/  FMNMX3 R2, R0, -INF , R2, !PT ;  /* 0xff80000000027876 */ /* 0x000fe40007800002 */
[----:B------:R-:W1:Y:S03]  /*b940*/  LDC R0, c[0x0][0x3d8] ;  /* 0x0000f600ff007b82 */ /* 0x000e660000000800 */
[--C-:B---3--:R-:W-:Y:S01]  /*b950*/  FFMA R4, R4, UR7, -R2.reuse ;  /* 0x0000000704047c23 */ /* 0x108fe20008000802 */
[--C-:B----4-:R-:W-:Y:S01]  /*b960*/  FFMA R6, R6, UR7, -R2.reuse ;  /* 0x0000000706067c23 */ /* 0x110fe20008000802 */
[--C-:B------:R-:W-:Y:S02]  /*b970*/  FFMA R7, R7, UR7, -R2.reuse ;  /* 0x0000000707077c23 */ /* 0x100fe40008000802 */
[----:B------:R-:W-:Y:S01]  /*b980*/  FMUL R4, R4, 1.4426950216293334961 ;  /* 0x3fb8aa3b04047820 */ /* 0x000fe20000400000 */
[----:B------:R-:W-:Y:S01]  /*b990*/  FFMA R5, R5, UR7, -R2 ;  /* 0x0000000705057c23 */ /* 0x000fe20008000802 */
[----:B------:R-:W-:-:S02]  /*b9a0*/  FMUL R7, R7, 1.4426950216293334961 ;  /* 0x3fb8aa3b07077820 */ /* 0x000fc40000400000 */
[----:B------:R2:W-:Y:S02]  /*b9b0*/  MUFU.EX2 R137, R4 ;  /* 0x0000000400897308 */ /* 0x0005e40000000800 */
[----:B--2---:R-:W-:-:S06]  /*b9c0*/  FMUL R4, R6, 1.4426950216293334961 ;  /* 0x3fb8aa3b06047820 */ /* 0x004fcc0000400000 */
[----:B------:R-:W-:Y:S01]  /*b9d0*/  MUFU.EX2 R7, R7 ;  /* 0x0000000700077308 */ /* 0x000fe20000000800 */
[----:B-1----:R-:W-:Y:S02]  /*b9e0*/  IMAD R6, R0, 0x7b, RZ ;  /* 0x0000007b00067824 */ /* 0x002fe400078e02ff */
[----:B------:R-:W-:-:S05]  /*b9f0*/  FMUL R0, R5, 1.4426950216293334961 ;  /* 0x3fb8aa3b05007820 */ /* 0x000fca0000400000 */
[----:B------:R-:W1:Y:S08]  /*ba00*/  MUFU.EX2 R4, R4 ;  /* 0x0000000400047308 */ /* 0x000e700000000800 */
[----:B------:R-:W2:Y:S01]  /*ba10*/  MUFU.EX2 R0, R0 ;  /* 0x0000000000007308 */ /* 0x000ea20000000800 */
[--C-:B------:R-:W-:Y:S01]  /*ba20*/  FFMA R8, R8, UR7, -R2.reuse ;  /* 0x0000000708087c23 */ /* 0x100fe20008000802 */
[--C-:B------:R-:W-:Y:S01]  /*ba30*/  FFMA R11, R11, UR7, -R2.reuse ;  /* 0x000000070b0b7c23 */ /* 0x100fe20008000802 */
[----:B-1----:R-:W-:Y:S01]  /*ba40*/  F2FP.SATFINITE.E4M3.F32.PACK_AB_MERGE_C R136, R7, R4, RZ ;  /* 0x000000040788723e */ /* 0x002fe200048070ff */
[----:B------:R-:W-:Y:S01]  /*ba50*/  FFMA R10, R10, UR7, -R2 ;  /* 0x000000070a0a7c23 */ /* 0x000fe20008000802 */
[----:B------:R-:W-:-:S02]  /*ba60*/  FMUL R5, R8, 1.4426950216293334961 ;  /* 0x3fb8aa3b08057820 */ /* 0x000fc40000400000 */
[----:B--2---:R-:W-:Y:S01]  /*ba70*/  F2FP.SATFINITE.E4M3.F32.PACK_AB_MERGE_C R136, R0, R137, R136 ;  /* 0x000000890088723e */ /* 0x004fe20004807088 */
[----:B------:R-:W-:Y:S02]  /*ba80*/  FADD R0, R137, R0 ;  /* 0x0000000089007221 */ /* 0x000fe40000000000 */
[----:B------:R-:W1:Y:S01]  /*ba90*/  LDC R137, c[0x0][0x3d8] ;  /* 0x0000f600ff897b82 */ /* 0x000e620000000800 */
[----:B------:R-:W-:Y:S01]  /*baa0*/  FMUL R8, R11, 1.4426950216293334961 ;  /* 0x3fb8aa3b0b087820 */ /* 0x000fe20000400000 */
[----:B------:R-:W-:Y:S01]  /*bab0*/  FFMA R9, R9, UR7, -R2 ;  /* 0x0000000709097c23 */ /* 0x000fe20008000802 */
[----:B------:R-:W-:Y:S01]  /*bac0*/  FMUL R10, R10, 1.4426950216293334961 ;  /* 0x3fb8aa3b0a0a7820 */ /* 0x000fe20000400000 */
[----:B------:R-:W-:Y:S02]  /*bad0*/  FADD R0, R4, R0 ;  /* 0x0000000004007221 */ /* 0x000fe40000000000 */
[----:B------:R-:W-:Y:S01]  /*bae0*/  FMUL R4, R9, 1.4426950216293334961 ;  /* 0x3fb8aa3b09047820 */ /* 0x000fe20000400000 */
[----:B------:R0:W-:Y:S01]  /*baf0*/  MUFU.EX2 R138, R10 ;  /* 0x0000000a008a7308 */ /* 0x0001e20000000800 */
[----:B------:R-:W-:-:S07]  /*bb00*/  IADD3 R132, P4, PT, R6, R134, RZ ;  /* 0x0000008606847210 */ /* 0x000fce0007f9e0ff */
[----:B------:R-:W2:Y:S01]  /*bb10*/  MUFU.EX2 R8, R8 ;  /* 0x0000000800087308 */ /* 0x000ea20000000800 */
[----:B------:R-:W-:Y:S02]  /*bb20*/  LEA.HI.X.SX32 R133, R6, R135, 0x1, P4 ;  /* 0x0000008706857211 */ /* 0x000fe400020f0eff */
[----:B------:R-:W-:-:S05]  /*bb30*/  PRMT R6, RZ, 0x7610, R6 ;  /* 0x00007610ff067816 */ /* 0x000fca0000000006 */
[----:B------:R-:W3:Y:S01]  /*bb40*/  MUFU.EX2 R5, R5 ;  /* 0x0000000500057308 */ /* 0x000ee20000000800 */
[----:B0-----:R-:W-:Y:S01]  /*bb50*/  IMAD R10, R139, 0x35, RZ ;  /* 0x000000358b0a7824 */ /* 0x001fe200078e02ff */
[----:B------:R-:W-:Y:S06]  /*bb60*/  STL [R1+0x91c], R131 ;  /* 0x00091c8301007387 */ /* 0x000fec0000100800 */
[----:B------:R-:W0:Y:S01]  /*bb70*/  MUFU.EX2 R4, R4 ;  /* 0x0000000400047308 */ /* 0x000e220000000800 */
[----:B------:R4:W-:Y:S01]  /*bb80*/  STL.64 [R1+0x148], R132 ;  /* 0x0001488401007387 */ /* 0x0009e20000100a00 */
[----:B------:R-:W-:Y:S01]  /*bb90*/  FADD R0, R7, R0 ;  /* 0x0000000007007221 */ /* 0x000fe20000000000 */
[----:B-1----:R-:W-:-:S02]  /*bba0*/  IMAD R7, R137, 0x3d, RZ ;  /* 0x0000003d89077824 */ /* 0x002fc400078e02ff */
[----:B------:R4:W3:Y:S01]  /*bbb0*/  @P2 LDG.E.U8 R6, desc[UR32][R132.64] ;  /* 0x0000002084062981 */ /* 0x0008e2000c1e1100 */
[----:B--2---:R-:W-:Y:S01]  /*bbc0*/  F2FP.SATFINITE.E4M3.F32.PACK_AB_MERGE_C R137, R8, R138, RZ ;  /* 0x0000008a0889723e */ /* 0x004fe200048070ff */
[----:B------:R-:W-:Y:S01]  /*bbd0*/  FFMA R12, R12, UR7, -R2 ;  /* 0x000000070c0c7c23 */ /* 0x000fe20008000802 */
[----:B----4-:R-:W-:Y:S01]  /*bbe0*/  IADD3 R132, P4, PT, R10, R134, RZ ;  /* 0x000000860a847210 */ /* 0x010fe20007f9e0ff */
[----:B---3--:R-:W-:-:S03]  /*bbf0*/  FADD R0, R5, R0 ;  /* 0x0000000005007221 */ /* 0x008fc60000000000 */
[----:B------:R-:W-:Y:S02]  /*bc00*/  LEA.HI.X.SX32 R133, R10, R135, 0x1, P4 ;  /* 0x000000870a857211 */ /* 0x000fe400020f0eff */
[----:B------:R-:W-:Y:S01]  /*bc10*/  IADD3 R10, P4, PT, R7, R134, RZ ;  /* 0x00000086070a7210 */ /* 0x000fe20007f9e0ff */
[----:B------:R-:W-:Y:S01]  /*bc20*/  FFMA R13, R13, UR7, -R2 ;  /* 0x000000070d0d7c23 */ /* 0x000fe20008000802 */
[----:B0-----:R-:W-:Y:S01]  /*bc30*/  F2FP.SATFINITE.E4M3.F32.PACK_AB_MERGE_C R137, R4, R5, R137 ;  /* 0x000000050489723e */ /* 0x001fe20004807089 */
[----:B------:R-:W-:Y:S01]  /*bc40*/  FMUL R5, R12, 1.4426950216293334961 ;  /* 0x3fb8aa3b0c057820 */ /* 0x000fe20000400000 */
[----:B------:R-:W-:Y:S01]  /*bc50*/  LEA.HI.X.SX32 R11, R7, R135, 0x1, P4 ;  /* 0x00000087070b7211 */ /* 0x000fe200020f0eff */
[----:B------:R-:W-:Y:S01]  /*bc60*/  STL [R1+0x900], R136 ;  /* 0x0009008801007387 */ /* 0x000fe20000100800 */
[----:B------:R-:W-:Y:S01]  /*bc70*/  FADD R0, R4, R0 ;  /* 0x0000000004007221 */ /* 0x000fe20000000000 */
[--C-:B------:R-:W-:Y:S01]  /*bc80*/  FFMA R14, R14, UR7, -R2.reuse ;  /* 0x000000070e0e7c23 */ /* 0x100fe20008000802 */
[----:B------:R-:W-:Y:S01]  /*bc90*/  FFMA R15, R15, UR7, -R2 ;  /* 0x000000070f0f7c23 */ /* 0x000fe20008000802 */
[----:B------:R-:W-:Y:S01]  /*bca0*/  STL.64 [R1+0x140], R132 ;  /* 0x0001408401007387 */ /* 0x000fe20000100a00 */
[----:B------:R-:W-:Y:S01]  /*bcb0*/  FMUL R4, R13, 1.4426950216293334961 ;  /* 0x3fb8aa3b0d047820 */ /* 0x000fe20000400000 */
[----:B------:R-:W0:Y:S02]  /*bcc0*/  MUFU.EX2 R5, R5 ;  /* 0x0000000500057308 */ /* 0x000e240000000800 */
[----:B------:R-:W-:Y:S01]  /*bcd0*/  STL [R1+0x904], R137 ;  /* 0x0009048901007387 */ /* 0x000fe20000100800 */
[----:B------:R-:W-:-:S03]  /*bce0*/  FMUL R7, R14, 1.4426950216293334961 ;  /* 0x3fb8aa3b0e077820 */ /* 0x000fc60000400000 */
[----:B------:R1:W-:Y:S04]  /*bcf0*/  STL.64 [R1+0x138], R10 ;  /* 0x0001380a01007387 */ /* 0x0003e80000100a00 */
[----:B------:R1:W2:Y:S01]  /*bd00*/  @P2 LDG.E.U8 R130, desc[UR32][R10.64] ;  /* 0x000000200a822981 */ /* 0x0002a2000c1e1100 */
[----:B------:R-:W3:Y:S01]  /*bd10*/  MUFU.EX2 R4, R4 ;  /* 0x0000000400047308 */ /* 0x000ee20000000800 */
[----:B------:R-:W-:Y:S01]  /*bd20*/  FADD R0, R138, R0 ;  /* 0x000000008a007221 */ /* 0x000fe20000000000 */
[----:B-1----:R-:W-:-:S06]  /*bd30*/  FMUL R10, R15, 1.4426950216293334961 ;  /* 0x3fb8aa3b0f0a7820 */ /* 0x002fcc0000400000 */
[----:B------:R-:W1:Y:S01]  /*bd40*/  MUFU.EX2 R7, R7 ;  /* 0x0000000700077308 */ /* 0x000e620000000800 */
[----:B------:R-:W-:Y:S01]  /*bd50*/  FADD R0, R8, R0 ;  /* 0x0000000008007221 */ /* 0x000fe20000000000 */
[----:B------:R-:W4:Y:S06]  /*bd60*/  LDC R11, c[0x0][0x3d8] ;  /* 0x0000f600ff0b7b82 */ /* 0x000f2c0000000800 */
[----:B------:R-:W3:Y:S01]  /*bd70*/  MUFU.EX2 R10, R10 ;  /* 0x0000000a000a7308 */ /* 0x000ee20000000800 */
[----:B0-----:R-:W-:Y:S01]  /*bd80*/  FADD R0, R5, R0 ;  /* 0x0000000005007221 */ /* 0x001fe20000000000 */
[--C-:B------:R-:W-:Y:S01]  /*bd90*/  FFMA R16, R16, UR7, -R2.reuse ;  /* 0x0000000710107c23 */ /* 0x100fe20008000802 */
[--C-:B------:R-:W-:Y:S01]  /*bda0*/  FFMA R18, R18, UR7, -R2.reuse ;  /* 0x0000000712127c23 */ /* 0x100fe20008000802 */
[----:B------:R-:W-:Y:S01]  /*bdb0*/  FFMA R19, R19, UR7, -R2 ;  /* 0x0000000713137c23 */ /* 0x000fe20008000802 */
[----:B---3--:R-:W-:Y:S01]  /*bdc0*/  FADD R0, R4, R0 ;  /* 0x0000000004007221 */ /* 0x008fe20000000000 */
[----:B------:R-:W-:Y:S01]  /*bdd0*/  FMUL R9, R16, 1.4426950216293334961 ;  /* 0x3fb8aa3b10097820 */ /* 0x000fe20000400000 */
[----:B------:R-:W-:Y:S01]  /*bde0*/  FFMA R17, R17, UR7, -R2 ;  /* 0x0000000711117c23 */ /* 0x000fe20008000802 */
[----:B------:R-:W-:Y:S01]  /*bdf0*/  FMUL R8, R18, 1.4426950216293334961 ;  /* 0x3fb8aa3b12087820 */ /* 0x000fe20000400000 */
[----:B-1----:R-:W-:Y:S01]  /*be00*/  FADD R0, R7, R0 ;  /* 0x0000000007007221 */ /* 0x002fe20000000000 */
[----:B------:R-:W-:Y:S01]  /*be10*/  F2FP.SATFINITE.E4M3.F32.PACK_AB_MERGE_C R138, R10, R7, RZ ;  /* 0x000000070a8a723e */ /* 0x000fe200048070ff */
[----:B------:R-:W-:-:S03]  /*be20*/  FMUL R7, R19, 1.4426950216293334961 ;  /* 0x3fb8aa3b13077820 */ /* 0x000fc60000400000 */
[----:B------:R-:W-:Y:S01]  /*be30*/  F2FP.SATFINITE.E4M3.F32.PACK_AB_MERGE_C R138, R4, R5, R138 ;  /* 0x00000005048a723e */ /* 0x000fe2000480708a */
[----:B------:R-:W-:Y:S01]  /*be40*/  FMUL R5, R17, 1.4426950216293334961 ;  /* 0x3fb8aa3b11057820 */ /* 0x000fe20000400000 */
[----:B------:R-:W0:Y:S08]  /*be50*/  MUFU.EX2 R9, R9 ;  /* 0x0000000900097308 */ /* 0x000e300000000800 */
[----:B------:R-:W-:Y:S08]  /*be60*/  MUFU.EX2 R8, R8 ;  /* 0x0000000800087308 */ /* 0x000ff00000000800 */
[----:B------:R-:W1:Y:S01]  /*be70*/  MUFU.EX2 R7, R7 ;  /* 0x0000000700077308 */ /* 0x000e620000000800 */
[----:B------:R-:W-:Y:S01]  /*be80*/  PRMT R131, RZ, 0x7610, R131 ;  /* 0x00007610ff837816 */ /* 0x000fe20000000083 */
[----:B----4-:R-:W-:-:S02]  /*be90*/  IMAD R4, R11, 0x7c, RZ ;  /* 0x0000007c0b047824 */ /* 0x010fc400078e02ff */
[----:B------:R-:W-:Y:S02]  /*bea0*/  FADD R0, R10, R0 ;  /* 0x000000000a007221 */ /* 0x000fe40000000000 */
[----:B------:R-:W3:Y:S01]  /*beb0*/  LDC R10, c[0x0][0x3d8] ;  /* 0x0000f600ff0a7b82 */ /* 0x000ee20000000800 */
[----:B------:R4:W2:Y:S01]  /*bec0*/  @P2 LDG.E.U8 R131, desc[UR32][R132.64] ;  /* 0x0000002084832981 */ /* 0x0008a2000c1e1100 */
[----:B------:R-:W1:Y:S01]  /*bed0*/  MUFU.EX2 R5, R5 ;  /* 0x0000000500057308 */ /* 0x000e620000000800 */
[----:B0-----:R-:W-:Y:S01]  /*bee0*/  FADD R0, R9, R0 ;  /* 0x0000000009007221 */ /* 0x001fe20000000000 */
[----:B------:R-:W-:Y:S01]  /*bef0*/  FFMA R20, R20, UR7, -R2 ;  /* 0x0000000714147c23 */ /* 0x000fe20008000802 */
[C---:B----4-:R-:W-:Y:S02]  /*bf00*/  IADD3 R132, P4, PT, R4.reuse, R134, RZ ;  /* 0x0000008604847210 */ /* 0x050fe40007f9e0ff */
[----:B-1----:R-:W-:Y:S02]  /*bf10*/  F2FP.SATFINITE.E4M3.F32.PACK_AB_MERGE_C R139, R7, R8, RZ ;  /* 0x00000008078b723e */ /* 0x002fe400048070ff */
[----:B------:R-:W-:-:S02]  /*bf20*/  LEA.HI.X.SX32 R133, R4, R135, 0x1, P4 ;  /* 0x0000008704857211 */ /* 0x000fc400020f0eff */
[----:B------:R-:W-:Y:S01]  /*bf30*/  PRMT R4, RZ, 0x7610, R4 ;  /* 0x00007610ff047816 */ /* 0x000fe20000000004 */
[C---:B------:R-:W-:Y:S01]  /*bf40*/  FADD R0, R5.reuse, R0 ;  /* 0x0000000005007221 */ /* 0x040fe20000000000 */
[----:B------:R-:W-:Y:S01]  /*bf50*/  F2FP.SATFINITE.E4M3.F32.PACK_AB_MERGE_C R139, R5, R9, R139 ;  /* 0x00000009058b723e */ /* 0x000fe2000480708b */
[----:B------:R-:W-:Y:S01]  /*bf60*/  FMUL R20, R20, 1.4426950216293334961 ;  /* 0x3fb8aa3b14147820 */ /* 0x000fe20000400000 */
[----:B------:R-:W0:Y:S01]  /*bf70*/  LDC R9, c[0x0][0x3d8] ;  /* 0x0000f600ff097b82 */ /* 0x000e220000000800 */
[----:B------:R-:W-:Y:S01]  /*bf80*/  FFMA R21, R21, UR7, -R2 ;  /* 0x0000000715157c23 */ /* 0x000fe20008000802 */
[----:B------:R-:W-:Y:S01]  /*bf90*/  FADD R0, R8, R0 ;  /* 0x0000000008007221 */ /* 0x000fe20000000000 */
[----:B------:R-:W-:Y:S01]  /*bfa0*/  STL [R1+0x908], R138 ;  /* 0x0009088a01007387 */ /* 0x000fe20000100800 */
[--C-:B------:R-:W-:Y:S01]  /*bfb0*/  FFMA R22, R22, UR7, -R2.reuse ;  /* 0x0000000716167c23 */ /* 0x100fe20008000802 */
[----:B------:R-:W-:Y:S01]  /*bfc0*/  FFMA R23, R23, UR7, -R2 ;  /* 0x0000000717177c23 */ /* 0x000fe20008000802 */
[----:B------:R-:W-:Y:S01]  /*bfd0*/  FMUL R21, R21, 1.4426950216293334961 ;  /* 0x3fb8aa3b15157820 */ /* 0x000fe20000400000 */
[----:B------:R1:W-:Y:S01]  /*bfe0*/  STL.64 [R1+0x130], R132 ;  /* 0x0001308401007387 */ /* 0x0003e20000100a00 */
[----:B------:R-:W-:-:S03]  /*bff0*/  FADD R0, R7, R0 ;  /* 0x0000000007007221 */ /* 0x000fc60000000000 */
[----:B------:R1:W4:Y:S01]  /*c000*/  @P2 LDG.E.U8 R4, desc[UR32][R132.64] ;  /* 0x0000002084042981 */ /* 0x000322000c1e1100 */
[----:B------:R-:W-:Y:S01]  /*c010*/  FMUL R7, R22, 1.4426950216293334961 ;  /* 0x3fb8aa3b16077820 */ /* 0x000fe20000400000 */
[----:B------:R-:W-:Y:S01]  /*c020*/  FMUL R5, R23, 1.4426950216293334961 ;  /* 0x3fb8aa3b17057820 */ /* 0x000fe20000400000 */
[----:B------:R-:W-:Y:S08]  /*c030*/  MUFU.EX2 R11, R21 ;  /* 0x00000015000b7308 */ /* 0x000ff00000000800 */
[----:B-1----:R-:W1:Y:S01]  /*c040*/  MUFU.EX2 R132, R20 ;  /* 0x0000001400847308 */ /* 0x002e620000000800 */
[----:B---3--:R-:W-:-:S07]  /*c050*/  IMAD R8, R10, 0x45, RZ ;  /* 0x000000450a087824 */ /* 0x008fce00078e02ff */
[----:B------:R-:W3:Y:S01]  /*c060*/  MUFU.EX2 R7, R7 ;  /* 0x0000000700077308 */ /* 0x000ee20000000800 */
[----:B------:R-:W-:-:S07]  /*c070*/  IADD3 R136, P4, PT, R8, R134, RZ ;  /* 0x0000008608887210 */ /* 0x000fce0007f9e0ff */
[----:B------:R-:W3:Y:S01]  /*c080*/  MUFU.EX2 R5, R5 ;  /* 0x0000000500057308 */ /* 0x000ee20000000800 */
[----:B-1----:R-:W-:Y:S01]  /*c090*/  FADD R0, R132, R0 ;  /* 0x0000000084007221 */ /* 0x002fe20000000000 */
[----:B------:R-:W-:Y:S01]  /*c0a0*/  LEA.HI.X.SX32 R137, R8, R135, 0x1, P4 ;  /* 0x0000008708897211 */ /* 0x000fe200020f0eff */
[----:B0-----:R-:W-:Y:S02]  /*c0b0*/  IMAD R8, R9, 0x4d, RZ ;  /* 0x0000004d09087824 */ /* 0x001fe400078e02ff */
[----:B------:R-:W-:Y:S01]  /*c0c0*/  FFMA R24, R24, UR7, -R2 ;  /* 0x0000000718187c23 */ /* 0x000fe20008000802 */
[----:B------:R-:W-:Y:S01]  /*c0d0*/  FADD R0, R11, R0 ;  /* 0x000000000b007221 */ /* 0x000fe20000000000 */
[----:B------:R-:W-:Y:S01]  /*c0e0*/  STL [R1+0x90c], R139 ;  /* 0x00090c8b01007387 */ /* 0x000fe20000100800 */
[----:B------:R-:W-:Y:S02]  /*c0f0*/  IADD3 R10, P4, PT, R8, R134, RZ ;  /* 0x00000086080a7210 */ /* 0x000fe40007f9e0ff */
[----:B---3--:R-:W-:Y:S01]  /*c100*/  FADD R0, R7, R0 ;  /* 0x0000000007007221 */ /* 0x008fe20000000000 */
[----:B------:R0:W-:Y:S01]  /*c110*/  STL [R1+0x8f0], R132 ;  /* 0x0008f08401007387 */ /* 0x0001e20000100800 */
[----:B------:R-:W-:Y:S01]  /*c120*/  FMUL R24, R24, 1.4426950216293334961 ;  /* 0x3fb8aa3b18187820 */ /* 0x000fe20000400000 */
[--C-:B------:R-:W-:Y:S01]  /*c130*/  FFMA R25, R25, UR7, -R2.reuse ;  /* 0x0000000719197c23 */ /* 0x100fe20008000802 */
[----:B------:R-:W-:Y:S01]  /*c140*/  FFMA R26, R26, UR7, -R2 ;  /* 0x000000071a1a7c23 */ /* 0x000fe20008000802 */
[----:B------:R1:W-:Y:S01]  /*c150*/  STL [R1+0x8ec], R11 ;  /* 0x0008ec0b01007387 */ /* 0x0003e20000100800 */
[----:B------:R-:W-:-:S03]  /*c160*/  F2FP.SATFINITE.E4M3.F32.PACK_AB_MERGE_C R7, R5, R7, RZ ;  /* 0x000000070507723e */ /* 0x000fc600048070ff */
[----:B------:R-:W-:Y:S01]  /*c170*/  STL.64 [R1+0x128], R136 ;  /* 0x0001288801007387 */ /* 0x000fe20000100a00 */
[----:B------:R-:W-:Y:S01]  /*c180*/  FMUL R25, R25, 1.4426950216293334961 ;  /* 0x3fb8aa3b19197820 */ /* 0x000fe20000400000 */
[----:B0-----:R-:W0:Y:S01]  /*c190*/  MUFU.EX2 R132, R24 ;  /* 0x0000001800847308 */ /* 0x001e220000000800 */
[----:B-1----:R-:W-:Y:S01]  /*c1a0*/  LEA.HI.X.SX32 R11, R8, R135, 0x1, P4 ;  /* 0x00000087080b7211 */ /* 0x002fe200020f0eff */
[----:B------:R1:W-:Y:S01]  /*c1b0*/  STL [R1+0x8d0], R7 ;  /* 0x0008d00701007387 */ /* 0x0003e20000100800 */
[----:B------:R-:W-:Y:S01]  /*c1c0*/  FFMA R27, R27, UR7, -R2 ;  /* 0x000000071b1b7c23 */ /* 0x000fe20008000802 */
[----:B------:R-:W-:Y:S02]  /*c1d0*/  FADD R0, R5, R0 ;  /* 0x0000000005007221 */ /* 0x000fe40000000000 */
[----:B------:R3:W-:Y:S01]  /*c1e0*/  STL.64 [R1+0x120], R10 ;  /* 0x0001200a01007387 */ /* 0x0007e20000100a00 */
[----:B------:R-:W-:-:S03]  /*c1f0*/  FMUL R5, R27, 1.4426950216293334961 ;  /* 0x3fb8aa3b1b057820 */ /* 0x000fc60000400000 */
[----:B------:R3:W2:Y:S01]  /*c200*/  @P2 LDG.E.U8 R128, desc[UR32][R10.64] ;  /* 0x000000200a802981 */ /* 0x0006a2000c1e1100 */
[----:B-1----:R-:W-:Y:S01]  /*c210*/  FMUL R7, R26, 1.4426950216293334961 ;  /* 0x3fb8aa3b1a077820 */ /* 0x002fe20000400000 */
[--C-:B------:R-:W-:Y:S01]  /*c220*/  FFMA R28, R28, UR7, -R2.reuse ;  /* 0x000000071c1c7c23 */ /* 0x100fe20008000802 */
[----:B---3--:R-:W1:Y:S03]  /*c230*/  MUFU.EX2 R11, R25 ;  /* 0x00000019000b7308 */ /* 0x008e660000000800 */
[----:B------:R-:W-:Y:S01]  /*c240*/  FMUL R28, R28, 1.4426950216293334961 ;  /* 0x3fb8aa3b1c1c7820 */ /* 0x000fe20000400000 */
[----:B------:R-:W-:-:S04]  /*c250*/  FFMA R29, R29, UR7, -R2 ;  /* 0x000000071d1d7c23 */ /* 0x000fc80008000802 */
[----:B------:R-:W3:Y:S01]  /*c260*/  MUFU.EX2 R7, R7 ;  /* 0x0000000700077308 */ /* 0x000ee20000000800 */
[----:B0-----:R-:W-:Y:S01]  /*c270*/  FADD R0, R132, R0 ;  /* 0x0000000084007221 */ /* 0x001fe20000000000 */
[----:B------:R-:W-:-:S06]  /*c280*/  FMUL R29, R29, 1.4426950216293334961 ;  /* 0x3fb8aa3b1d1d7820 */ /* 0x000fcc0000400000 */
[----:B------:R-:W0:Y:S01]  /*c290*/  MUFU.EX2 R5, R5 ;  /* 0x0000000500057308 */ /* 0x000e220000000800 */
[----:B------:R-:W-:Y:S01]  /*c2a0*/  FFMA R30, R30, UR7, -R2 ;  /* 0x000000071e1e7c23 */ /* 0x000fe20008000802 */
[----:B-1----:R-:W-:-:S06]  /*c2b0*/  FADD R0, R11, R0 ;  /* 0x000000000b007221 */ /* 0x002fcc0000000000 */
[----:B------:R-:W1:Y:S01]  /*c2c0*/  MUFU.EX2 R10, R28 ;  /* 0x0000001c000a7308 */ /* 0x000e620000000800 */
[----:B------:R-:W-:Y:S01]  /*c2d0*/  FMUL R9, R30, 1.4426950216293334961 ;  /* 0x3fb8aa3b1e097820 */ /* 0x000fe20000400000 */
[----:B------:R-:W-:Y:S01]  /*c2e0*/  FFMA R31, R31, UR7, -R2 ;  /* 0x000000071f1f7c23 */ /* 0x000fe20008000802 */
[----:B---3--:R-:W-:-:S05]  /*c2f0*/  FADD R0, R7, R0 ;  /* 0x0000000007007221 */ /* 0x008fca0000000000 */
[----:B------:R-:W3:Y:S01]  /*c300*/  MUFU.EX2 R133, R29 ;  /* 0x0000001d00857308 */ /* 0x000ee20000000800 */
[----:B------:R-:W-:Y:S01]  /*c310*/  FMUL R8, R31, 1.4426950216293334961 ;  /* 0x3fb8aa3b1f087820 */ /* 0x000fe20000400000 */
[----:B0-----:R-:W-:Y:S01]  /*c320*/  FADD R0, R5, R0 ;  /* 0x0000000005007221 */ /* 0x001fe20000000000 */
[----:B------:R-:W-:Y:S01]  /*c330*/  STL [R1+0x8e8], R132 ;  /* 0x0008e88401007387 */ /* 0x000fe20000100800 */
[----:B------:R-:W-:-:S03]  /*c340*/  FFMA R32, R32, UR7, -R2 ;  /* 0x0000000720207c23 */ /* 0x000fc60008000802 */
[----:B------:R-:W-:Y:S01]  /*c350*/  STL [R1+0x8e4], R11 ;  /* 0x0008e40b01007387 */ /* 0x000fe20000100800 */
[----:B------:R-:W0:Y:S01]  /*c360*/  MUFU.EX2 R9, R9 ;  /* 0x0000000900097308 */ /* 0x000e220000000800 */
[----:B-1----:R-:W-:Y:S02]  /*c370*/  FADD R0, R10, R0 ;  /* 0x000000000a007221 */ /* 0x002fe40000000000 */
[----:B------:R1:W-:Y:S01]  /*c380*/  STL [R1+0x8e0], R10 ;  /* 0x0008e00a01007387 */ /* 0x0003e20000100800 */
[----:B------:R-:W-:Y:S01]  /*c390*/  FMUL R32, R32, 1.4426950216293334961 ;  /* 0x3fb8aa3b20207820 */ /* 0x000fe20000400000 */
[--C-:B------:R-:W-:Y:S01]  /*c3a0*/  FFMA R33, R33, UR7, -R2.reuse ;  /* 0x0000000721217c23 */ /* 0x100fe20008000802 */
[----:B------:R-:W-:Y:S02]  /*c3b0*/  F2FP.SATFINITE.E4M3.F32.PACK_AB_MERGE_C R7, R5, R7, RZ ;  /* 0x000000070507723e */ /* 0x000fe400048070ff */
[----:B------:R-:W0:Y:S01]  /*c3c0*/  MUFU.EX2 R8, R8 ;  /* 0x0000000800087308 */ /* 0x000e220000000800 */
[--C-:B------:R-:W-:Y:S01]  /*c3d0*/  FFMA R34, R34, UR7, -R2.reuse ;  /* 0x0000000722227c23 */ /* 0x100fe20008000802 */
[----:B-1----:R-:W1:Y:S01]  /*c3e0*/  LDC R10, c[0x0][0x3d8] ;  /* 0x0000f600ff0a7b82 */ /* 0x002e620000000800 */
[----:B------:R-:W-:Y:S01]  /*c3f0*/  FFMA R35, R35, UR7, -R2 ;  /* 0x0000000723237c23 */ /* 0x000fe20008000802 */
[----:B---3--:R-:W-:Y:S04]  /*c400*/  STL [R1+0x8dc], R133 ;  /* 0x0008dc8501007387 */ /* 0x008fe80000100800 */
[----:B------:R-:W3:Y:S01]  /*c410*/  MUFU.EX2 R132, R32 ;  /* 0x0000002000847308 */ /* 0x000ee20000000800 */
[----:B------:R-:W-:Y:S01]  /*c420*/  FMUL R33, R33, 1.4426950216293334961 ;  /* 0x3fb8aa3b21217820 */ /* 0x000fe20000400000 */
[----:B------:R0:W-:Y:S01]  /*c430*/  STL [R1+0x8bc], R7 ;  /* 0x0008bc0701007387 */ /* 0x0001e20000100800 */
[----:B------:R-:W-:Y:S01]  /*c440*/  FMUL R5, R35, 1.4426950216293334961 ;  /* 0x3fb8aa3b23057820 */ /* 0x000fe20000400000 */
[----:B------:R-:W-:-:S04]  /*c450*/  FADD R0, R133, R0 ;  /* 0x0000000085007221 */ /* 0x000fc80000000000 */
[----:B------:R-:W1:Y:S01]  /*c460*/  MUFU.EX2 R11, R33 ;  /* 0x00000021000b7308 */ /* 0x000e620000000800 */
[----:B0-----:R-:W-:Y:S01]  /*c470*/  FMUL R7, R34, 1.4426950216293334961 ;  /* 0x3fb8aa3b22077820 */ /* 0x001fe20000400000 */
[----:B------:R-:W-:-:S06]  /*c480*/  FADD R0, R9, R0 ;  /* 0x0000000009007221 */ /* 0x000fcc0000000000 */
[----:B------:R-:W-:Y:S01]  /*c490*/  MUFU.EX2 R5, R5 ;  /* 0x0000000500057308 */ /* 0x000fe20000000800 */
[----:B------:R-:W-:-:S07]  /*c4a0*/  FADD R0, R8, R0 ;  /* 0x0000000008007221 */ /* 0x000fce0000000000 */
[----:B------:R-:W0:Y:S01]  /*c4b0*/  MUFU.EX2 R7, R7 ;  /* 0x0000000700077308 */ /* 0x000e220000000800 */
[----:B---3--:R-:W-:Y:S01]  /*c4c0*/  FADD R0, R132, R0 ;  /* 0x0000000084007221 */ /* 0x008fe20000000000 */
[----:B------:R-:W-:Y:S01]  /*c4d0*/  F2FP.SATFINITE.E4M3.F32.PACK_AB_MERGE_C R9, R8, R9, RZ ;  /* 0x000000090809723e */ /* 0x000fe200048070ff */
[----:B-1----:R-:W-:Y:S02]  /*c4e0*/  IMAD R8, R10, 0x55, RZ ;  /* 0x000000550a087824 */ /* 0x002fe400078e02ff */
[----:B------:R-:W-:Y:S01]  /*c4f0*/  FFMA R36, R36, UR7, -R2 ;  /* 0x0000000724247c23 */ /* 0x000fe20008000802 */
[----:B------:R-:W-:Y:S01]  /*c500*/  FADD R0, R11, R0 ;  /* 0x000000000b007221 */ /* 0x000fe20000000000 */
[----:B------:R-:W-:Y:S01]  /*c510*/  STL [R1+0x8d8], R132 ;  /* 0x0008d88401007387 */ /* 0x000fe20000100800 */
[----:B------:R-:W-:Y:S01]  /*c520*/  IADD3 R10, P4, PT, R8, R134, RZ ;  /* 0x00000086080a7210 */ /* 0x000fe20007f9e0ff */
[----:B------:R-:W-:Y:S01]  /*c530*/  FMUL R36, R36, 1.4426950216293334961 ;  /* 0x3fb8aa3b24247820 */ /* 0x000fe20000400000 */
[--C-:B------:R-:W-:Y:S01]  /*c540*/  FFMA R37, R37, UR7, -R2.reuse ;  /* 0x0000000725257c23 */ /* 0x100fe20008000802 */
[----:B------:R1:W-:Y:S01]  /*c550*/  STL [R1+0x8d4], R11 ;  /* 0x0008d40b01007387 */ /* 0x0003e20000100800 */
[----:B------:R-:W-:Y:S01]  /*c560*/  FFMA R38, R38, UR7, -R2 ;  /* 0x0000000726267c23 */ /* 0x000fe20008000802 */
[----:B0-----:R-:W-:Y:S01]  /*c570*/  FADD R0, R7, R0 ;  /* 0x0000000007007221 */ /* 0x001fe20000000000 */
[----:B------:R-:W-:Y:S01]  /*c580*/  F2FP.SATFINITE.E4M3.F32.PACK_AB_MERGE_C R7, R5, R7, RZ ;  /* 0x000000070507723e */ /* 0x000fe200048070ff */
[----:B------:R-:W-:Y:S01]  /*c590*/  STL [R1+0x8b0], R9 ;  /* 0x0008b00901007387 */ /* 0x000fe20000100800 */
[----:B-1----:R-:W-:Y:S01]  /*c5a0*/  LEA.HI.X.SX32 R11, R8, R135, 0x1, P4 ;  /* 0x00000087080b7211 */ /* 0x002fe200020f0eff */
[----:B------:R-:W0:Y:S01]  /*c5b0*/  MUFU.EX2 R133, R36 ;  /* 0x0000002400857308 */ /* 0x000e220000000800 */
[----:B------:R-:W-:Y:S01]  /*c5c0*/  FMUL R37, R37, 1.4426950216293334961 ;  /* 0x3fb8aa3b25257820 */ /* 0x000fe20000400000 */
[----:B------:R1:W-:Y:S01]  /*c5d0*/  STL [R1+0x8ac], R7 ;  /* 0x0008ac0701007387 */ /* 0x0003e20000100800 */
[----:B------:R-:W-:Y:S01]  /*c5e0*/  FFMA R39, R39, UR7, -R2 ;  /* 0x0000000727277c23 */ /* 0x000fe20008000802 */
[----:B------:R-:W-:-:S02]  /*c5f0*/  FADD R0, R5, R0 ;  /* 0x0000000005007221 */ /* 0x000fc40000000000 */
[----:B------:R3:W-:Y:S01]  /*c600*/  STL.64 [R1+0x118], R10 ;  /* 0x0001180a01007387 */ /* 0x0007e20000100a00 */
[----:B------:R-:W-:-:S03]  /*c610*/  FMUL R5, R39, 1.4426950216293334961 ;  /* 0x3fb8aa3b27057820 */ /* 0x000fc60000400000 */
[----:B------:R3:W2:Y:S01]  /*c620*/  @P2 LDG.E.U8 R140, desc[UR32][R10.64] ;  /* 0x000000200a8c2981 */ /* 0x0006a2000c1e1100 */
[----:B-1----:R-:W-:Y:S01]  /*c630*/  FMUL R7, R38, 1.4426950216293334961 ;  /* 0x3fb8aa3b26077820 */ /* 0x002fe20000400000 */
[----:B------:R-:W-:Y:S01]  /*c640*/  FFMA R40, R40, UR7, -R2 ;  /* 0x0000000728287c23 */ /* 0x000fe20008000802 */
[----:B---3--:R-:W1:Y:S03]  /*c650*/  MUFU.EX2 R11, R37 ;  /* 0x00000025000b7308 */ /* 0x008e660000000800 */
[----:B------:R-:W-:-:S05]  /*c660*/  FMUL R40, R40, 1.4426950216293334961 ;  /* 0x3fb8aa3b28287820 */ /* 0x000fca0000400000 */
[----:B------:R-:W3:Y:S01]  /*c670*/  MUFU.EX2 R7, R7 ;  /* 0x0000000700077308 */ /* 0x000ee20000000800 */
[----:B------:R-:W-:Y:S01]  /*c680*/  FFMA R41, R41, UR7, -R2 ;  /* 0x0000000729297c23 */ /* 0x000fe20008000802 */
[----:B0-----:R-:W-:-:S06]  /*c690*/  FADD R0, R133, R0 ;  /* 0x0000000085007221 */ /* 0x001fcc0000000000 */
[----:B------:R-:W0:Y:S01]  /*c6a0*/  MUFU.EX2 R5, R5 ;  /* 0x0000000500057308 */ /* 0x000e220000000800 */
[----:B------:R-:W-:Y:S01]  /*c6b0*/  FMUL R41, R41, 1.4426950216293334961 ;  /* 0x3fb8aa3b29297820 */ /* 0x000fe20000400000 */
[----:B-1----:R-:W-:-:S06]  /*c6c0*/  FADD R0, R11, R0 ;  /* 0x000000000b007221 */ /* 0x002fcc0000000000 */
[----:B------:R-:W1:Y:S01]  /*c6d0*/  MUFU.EX2 R10, R40 ;  /* 0x00000028000a7308 */ /* 0x000e620000000800 */
[----:B------:R-:W-:Y:S01]  /*c6e0*/  FFMA R42, R42, UR7, -R2 ;  /* 0x000000072a2a7c23 */ /* 0x000fe20008000802 */
[----:B---3--:R-:W-:Y:S01]  /*c6f0*/  FADD R0, R7, R0 ;  /* 0x0000000007007221 */ /* 0x008fe20000000000 */
[----:B------:R-:W-:Y:S02]  /*c700*/  FFMA R43, R43, UR7, -R2 ;  /* 0x000000072b2b7c23 */ /* 0x000fe40008000802 */
[----:B------:R-:W-:-:S03]  /*c710*/  FMUL R9, R42, 1.4426950216293334961 ;  /* 0x3fb8aa3b2a097820 */ /* 0x000fc60000400000 */
[----:B------:R-:W3:Y:S01]  /*c720*/  MUFU.EX2 R132, R41 ;  /* 0x0000002900847308 */ /* 0x000ee20000000800 */
[----:B0-----:R-:W-:Y:S01]  /*c730*/  FADD R0, R5, R0 ;  /* 0x0000000005007221 */ /* 0x001fe20000000000 */
[----:B------:R-:W-:Y:S01]  /*c740*/  FMUL R8, R43, 1.4426950216293334961 ;  /* 0x3fb8aa3b2b087820 */ /* 0x000fe20000400000 */
        /* <DEDUP_REMOVED lines=28> */
[----:B------:R-:W-:Y:S01]  /*c910*/  FADD R0, R11, R0 ;  /* 0x000000000b007221 */ /* 0x000fe20000000000 */
[----:B------:R-:W-:Y:S02]  /*c920*/  STL [R1+0x8b8], R39 ;  /* 0x0008b82701007387 */ /* 0x000fe40000100800 */
[----:B------:R-:W-:Y:S01]  /*c930*/  IADD3 R10, P4, PT, R8, R134, RZ ;  /* 0x00000086080a7210 */ /* 0x000fe20007f9e0ff */
[----:B------:R-:W-:Y:S01]  /*c940*/  FFMA R48, R48, UR7, -R2 ;  /* 0x0000000730307c23 */ /* 0x000fe20008000802 */
[----:B------:R1:W-:Y:S01]  /*c950*/  STL [R1+0x8b4], R11 ;  /* 0x0008b40b01007387 */ /* 0x0003e20000100800 */
[----:B------:R-:W-:Y:S01]  /*c960*/  PRMT R38, RZ, 0x7610, R38 ;  /* 0x00007610ff267816 */ /* 0x000fe20000000026 */
[----:B------:R-:W-:Y:S01]  /*c970*/  FFMA R49, R49, UR7, -R2 ;  /* 0x0000000731317c23 */ /* 0x000fe20008000802 */
[----:B------:R-:W-:Y:S01]  /*c980*/  FMUL R48, R48, 1.4426950216293334961 ;  /* 0x3fb8aa3b30307820 */ /* 0x000fe20000400000 */
[----:B0-----:R-:W-:Y:S01]  /*c990*/  FADD R0, R7, R0 ;  /* 0x0000000007007221 */ /* 0x001fe20000000000 */
[----:B------:R-:W-:-:S02]  /*c9a0*/  F2FP.SATFINITE.E4M3.F32.PACK_AB_MERGE_C R7, R5, R7, RZ ;  /* 0x000000070507723e */ /* 0x000fc400048070ff */
[----:B-1----:R-:W-:Y:S01]  /*c9b0*/  LEA.HI.X.SX32 R11, R8, R135, 0x1, P4 ;  /* 0x00000087080b7211 */ /* 0x002fe200020f0eff */
[----:B------:R-:W-:Y:S01]  /*c9c0*/  STL [R1+0x88c], R9 ;  /* 0x00088c0901007387 */ /* 0x000fe20000100800 */
[--C-:B------:R-:W-:Y:S01]  /*c9d0*/  FFMA R50, R50, UR7, -R2.reuse ;  /* 0x0000000732327c23 */ /* 0x100fe20008000802 */
[----:B------:R-:W-:Y:S02]  /*c9e0*/  FMUL R49, R49, 1.4426950216293334961 ;  /* 0x3fb8aa3b31317820 */ /* 0x000fe40000400000 */
[----:B------:R0:W-:Y:S01]  /*c9f0*/  STL [R1+0x888], R7 ;  /* 0x0008880701007387 */ /* 0x0001e20000100800 */
[----:B------:R-:W-:-:S03]  /*ca00*/  FFMA R51, R51, UR7, -R2 ;  /* 0x0000000733337c23 */ /* 0x000fc60008000802 */
[----:B------:R1:W-:Y:S04]  /*ca10*/  STL.64 [R1+0x110], R10 ;  /* 0x0001100a01007387 */ /* 0x0003e80000100a00 */
[----:B------:R1:W3:Y:S01]  /*ca20*/  @P2 LDG.E.U8 R38, desc[UR32][R10.64] ;  /* 0x000000200a262981 */ /* 0x0002e2000c1e1100 */
[----:B0-----:R-:W-:Y:S01]  /*ca30*/  FMUL R7, R50, 1.4426950216293334961 ;  /* 0x3fb8aa3b32077820 */ /* 0x001fe20000400000 */
[----:B------:R-:W-:Y:S01]  /*ca40*/  FADD R0, R5, R0 ;  /* 0x0000000005007221 */ /* 0x000fe20000000000 */
[----:B------:R-:W-:Y:S01]  /*ca50*/  MUFU.EX2 R139, R49 ;  /* 0x00000031008b7308 */ /* 0x000fe20000000800 */
[----:B------:R-:W-:-:S07]  /*ca60*/  FMUL R5, R51, 1.4426950216293334961 ;  /* 0x3fb8aa3b33057820 */ /* 0x000fce0000400000 */
[----:B-1----:R-:W0:Y:S01]  /*ca70*/  MUFU.EX2 R11, R48 ;  /* 0x00000030000b7308 */ /* 0x002e220000000800 */
[--C-:B------:R-:W-:Y:S01]  /*ca80*/  FFMA R52, R52, UR7, -R2.reuse ;  /* 0x0000000734347c23 */ /* 0x100fe20008000802 */
[----:B------:R-:W-:-:S03]  /*ca90*/  FFMA R53, R53, UR7, -R2 ;  /* 0x0000000735357c23 */ /* 0x000fc60008000802 */
[----:B------:R-:W-:-:S03]  /*caa0*/  FMUL R52, R52, 1.4426950216293334961 ;  /* 0x3fb8aa3b34347820 */ /* 0x000fc60000400000 */
[----:B------:R-:W1:Y:S01]  /*cab0*/  MUFU.EX2 R7, R7 ;  /* 0x0000000700077308 */ /* 0x000e620000000800 */
[----:B------:R-:W-:Y:S01]  /*cac0*/  FFMA R54, R54, UR7, -R2 ;  /* 0x0000000736367c23 */ /* 0x000fe20008000802 */
[----:B------:R-:W-:-:S06]  /*cad0*/  FMUL R53, R53, 1.4426950216293334961 ;  /* 0x3fb8aa3b35357820 */ /* 0x000fcc0000400000 */
[----:B------:R-:W1:Y:S01]  /*cae0*/  MUFU.EX2 R5, R5 ;  /* 0x0000000500057308 */ /* 0x000e620000000800 */
[----:B0-----:R-:W-:Y:S01]  /*caf0*/  FADD R0, R11, R0 ;  /* 0x000000000b007221 */ /* 0x001fe20000000000 */
[----:B------:R-:W-:Y:S01]  /*cb00*/  FMUL R9, R54, 1.4426950216293334961 ;  /* 0x3fb8aa3b36097820 */ /* 0x000fe20000400000 */
[----:B------:R-:W-:-:S05]  /*cb10*/  FFMA R55, R55, UR7, -R2 ;  /* 0x0000000737377c23 */ /* 0x000fca0008000802 */
[----:B------:R-:W0:Y:S01]  /*cb20*/  MUFU.EX2 R10, R52 ;  /* 0x00000034000a7308 */ /* 0x000e220000000800 */
[----:B------:R-:W-:Y:S01]  /*cb30*/  FADD R0, R139, R0 ;  /* 0x000000008b007221 */ /* 0x000fe20000000000 */
[----:B------:R-:W-:Y:S01]  /*cb40*/  FMUL R8, R55, 1.4426950216293334961 ;  /* 0x3fb8aa3b37087820 */ /* 0x000fe20000400000 */
[----:B------:R-:W-:-:S05]  /*cb50*/  FFMA R56, R56, UR7, -R2 ;  /* 0x0000000738387c23 */ /* 0x000fca0008000802 */
[----:B------:R-:W0:Y:S01]  /*cb60*/  MUFU.EX2 R133, R53 ;  /* 0x0000003500857308 */ /* 0x000e220000000800 */
[----:B------:R-:W-:Y:S01]  /*cb70*/  PRMT R129, RZ, 0x7610, R129 ;  /* 0x00007610ff817816 */ /* 0x000fe20000000081 */
[----:B-1----:R-:W-:Y:S01]  /*cb80*/  FADD R0, R7, R0 ;  /* 0x0000000007007221 */ /* 0x002fe20000000000 */
[----:B------:R-:W-:Y:S01]  /*cb90*/  FMUL R56, R56, 1.4426950216293334961 ;  /* 0x3fb8aa3b38387820 */ /* 0x000fe20000400000 */
[----:B------:R-:W-:-:S04]  /*cba0*/  FFMA R57, R57, UR7, -R2 ;  /* 0x0000000739397c23 */ /* 0x000fc80008000802 */
[----:B------:R-:W1:Y:S01]  /*cbb0*/  MUFU.EX2 R9, R9 ;  /* 0x0000000900097308 */ /* 0x000e620000000800 */
[C---:B------:R-:W-:Y:S01]  /*cbc0*/  F2FP.SATFINITE.E4M3.F32.PACK_AB_MERGE_C R7, R5.reuse, R7, RZ ;  /* 0x000000070507723e */ /* 0x040fe200048070ff */
[----:B------:R-:W-:Y:S01]  /*cbd0*/  FADD R0, R5, R0 ;  /* 0x0000000005007221 */ /* 0x000fe20000000000 */
[--C-:B------:R-:W-:Y:S01]  /*cbe0*/  FFMA R58, R58, UR7, -R2.reuse ;  /* 0x000000073a3a7c23 */ /* 0x100fe20008000802 */
[----:B------:R-:W-:Y:S01]  /*cbf0*/  FFMA R59, R59, UR7, -R2 ;  /* 0x000000073b3b7c23 */ /* 0x000fe20008000802 */
[----:B------:R4:W2:Y:S03]  /*cc00*/  @P2 LDG.E.U8 R129, desc[UR32][R136.64] ;  /* 0x0000002088812981 */ /* 0x0008a6000c1e1100 */
[----:B------:R-:W1:Y:S01]  /*cc10*/  MUFU.EX2 R8, R8 ;  /* 0x0000000800087308 */ /* 0x000e620000000800 */
[----:B------:R-:W-:Y:S01]  /*cc20*/  STL [R1+0x8a8], R11 ;  /* 0x0008a80b01007387 */ /* 0x000fe20000100800 */
[----:B------:R-:W-:Y:S01]  /*cc30*/  FMUL R57, R57, 1.4426950216293334961 ;  /* 0x3fb8aa3b39397820 */ /* 0x000fe20000400000 */
[----:B0-----:R-:W-:-:S02]  /*cc40*/  FADD R0, R10, R0 ;  /* 0x000000000a007221 */ /* 0x001fc40000000000 */
[----:B------:R0:W-:Y:S01]  /*cc50*/  STL [R1+0x8a0], R10 ;  /* 0x0008a00a01007387 */ /* 0x0001e20000100800 */
[----:B------:R-:W-:Y:S02]  /*cc60*/  FMUL R5, R59, 1.4426950216293334961 ;  /* 0x3fb8aa3b3b057820 */ /* 0x000fe40000400000 */
[----:B----4-:R-:W4:Y:S01]  /*cc70*/  MUFU.EX2 R137, R56 ;  /* 0x0000003800897308 */ /* 0x010f220000000800 */
[----:B------:R1:W-:Y:S01]  /*cc80*/  STL [R1+0x880], R7 ;  /* 0x0008800701007387 */ /* 0x0003e20000100800 */
[----:B------:R-:W-:Y:S01]  /*cc90*/  FADD R0, R133, R0 ;  /* 0x0000000085007221 */ /* 0x000fe20000000000 */
[----:B------:R-:W-:Y:S01]  /*cca0*/  FFMA R60, R60, UR7, -R2 ;  /* 0x000000073c3c7c23 */ /* 0x000fe20008000802 */
[----:B0-----:R-:W0:Y:S04]  /*ccb0*/  LDC R10, c[0x0][0x3d8] ;  /* 0x0000f600ff0a7b82 */ /* 0x001e280000000800 */
[----:B------:R-:W4:Y:S01]  /*ccc0*/  MUFU.EX2 R136, R57 ;  /* 0x0000003900887308 */ /* 0x000f220000000800 */
[----:B-1----:R-:W-:Y:S01]  /*ccd0*/  FMUL R7, R58, 1.4426950216293334961 ;  /* 0x3fb8aa3b3a077820 */ /* 0x002fe20000400000 */
[----:B------:R-:W-:-:S06]  /*cce0*/  FADD R0, R9, R0 ;  /* 0x0000000009007221 */ /* 0x000fcc0000000000 */
[----:B------:R-:W-:Y:S01]  /*ccf0*/  MUFU.EX2 R5, R5 ;  /* 0x0000000500057308 */ /* 0x000fe20000000800 */
[----:B------:R-:W-:-:S07]  /*cd00*/  FADD R0, R8, R0 ;  /* 0x0000000008007221 */ /* 0x000fce0000000000 */
[----:B------:R-:W1:Y:S01]  /*cd10*/  MUFU.EX2 R7, R7 ;  /* 0x0000000700077308 */ /* 0x000e620000000800 */
[----:B----4-:R-:W-:Y:S01]  /*cd20*/  FADD R0, R137, R0 ;  /* 0x0000000089007221 */ /* 0x010fe20000000000 */
[--C-:B------:R-:W-:Y:S01]  /*cd30*/  FFMA R61, R61, UR7, -R2.reuse ;  /* 0x000000073d3d7c23 */ /* 0x100fe20008000802 */
[----:B------:R-:W-:Y:S01]  /*cd40*/  FMUL R60, R60, 1.4426950216293334961 ;  /* 0x3fb8aa3b3c3c7820 */ /* 0x000fe20000400000 */
[----:B------:R-:W-:Y:S01]  /*cd50*/  FFMA R62, R62, UR7, -R2 ;  /* 0x000000073e3e7c23 */ /* 0x000fe20008000802 */
[----:B------:R-:W-:Y:S01]  /*cd60*/  FADD R0, R136, R0 ;  /* 0x0000000088007221 */ /* 0x000fe20000000000 */
[----:B------:R-:W-:Y:S02]  /*cd70*/  FMUL R61, R61, 1.4426950216293334961 ;  /* 0x3fb8aa3b3d3d7820 */ /* 0x000fe40000400000 */
[----:B------:R-:W4:Y:S01]  /*cd80*/  MUFU.EX2 R132, R60 ;  /* 0x0000003c00847308 */ /* 0x000f220000000800 */
[--C-:B------:R-:W-:Y:S01]  /*cd90*/  FFMA R63, R63, UR7, -R2.reuse ;  /* 0x000000073f3f7c23 */ /* 0x100fe20008000802 */
[----:B------:R-:W-:Y:S01]  /*cda0*/  FFMA R64, R64, UR7, -R2 ;  /* 0x0000000740407c23 */ /* 0x000fe20008000802 */
[----:B-1----:R-:W-:Y:S01]  /*cdb0*/  FADD R0, R7, R0 ;  /* 0x0000000007007221 */ /* 0x002fe20000000000 */
[----:B------:R-:W-:Y:S01]  /*cdc0*/  F2FP.SATFINITE.E4M3.F32.PACK_AB_MERGE_C R138, R5, R7, RZ ;  /* 0x00000007058a723e */ /* 0x000fe200048070ff */
[----:B------:R-:W-:-:S03]  /*cdd0*/  FMUL R7, R62, 1.4426950216293334961 ;  /* 0x3fb8aa3b3e077820 */ /* 0x000fc60000400000 */
[----:B------:R-:W1:Y:S01]  /*cde0*/  MUFU.EX2 R61, R61 ;  /* 0x0000003d003d7308 */ /* 0x000e620000000800 */
[----:B------:R-:W-:Y:S01]  /*cdf0*/  FADD R0, R5, R0 ;  /* 0x0000000005007221 */ /* 0x000fe20000000000 */
[----:B------:R-:W-:Y:S01]  /*ce00*/  FMUL R5, R63, 1.4426950216293334961 ;  /* 0x3fb8aa3b3f057820 */ /* 0x000fe20000400000 */
[----:B------:R-:W-:Y:S01]  /*ce10*/  FMUL R64, R64, 1.4426950216293334961 ;  /* 0x3fb8aa3b40407820 */ /* 0x000fe20000400000 */
[----:B------:R-:W-:Y:S01]  /*ce20*/  FFMA R65, R65, UR7, -R2 ;  /* 0x0000000741417c23 */ /* 0x000fe20008000802 */
[----:B------:R-:W-:-:S03]  /*ce30*/  F2FP.SATFINITE.E4M3.F32.PACK_AB_MERGE_C R9, R8, R9, RZ ;  /* 0x000000090809723e */ /* 0x000fc600048070ff */
[----:B------:R-:W1:Y:S01]  /*ce40*/  MUFU.EX2 R7, R7 ;  /* 0x0000000700077308 */ /* 0x000e620000000800 */
[----:B0-----:R-:W-:Y:S02]  /*ce50*/  IMAD R8, R10, 0x65, RZ ;  /* 0x000000650a087824 */ /* 0x001fe400078e02ff */
[----:B------:R-:W-:Y:S01]  /*ce60*/  FMUL R65, R65, 1.4426950216293334961 ;  /* 0x3fb8aa3b41417820 */ /* 0x000fe20000400000 */
[----:B------:R-:W-:-:S04]  /*ce70*/  FFMA R66, R66, UR7, -R2 ;  /* 0x0000000742427c23 */ /* 0x000fc80008000802 */
[----:B------:R-:W0:Y:S01]  /*ce80*/  MUFU.EX2 R5, R5 ;  /* 0x0000000500057308 */ /* 0x000e220000000800 */
[----:B------:R1:W-:Y:S01]  /*ce90*/  STL [R1+0x87c], R9 ;  /* 0x00087c0901007387 */ /* 0x0003e20000100800 */
[----:B------:R-:W-:Y:S01]  /*cea0*/  IADD3 R40, P4, PT, R8, R134, RZ ;  /* 0x0000008608287210 */ /* 0x000fe20007f9e0ff */
[----:B----4-:R-:W-:Y:S01]  /*ceb0*/  FADD R0, R132, R0 ;  /* 0x0000000084007221 */ /* 0x010fe20000000000 */
[--C-:B------:R-:W-:Y:S01]  /*cec0*/  FFMA R67, R67, UR7, -R2.reuse ;  /* 0x0000000743437c23 */ /* 0x100fe20008000802 */
[----:B------:R-:W-:-:S03]  /*ced0*/  FFMA R68, R68, UR7, -R2 ;  /* 0x0000000744447c23 */ /* 0x000fc60008000802 */
[----:B------:R-:W4:Y:S01]  /*cee0*/  MUFU.EX2 R64, R64 ;  /* 0x0000004000407308 */ /* 0x000f220000000800 */
[--C-:B------:R-:W-:Y:S01]  /*cef0*/  FFMA R69, R69, UR7, -R2.reuse ;  /* 0x0000000745457c23 */ /* 0x100fe20008000802 */
[----:B------:R-:W-:Y:S01]  /*cf00*/  FFMA R70, R70, UR7, -R2 ;  /* 0x0000000746467c23 */ /* 0x000fe20008000802 */
[----:B-1----:R-:W-:Y:S01]  /*cf10*/  FMUL R9, R66, 1.4426950216293334961 ;  /* 0x3fb8aa3b42097820 */ /* 0x002fe20000400000 */
[----:B------:R-:W-:Y:S01]  /*cf20*/  LEA.HI.X.SX32 R41, R8, R135, 0x1, P4 ;  /* 0x0000008708297211 */ /* 0x000fe200020f0eff */
[----:B------:R-:W-:Y:S01]  /*cf30*/  FADD R0, R61, R0 ;  /* 0x000000003d007221 */ /* 0x000fe20000000000 */
[----:B------:R-:W-:Y:S01]  /*cf40*/  FMUL R8, R67, 1.4426950216293334961 ;  /* 0x3fb8aa3b43087820 */ /* 0x000fe20000400000 */
[----:B------:R-:W-:Y:S01]  /*cf50*/  FFMA R71, R71, UR7, -R2 ;  /* 0x0000000747477c23 */ /* 0x000fe20008000802 */
[----:B------:R-:W1:Y:S01]  /*cf60*/  MUFU.EX2 R65, R65 ;  /* 0x0000004100417308 */ /* 0x000e620000000800 */
[----:B------:R-:W-:Y:S01]  /*cf70*/  FADD R0, R7, R0 ;  /* 0x0000000007007221 */ /* 0x000fe20000000000 */
[----:B------:R-:W-:Y:S01]  /*cf80*/  FMUL R68, R68, 1.4426950216293334961 ;  /* 0x3fb8aa3b44447820 */ /* 0x000fe20000400000 */
[----:B------:R-:W1:Y:S05]  /*cf90*/  LDC R10, c[0x0][0x3d8] ;  /* 0x0000f600ff0a7b82 */ /* 0x000e6a0000000800 */
[----:B------:R-:W1:Y:S01]  /*cfa0*/  MUFU.EX2 R9, R9 ;  /* 0x0000000900097308 */ /* 0x000e620000000800 */
[----:B0-----:R-:W-:Y:S01]  /*cfb0*/  FADD R0, R5, R0 ;  /* 0x0000000005007221 */ /* 0x001fe20000000000 */
[----:B------:R-:W-:Y:S01]  /*cfc0*/  FMUL R69, R69, 1.4426950216293334961 ;  /* 0x3fb8aa3b45457820 */ /* 0x000fe20000400000 */
[----:B------:R-:W-:-:S05]  /*cfd0*/  F2FP.SATFINITE.E4M3.F32.PACK_AB_MERGE_C R60, R5, R7, RZ ;  /* 0x00000007053c723e */ /* 0x000fca00048070ff */
[----:B------:R-:W0:Y:S01]  /*cfe0*/  MUFU.EX2 R8, R8 ;  /* 0x0000000800087308 */ /* 0x000e220000000800 */
[----:B----4-:R-:W-:Y:S01]  /*cff0*/  FADD R0, R64, R0 ;  /* 0x0000000040007221 */ /* 0x010fe20000000000 */
[----:B------:R-:W-:Y:S01]  /*d000*/  FMUL R7, R70, 1.4426950216293334961 ;  /* 0x3fb8aa3b46077820 */ /* 0x000fe20000400000 */
[----:B------:R-:W-:-:S05]  /*d010*/  FMUL R5, R71, 1.4426950216293334961 ;  /* 0x3fb8aa3b47057820 */ /* 0x000fca0000400000 */
[----:B------:R-:W4:Y:S01]  /*d020*/  MUFU.EX2 R68, R68 ;  /* 0x0000004400447308 */ /* 0x000f220000000800 */
[----:B-1----:R-:W-:-:S07]  /*d030*/  FADD R0, R65, R0 ;  /* 0x0000000041007221 */ /* 0x002fce0000000000 */
[----:B------:R-:W1:Y:S01]  /*d040*/  MUFU.EX2 R69, R69 ;  /* 0x0000004500457308 */ /* 0x000e620000000800 */
[----:B------:R-:W-:Y:S01]  /*d050*/  FADD R0, R9, R0 ;  /* 0x0000000009007221 */ /* 0x000fe20000000000 */
[----:B------:R-:W-:-:S06]  /*d060*/  FFMA R72, R72, UR7, -R2 ;  /* 0x0000000748487c23 */ /* 0x000fcc0008000802 */
[----:B------:R-:W1:Y:S01]  /*d070*/  MUFU.EX2 R7, R7 ;  /* 0x0000000700077308 */ /* 0x000e620000000800 */
[----:B0-----:R-:W-:-:S07]  /*d080*/  FADD R0, R8, R0 ;  /* 0x0000000008007221 */ /* 0x001fce0000000000 */
[----:B------:R-:W0:Y:S01]  /*d090*/  MUFU.EX2 R5, R5 ;  /* 0x0000000500057308 */ /* 0x000e220000000800 */
[----:B----4-:R-:W-:Y:S01]  /*d0a0*/  FADD R0, R68, R0 ;  /* 0x0000000044007221 */ /* 0x010fe20000000000 */
[----:B------:R-:W-:Y:S01]  /*d0b0*/  FMUL R72, R72, 1.4426950216293334961 ;  /* 0x3fb8aa3b48487820 */ /* 0x000fe20000400000 */
[--C-:B------:R-:W-:Y:S01]  /*d0c0*/  FFMA R73, R73, UR7, -R2.reuse ;  /* 0x0000000749497c23 */ /* 0x100fe20008000802 */
[----:B------:R-:W-:Y:S01]  /*d0d0*/  FFMA R74, R74, UR7, -R2 ;  /* 0x000000074a4a7c23 */ /* 0x000fe20008000802 */
[----:B-1----:R-:W-:Y:S02]  /*d0e0*/  FADD R0, R69, R0 ;  /* 0x0000000045007221 */ /* 0x002fe40000000000 */
[----:B------:R-:W-:Y:S01]  /*d0f0*/  FMUL R73, R73, 1.4426950216293334961 ;  /* 0x3fb8aa3b49497820 */ /* 0x000fe20000400000 */
[----:B------:R-:W1:Y:S01]  /*d100*/  MUFU.EX2 R72, R72 ;  /* 0x0000004800487308 */ /* 0x000e620000000800 */
[----:B------:R-:W-:Y:S01]  /*d110*/  FADD R0, R7, R0 ;  /* 0x0000000007007221 */ /* 0x000fe20000000000 */
[--C-:B------:R-:W-:Y:S01]  /*d120*/  FFMA R75, R75, UR7, -R2.reuse ;  /* 0x000000074b4b7c23 */ /* 0x100fe20008000802 */
[----:B------:R-:W-:Y:S01]  /*d130*/  FFMA R76, R76, UR7, -R2 ;  /* 0x000000074c4c7c23 */ /* 0x000fe20008000802 */
[----:B0-----:R-:W-:Y:S01]  /*d140*/  F2FP.SATFINITE.E4M3.F32.PACK_AB_MERGE_C R59, R5, R7, RZ ;  /* 0x00000007053b723e */ /* 0x001fe200048070ff */
[----:B------:R-:W-:-:S03]  /*d150*/  FMUL R7, R74, 1.4426950216293334961 ;  /* 0x3fb8aa3b4a077820 */ /* 0x000fc60000400000 */
[----:B------:R-:W0:Y:S01]  /*d160*/  MUFU.EX2 R73, R73 ;  /* 0x0000004900497308 */ /* 0x000e220000000800 */
[----:B------:R-:W-:Y:S01]  /*d170*/  FADD R0, R5, R0 ;  /* 0x0000000005007221 */ /* 0x000fe20000000000 */
[----:B------:R-:W-:Y:S01]  /*d180*/  FMUL R5, R75, 1.4426950216293334961 ;  /* 0x3fb8aa3b4b057820 */ /* 0x000fe20000400000 */
[----:B------:R-:W-:Y:S01]  /*d190*/  PRMT R37, RZ, 0x7610, R37 ;  /* 0x00007610ff257816 */ /* 0x000fe20000000025 */
[----:B------:R-:W-:Y:S01]  /*d1a0*/  FMUL R76, R76, 1.4426950216293334961 ;  /* 0x3fb8aa3b4c4c7820 */ /* 0x000fe20000400000 */
[----:B------:R-:W-:-:S03]  /*d1b0*/  FFMA R77, R77, UR7, -R2 ;  /* 0x000000074d4d7c23 */ /* 0x000fc60008000802 */
[----:B------:R-:W4:Y:S01]  /*d1c0*/  MUFU.EX2 R7, R7 ;  /* 0x0000000700077308 */ /* 0x000f220000000800 */
[----:B------:R-:W-:Y:S01]  /*d1d0*/  F2FP.SATFINITE.E4M3.F32.PACK_AB_MERGE_C R58, R8, R9, RZ ;  /* 0x00000009083a723e */ /* 0x000fe200048070ff */
[----:B------:R-:W-:Y:S02]  /*d1e0*/  IMAD R8, R10, 0x6d, RZ ;  /* 0x0000006d0a087824 */ /* 0x000fe400078e02ff */
[----:B------:R-:W-:Y:S01]  /*d1f0*/  FMUL R77, R77, 1.4426950216293334961 ;  /* 0x3fb8aa3b4d4d7820 */ /* 0x000fe20000400000 */
[----:B------:R-:W-:Y:S01]  /*d200*/  FFMA R78, R78, UR7, -R2 ;  /* 0x000000074e4e7c23 */ /* 0x000fe20008000802 */
[----:B------:R4:W-:Y:S01]  /*d210*/  STL.64 [R1+0x108], R40 ;  /* 0x0001082801007387 */ /* 0x0009e20000100a00 */
[----:B-1----:R-:W-:Y:S01]  /*d220*/  FADD R0, R72, R0 ;  /* 0x0000000048007221 */ /* 0x002fe20000000000 */
[----:B------:R-:W-:Y:S01]  /*d230*/  FFMA R79, R79, UR7, -R2 ;  /* 0x000000074f4f7c23 */ /* 0x000fe20008000802 */
[----:B------:R-:W1:Y:S01]  /*d240*/  MUFU.EX2 R5, R5 ;  /* 0x0000000500057308 */ /* 0x000e620000000800 */
[----:B------:R4:W2:Y:S01]  /*d250*/  @P2 LDG.E.U8 R37, desc[UR32][R40.64] ;  /* 0x0000002028252981 */ /* 0x0008a2000c1e1100 */
[----:B------:R-:W-:Y:S01]  /*d260*/  FMUL R9, R78, 1.4426950216293334961 ;  /* 0x3fb8aa3b4e097820 */ /* 0x000fe20000400000 */
[----:B0-----:R-:W-:Y:S01]  /*d270*/  FADD R0, R73, R0 ;  /* 0x0000000049007221 */ /* 0x001fe20000000000 */
[--C-:B------:R-:W-:Y:S01]  /*d280*/  FFMA R80, R80, UR7, -R2.reuse ;  /* 0x0000000750507c23 */ /* 0x100fe20008000802 */
[--C-:B------:R-:W-:Y:S01]  /*d290*/  FFMA R81, R81, UR7, -R2.reuse ;  /* 0x0000000751517c23 */ /* 0x100fe20008000802 */
[--C-:B------:R-:W-:Y:S01]  /*d2a0*/  FFMA R82, R82, UR7, -R2.reuse ;  /* 0x0000000752527c23 */ /* 0x100fe20008000802 */
[----:B------:R-:W-:Y:S01]  /*d2b0*/  FFMA R83, R83, UR7, -R2 ;  /* 0x0000000753537c23 */ /* 0x000fe20008000802 */
[----:B------:R-:W0:Y:S01]  /*d2c0*/  MUFU.EX2 R76, R76 ;  /* 0x0000004c004c7308 */ /* 0x000e220000000800 */
[----:B------:R-:W3:Y:S01]  /*d2d0*/  LDC R10, c[0x0][0x3d8] ;  /* 0x0000f600ff0a7b82 */ /* 0x000ee20000000800 */
[----:B----4-:R-:W-:-:S04]  /*d2e0*/  IADD3 R40, P4, PT, R8, R134, RZ ;  /* 0x0000008608287210 */ /* 0x010fc80007f9e0ff */
[----:B------:R-:W-:Y:S02]  /*d2f0*/  LEA.HI.X.SX32 R41, R8, R135, 0x1, P4 ;  /* 0x0000008708297211 */ /* 0x000fe400020f0eff */
[----:B------:R-:W4:Y:S01]  /*d300*/  MUFU.EX2 R77, R77 ;  /* 0x0000004d004d7308 */ /* 0x000f220000000800 */
[----:B------:R-:W-:Y:S01]  /*d310*/  FMUL R8, R79, 1.4426950216293334961 ;  /* 0x3fb8aa3b4f087820 */ /* 0x000fe20000400000 */
[----:B------:R-:W-:Y:S01]  /*d320*/  FADD R0, R7, R0 ;  /* 0x0000000007007221 */ /* 0x000fe20000000000 */
[----:B------:R-:W-:-:S05]  /*d330*/  FMUL R80, R80, 1.4426950216293334961 ;  /* 0x3fb8aa3b50507820 */ /* 0x000fca0000400000 */
[----:B------:R-:W4:Y:S01]  /*d340*/  MUFU.EX2 R9, R9 ;  /* 0x0000000900097308 */ /* 0x000f220000000800 */
[----:B-1----:R-:W-:Y:S01]  /*d350*/  FADD R0, R5, R0 ;  /* 0x0000000005007221 */ /* 0x002fe20000000000 */
[----:B------:R-:W-:Y:S01]  /*d360*/  FMUL R81, R81, 1.4426950216293334961 ;  /* 0x3fb8aa3b51517820 */ /* 0x000fe20000400000 */
[----:B------:R-:W-:-:S05]  /*d370*/  F2FP.SATFINITE.E4M3.F32.PACK_AB_MERGE_C R57, R5, R7, RZ ;  /* 0x000000070539723e */ /* 0x000fca00048070ff */
[----:B------:R-:W1:Y:S01]  /*d380*/  MUFU.EX2 R8, R8 ;  /* 0x0000000800087308 */ /* 0x000e620000000800 */
[----:B0-----:R-:W-:Y:S01]  /*d390*/  FADD R0, R76, R0 ;  /* 0x000000004c007221 */ /* 0x001fe20000000000 */
[----:B------:R-:W-:Y:S01]  /*d3a0*/  FMUL R7, R82, 1.4426950216293334961 ;  /* 0x3fb8aa3b52077820 */ /* 0x000fe20000400000 */
[----:B------:R-:W-:-:S05]  /*d3b0*/  FMUL R5, R83, 1.4426950216293334961 ;  /* 0x3fb8aa3b53057820 */ /* 0x000fca0000400000 */
[----:B------:R-:W0:Y:S01]  /*d3c0*/  MUFU.EX2 R80, R80 ;  /* 0x0000005000507308 */ /* 0x000e220000000800 */
[----:B----4-:R-:W-:-:S07]  /*d3d0*/  FADD R0, R77, R0 ;  /* 0x000000004d007221 */ /* 0x010fce0000000000 */
[----:B------:R-:W4:Y:S01]  /*d3e0*/  MUFU.EX2 R81, R81 ;  /* 0x0000005100517308 */ /* 0x000f220000000800 */
[----:B------:R-:W-:Y:S01]  /*d3f0*/  FADD R0, R9, R0 ;  /* 0x0000000009007221 */ /* 0x000fe20000000000 */
[----:B------:R-:W-:-:S06]  /*d400*/  FFMA R84, R84, UR7, -R2 ;  /* 0x0000000754547c23 */ /* 0x000fcc0008000802 */
[----:B------:R-:W3:Y:S01]  /*d410*/  MUFU.EX2 R7, R7 ;  /* 0x0000000700077308 */ /* 0x000ee20000000800 */
[----:B-1----:R-:W-:-:S07]  /*d420*/  FADD R0, R8, R0 ;  /* 0x0000000008007221 */ /* 0x002fce0000000000 */
[----:B------:R-:W1:Y:S01]  /*d430*/  MUFU.EX2 R5, R5 ;  /* 0x0000000500057308 */ /* 0x000e620000000800 */
[----:B0-----:R-:W-:Y:S01]  /*d440*/  FADD R0, R80, R0 ;  /* 0x0000000050007221 */ /* 0x001fe20000000000 */
[----:B------:R-:W-:Y:S01]  /*d450*/  FMUL R84, R84, 1.4426950216293334961 ;  /* 0x3fb8aa3b54547820 */ /* 0x000fe20000400000 */
[--C-:B------:R-:W-:Y:S01]  /*d460*/  FFMA R85, R85, UR7, -R2.reuse ;  /* 0x0000000755557c23 */ /* 0x100fe20008000802 */
[----:B------:R-:W-:Y:S01]  /*d470*/  FFMA R86, R86, UR7, -R2 ;  /* 0x0000000756567c23 */ /* 0x000fe20008000802 */
[----:B----4-:R-:W-:Y:S02]  /*d480*/  FADD R0, R81, R0 ;  /* 0x0000000051007221 */ /* 0x010fe40000000000 */
[----:B------:R-:W-:Y:S01]  /*d490*/  FMUL R85, R85, 1.4426950216293334961 ;  /* 0x3fb8aa3b55557820 */ /* 0x000fe20000400000 */
[----:B------:R-:W0:Y:S01]  /*d4a0*/  MUFU.EX2 R84, R84 ;  /* 0x0000005400547308 */ /* 0x000e220000000800 */
[----:B---3--:R-:W-:Y:S01]  /*d4b0*/  FADD R0, R7, R0 ;  /* 0x0000000007007221 */ /* 0x008fe20000000000 */
[--C-:B------:R-:W-:Y:S01]  /*d4c0*/  FFMA R87, R87, UR7, -R2.reuse ;  /* 0x0000000757577c23 */ /* 0x100fe20008000802 */
[----:B------:R-:W-:Y:S01]  /*d4d0*/  FFMA R88, R88, UR7, -R2 ;  /* 0x0000000758587c23 */ /* 0x000fe20008000802 */
[----:B-1----:R-:W-:Y:S01]  /*d4e0*/  F2FP.SATFINITE.E4M3.F32.PACK_AB_MERGE_C R55, R5, R7, RZ ;  /* 0x000000070537723e */ /* 0x002fe200048070ff */
[----:B------:R-:W-:-:S03]  /*d4f0*/  FMUL R7, R86, 1.4426950216293334961 ;  /* 0x3fb8aa3b56077820 */ /* 0x000fc60000400000 */
[----:B------:R-:W1:Y:S01]  /*d500*/  MUFU.EX2 R85, R85 ;  /* 0x0000005500557308 */ /* 0x000e620000000800 */
[----:B------:R-:W-:Y:S01]  /*d510*/  FADD R0, R5, R0 ;  /* 0x0000000005007221 */ /* 0x000fe20000000000 */
[----:B------:R-:W-:Y:S01]  /*d520*/  FMUL R5, R87, 1.4426950216293334961 ;  /* 0x3fb8aa3b57057820 */ /* 0x000fe20000400000 */
[----:B------:R-:W-:Y:S01]  /*d530*/  PRMT R36, RZ, 0x7610, R36 ;  /* 0x00007610ff247816 */ /* 0x000fe20000000024 */
[----:B------:R-:W-:Y:S01]  /*d540*/  FMUL R88, R88, 1.4426950216293334961 ;  /* 0x3fb8aa3b58587820 */ /* 0x000fe20000400000 */
[----:B------:R-:W-:-:S03]  /*d550*/  FFMA R89, R89, UR7, -R2 ;  /* 0x0000000759597c23 */ /* 0x000fc60008000802 */
[----:B------:R-:W3:Y:S01]  /*d560*/  MUFU.EX2 R7, R7 ;  /* 0x0000000700077308 */ /* 0x000ee20000000800 */
[----:B------:R-:W-:Y:S01]  /*d570*/  F2FP.SATFINITE.E4M3.F32.PACK_AB_MERGE_C R56, R8, R9, RZ ;  /* 0x000000090838723e */ /* 0x000fe200048070ff */
[----:B------:R-:W-:Y:S02]  /*d580*/  IMAD R8, R10, 0x75, RZ ;  /* 0x000000750a087824 */ /* 0x000fe400078e02ff */
[----:B------:R-:W-:Y:S01]  /*d590*/  FMUL R89, R89, 1.4426950216293334961 ;  /* 0x3fb8aa3b59597820 */ /* 0x000fe20000400000 */
[----:B------:R-:W-:Y:S01]  /*d5a0*/  FFMA R90, R90, UR7, -R2 ;  /* 0x000000075a5a7c23 */ /* 0x000fe20008000802 */
[----:B------:R4:W-:Y:S01]  /*d5b0*/  STL.64 [R1+0x100], R40 ;  /* 0x0001002801007387 */ /* 0x0009e20000100a00 */
[----:B0-----:R-:W-:Y:S01]  /*d5c0*/  FADD R0, R84, R0 ;  /* 0x0000000054007221 */ /* 0x001fe20000000000 */
[----:B------:R-:W-:Y:S01]  /*d5d0*/  FFMA R91, R91, UR7, -R2 ;  /* 0x000000075b5b7c23 */ /* 0x000fe20008000802 */
[----:B------:R-:W0:Y:S01]  /*d5e0*/  MUFU.EX2 R5, R5 ;  /* 0x0000000500057308 */ /* 0x000e220000000800 */
[----:B------:R4:W2:Y:S01]  /*d5f0*/  @P2 LDG.E.U8 R36, desc[UR32][R40.64] ;  /* 0x0000002028242981 */ /* 0x0008a2000c1e1100 */
[----:B------:R-:W-:Y:S01]  /*d600*/  FMUL R9, R90, 1.4426950216293334961 ;  /* 0x3fb8aa3b5a097820 */ /* 0x000fe20000400000 */
[----:B-1----:R-:W-:Y:S01]  /*d610*/  FADD R0, R85, R0 ;  /* 0x0000000055007221 */ /* 0x002fe20000000000 */
[--C-:B------:R-:W-:Y:S01]  /*d620*/  FFMA R92, R92, UR7, -R2.reuse ;  /* 0x000000075c5c7c23 */ /* 0x100fe20008000802 */
[--C-:B------:R-:W-:Y:S01]  /*d630*/  FFMA R93, R93, UR7, -R2.reuse ;  /* 0x000000075d5d7c23 */ /* 0x100fe20008000802 */
[--C-:B------:R-:W-:Y:S01]  /*d640*/  FFMA R94, R94, UR7, -R2.reuse ;  /* 0x000000075e5e7c23 */ /* 0x100fe20008000802 */
[----:B------:R-:W-:Y:S01]  /*d650*/  FFMA R95, R95, UR7, -R2 ;  /* 0x000000075f5f7c23 */ /* 0x000fe20008000802 */
[----:B------:R-:W1:Y:S01]  /*d660*/  MUFU.EX2 R88, R88 ;  /* 0x0000005800587308 */ /* 0x000e620000000800 */
[----:B------:R-:W1:Y:S01]  /*d670*/  LDC R10, c[0x0][0x3d8] ;  /* 0x0000f600ff0a7b82 */ /* 0x000e620000000800 */
[----:B----4-:R-:W-:-:S04]  /*d680*/  IADD3 R40, P4, PT, R8, R134, RZ ;  /* 0x0000008608287210 */ /* 0x010fc80007f9e0ff */
[----:B------:R-:W-:Y:S02]  /*d690*/  LEA.HI.X.SX32 R41, R8, R135, 0x1, P4 ;  /* 0x0000008708297211 */ /* 0x000fe400020f0eff */
[----:B------:R-:W4:Y:S01]  /*d6a0*/  MUFU.EX2 R89, R89 ;  /* 0x0000005900597308 */ /* 0x000f220000000800 */
[----:B------:R-:W-:Y:S01]  /*d6b0*/  FMUL R8, R91, 1.4426950216293334961 ;  /* 0x3fb8aa3b5b087820 */ /* 0x000fe20000400000 */
[----:B---3--:R-:W-:Y:S01]  /*d6c0*/  FADD R0, R7, R0 ;  /* 0x0000000007007221 */ /* 0x008fe20000000000 */
[----:B------:R-:W-:-:S05]  /*d6d0*/  FMUL R92, R92, 1.4426950216293334961 ;  /* 0x3fb8aa3b5c5c7820 */ /* 0x000fca0000400000 */
[----:B------:R-:W3:Y:S01]  /*d6e0*/  MUFU.EX2 R9, R9 ;  /* 0x0000000900097308 */ /* 0x000ee20000000800 */
[----:B0-----:R-:W-:Y:S01]  /*d6f0*/  FADD R0, R5, R0 ;  /* 0x0000000005007221 */ /* 0x001fe20000000000 */
[----:B------:R-:W-:Y:S01]  /*d700*/  FMUL R93, R93, 1.4426950216293334961 ;  /* 0x3fb8aa3b5d5d7820 */ /* 0x000fe20000400000 */
[----:B------:R-:W-:-:S05]  /*d710*/  F2FP.SATFINITE.E4M3.F32.PACK_AB_MERGE_C R54, R5, R7, RZ ;  /* 0x000000070536723e */ /* 0x000fca00048070ff */
[----:B------:R-:W0:Y:S01]  /*d720*/  MUFU.EX2 R8, R8 ;  /* 0x0000000800087308 */ /* 0x000e220000000800 */
[----:B-1----:R-:W-:Y:S01]  /*d730*/  FADD R0, R88, R0 ;  /* 0x0000000058007221 */ /* 0x002fe20000000000 */
[----:B------:R-:W-:Y:S01]  /*d740*/  FMUL R7, R94, 1.4426950216293334961 ;  /* 0x3fb8aa3b5e077820 */ /* 0x000fe20000400000 */
[----:B------:R-:W-:-:S05]  /*d750*/  FMUL R5, R95, 1.4426950216293334961 ;  /* 0x3fb8aa3b5f057820 */ /* 0x000fca0000400000 */
[----:B------:R-:W1:Y:S01]  /*d760*/  MUFU.EX2 R92, R92 ;  /* 0x0000005c005c7308 */ /* 0x000e620000000800 */
[----:B----4-:R-:W-:-:S07]  /*d770*/  FADD R0, R89, R0 ;  /* 0x0000000059007221 */ /* 0x010fce0000000000 */
[----:B------:R-:W4:Y:S01]  /*d780*/  MUFU.EX2 R93, R93 ;  /* 0x0000005d005d7308 */ /* 0x000f220000000800 */
[----:B---3--:R-:W-:Y:S01]  /*d790*/  FADD R0, R9, R0 ;  /* 0x0000000009007221 */ /* 0x008fe20000000000 */
[----:B------:R-:W-:-:S06]  /*d7a0*/  FFMA R96, R96, UR7, -R2 ;  /* 0x0000000760607c23 */ /* 0x000fcc0008000802 */
[----:B------:R-:W3:Y:S01]  /*d7b0*/  MUFU.EX2 R7, R7 ;  /* 0x0000000700077308 */ /* 0x000ee20000000800 */
[----:B0-----:R-:W-:-:S07]  /*d7c0*/  FADD R0, R8, R0 ;  /* 0x0000000008007221 */ /* 0x001fce0000000000 */
[----:B------:R-:W0:Y:S01]  /*d7d0*/  MUFU.EX2 R5, R5 ;  /* 0x0000000500057308 */ /* 0x000e220000000800 */
[----:B-1----:R-:W-:Y:S01]  /*d7e0*/  FADD R0, R92, R0 ;  /* 0x000000005c007221 */ /* 0x002fe20000000000 */
[----:B------:R-:W-:Y:S01]  /*d7f0*/  FMUL R96, R96, 1.4426950216293334961 ;  /* 0x3fb8aa3b60607820 */ /* 0x000fe20000400000 */
[--C-:B------:R-:W-:Y:S01]  /*d800*/  FFMA R97, R97, UR7, -R2.reuse ;  /* 0x0000000761617c23 */ /* 0x100fe20008000802 */
[----:B------:R-:W-:Y:S01]  /*d810*/  FFMA R98, R98, UR7, -R2 ;  /* 0x0000000762627c23 */ /* 0x000fe20008000802 */
[----:B----4-:R-:W-:Y:S02]  /*d820*/  FADD R0, R93, R0 ;  /* 0x000000005d007221 */ /* 0x010fe40000000000 */
[----:B------:R-:W-:Y:S01]  /*d830*/  FMUL R97, R97, 1.4426950216293334961 ;  /* 0x3fb8aa3b61617820 */ /* 0x000fe20000400000 */
[----:B------:R-:W1:Y:S01]  /*d840*/  MUFU.EX2 R96, R96 ;  /* 0x0000006000607308 */ /* 0x000e620000000800 */
[----:B---3--:R-:W-:Y:S01]  /*d850*/  FADD R0, R7, R0 ;  /* 0x0000000007007221 */ /* 0x008fe20000000000 */
        /* <DEDUP_REMOVED lines=23> */
[----:B------:R-:W-:Y:S01]  /*d9d0*/  FFMA R105, R105, UR7, -R2 ;  /* 0x0000000769697c23 */ /* 0x000fe20008000802 */
[----:B------:R-:W0:Y:S02]  /*d9e0*/  LDC R10, c[0x0][0x3d8] ;  /* 0x0000f600ff0a7b82 */ /* 0x000e240000000800 */
[----:B------:R-:W1:Y:S01]  /*d9f0*/  MUFU.EX2 R100, R100 ;  /* 0x0000006400647308 */ /* 0x000e620000000800 */
[----:B----4-:R-:W-:-:S04]  /*da00*/  IADD3 R40, P4, PT, R8, R134, RZ ;  /* 0x0000008608287210 */ /* 0x010fc80007f9e0ff */
[----:B------:R-:W-:-:S03]  /*da10*/  LEA.HI.X.SX32 R41, R8, R135, 0x1, P4 ;  /* 0x0000008708297211 */ /* 0x000fc600020f0eff */
[----:B------:R-:W4:Y:S01]  /*da20*/  MUFU.EX2 R101, R101 ;  /* 0x0000006500657308 */ /* 0x000f220000000800 */
[----:B------:R-:W-:Y:S01]  /*da30*/  FMUL R8, R103, 1.4426950216293334961 ;  /* 0x3fb8aa3b67087820 */ /* 0x000fe20000400000 */
[----:B---3--:R-:W-:Y:S01]  /*da40*/  FADD R0, R7, R0 ;  /* 0x0000000007007221 */ /* 0x008fe20000000000 */
[----:B------:R-:W-:-:S05]  /*da50*/  FMUL R104, R104, 1.4426950216293334961 ;  /* 0x3fb8aa3b68687820 */ /* 0x000fca0000400000 */
[----:B------:R-:W3:Y:S01]  /*da60*/  MUFU.EX2 R9, R9 ;  /* 0x0000000900097308 */ /* 0x000ee20000000800 */
[----:B-1----:R-:W-:Y:S01]  /*da70*/  FADD R0, R5, R0 ;  /* 0x0000000005007221 */ /* 0x002fe20000000000 */
[----:B------:R-:W-:Y:S01]  /*da80*/  FMUL R105, R105, 1.4426950216293334961 ;  /* 0x3fb8aa3b69697820 */ /* 0x000fe20000400000 */
[----:B------:R-:W-:-:S05]  /*da90*/  FFMA R106, R106, UR7, -R2 ;  /* 0x000000076a6a7c23 */ /* 0x000fca0008000802 */
[----:B------:R-:W1:Y:S01]  /*daa0*/  MUFU.EX2 R8, R8 ;  /* 0x0000000800087308 */ /* 0x000e620000000800 */
[----:B------:R-:W-:Y:S01]  /*dab0*/  F2FP.SATFINITE.E4M3.F32.PACK_AB_MERGE_C R51, R5, R7, RZ ;  /* 0x000000070533723e */ /* 0x000fe200048070ff */
[----:B------:R-:W-:Y:S01]  /*dac0*/  FADD R0, R100, R0 ;  /* 0x0000000064007221 */ /* 0x000fe20000000000 */
[----:B------:R-:W-:Y:S01]  /*dad0*/  FMUL R7, R106, 1.4426950216293334961 ;  /* 0x3fb8aa3b6a077820 */ /* 0x000fe20000400000 */
[----:B------:R-:W-:-:S04]  /*dae0*/  FFMA R107, R107, UR7, -R2 ;  /* 0x000000076b6b7c23 */ /* 0x000fc80008000802 */
[----:B------:R-:W0:Y:S01]  /*daf0*/  MUFU.EX2 R104, R104 ;  /* 0x0000006800687308 */ /* 0x000e220000000800 */
[----:B----4-:R-:W-:Y:S01]  /*db00*/  FADD R0, R101, R0 ;  /* 0x0000000065007221 */ /* 0x010fe20000000000 */
[----:B------:R-:W-:Y:S01]  /*db10*/  FMUL R5, R107, 1.4426950216293334961 ;  /* 0x3fb8aa3b6b057820 */ /* 0x000fe20000400000 */
[----:B------:R-:W-:-:S05]  /*db20*/  FFMA R108, R108, UR7, -R2 ;  /* 0x000000076c6c7c23 */ /* 0x000fca0008000802 */
[----:B------:R-:W4:Y:S01]  /*db30*/  MUFU.EX2 R105, R105 ;  /* 0x0000006900697308 */ /* 0x000f220000000800 */
[----:B---3--:R-:W-:Y:S01]  /*db40*/  FADD R0, R9, R0 ;  /* 0x0000000009007221 */ /* 0x008fe20000000000 */
[----:B------:R-:W-:Y:S01]  /*db50*/  FMUL R108, R108, 1.4426950216293334961 ;  /* 0x3fb8aa3b6c6c7820 */ /* 0x000fe20000400000 */
[----:B------:R-:W-:-:S05]  /*db60*/  FFMA R109, R109, UR7, -R2 ;  /* 0x000000076d6d7c23 */ /* 0x000fca0008000802 */
[----:B------:R-:W3:Y:S01]  /*db70*/  MUFU.EX2 R7, R7 ;  /* 0x0000000700077308 */ /* 0x000ee20000000800 */
[----:B-1----:R-:W-:Y:S01]  /*db80*/  FADD R0, R8, R0 ;  /* 0x0000000008007221 */ /* 0x002fe20000000000 */
[----:B------:R-:W-:Y:S01]  /*db90*/  FMUL R109, R109, 1.4426950216293334961 ;  /* 0x3fb8aa3b6d6d7820 */ /* 0x000fe20000400000 */
[----:B------:R-:W-:-:S05]  /*dba0*/  FFMA R110, R110, UR7, -R2 ;  /* 0x000000076e6e7c23 */ /* 0x000fca0008000802 */
[----:B------:R-:W1:Y:S01]  /*dbb0*/  MUFU.EX2 R5, R5 ;  /* 0x0000000500057308 */ /* 0x000e620000000800 */
[----:B0-----:R-:W-:Y:S01]  /*dbc0*/  FADD R0, R104, R0 ;  /* 0x0000000068007221 */ /* 0x001fe20000000000 */
[----:B------:R-:W-:Y:S01]  /*dbd0*/  FMUL R11, R110, 1.4426950216293334961 ;  /* 0x3fb8aa3b6e0b7820 */ /* 0x000fe20000400000 */
[----:B------:R-:W-:Y:S01]  /*dbe0*/  FFMA R111, R111, UR7, -R2 ;  /* 0x000000076f6f7c23 */ /* 0x000fe20008000802 */
[----:B------:R-:W-:-:S04]  /*dbf0*/  F2FP.SATFINITE.E4M3.F32.PACK_AB_MERGE_C R50, R8, R9, RZ ;  /* 0x000000090832723e */ /* 0x000fc800048070ff */
[----:B------:R-:W0:Y:S01]  /*dc00*/  MUFU.EX2 R108, R108 ;  /* 0x0000006c006c7308 */ /* 0x000e220000000800 */
[----:B----4-:R-:W-:Y:S01]  /*dc10*/  FADD R0, R105, R0 ;  /* 0x0000000069007221 */ /* 0x010fe20000000000 */
[----:B------:R-:W-:Y:S02]  /*dc20*/  IMAD R8, R10, 0x6, RZ ;  /* 0x000000060a087824 */ /* 0x000fe400078e02ff */
[----:B------:R-:W-:Y:S01]  /*dc30*/  FMUL R10, R111, 1.4426950216293334961 ;  /* 0x3fb8aa3b6f0a7820 */ /* 0x000fe20000400000 */
[----:B------:R-:W-:-:S03]  /*dc40*/  FFMA R112, R112, UR7, -R2 ;  /* 0x0000000770707c23 */ /* 0x000fc60008000802 */
        /* <DEDUP_REMOVED lines=9> */
[----:B------:R-:W-:Y:S01]  /*dce0*/  F2FP.SATFINITE.E4M3.F32.PACK_AB_MERGE_C R49, R5, R7, RZ ;  /* 0x000000070531723e */ /* 0x000fe200048070ff */
[----:B0-----:R-:W-:Y:S01]  /*dcf0*/  FADD R0, R108, R0 ;  /* 0x000000006c007221 */ /* 0x001fe20000000000 */
        /* <DEDUP_REMOVED lines=8> */
[----:B------:R-:W-:Y:S01]  /*dd80*/  PRMT R34, RZ, 0x7610, R34 ;  /* 0x00007610ff227816 */ /* 0x000fe20000000022 */
[----:B------:R-:W-:Y:S01]  /*dd90*/  FMUL R116, R116, 1.4426950216293334961 ;  /* 0x3fb8aa3b74747820 */ /* 0x000fe20000400000 */
[----:B------:R-:W-:-:S04]  /*dda0*/  FFMA R117, R117, UR7, -R2 ;  /* 0x0000000775757c23 */ /* 0x000fc80008000802 */
[----:B------:R-:W3:Y:S01]  /*ddb0*/  MUFU.EX2 R7, R7 ;  /* 0x0000000700077308 */ /* 0x000ee20000000800 */
[----:B-1----:R-:W-:Y:S01]  /*ddc0*/  FADD R0, R10, R0 ;  /* 0x000000000a007221 */ /* 0x002fe20000000000 */
[----:B------:R-:W-:Y:S01]  /*ddd0*/  FMUL R117, R117, 1.4426950216293334961 ;  /* 0x3fb8aa3b75757820 */ /* 0x000fe20000400000 */
[----:B------:R-:W-:Y:S01]  /*dde0*/  FFMA R118, R118, UR7, -R2 ;  /* 0x0000000776767c23 */ /* 0x000fe20008000802 */
[----:B------:R1:W-:Y:S04]  /*ddf0*/  STL.64 [R1+0xf0], R40 ;  /* 0x0000f02801007387 */ /* 0x0003e80000100a00 */
[----:B------:R-:W3:Y:S01]  /*de00*/  MUFU.EX2 R5, R5 ;  /* 0x0000000500057308 */ /* 0x000ee20000000800 */
[----:B------:R1:W2:Y:S01]  /*de10*/  @P2 LDG.E.U8 R34, desc[UR32][R40.64] ;  /* 0x0000002028222981 */ /* 0x0002a2000c1e1100 */
[----:B0-----:R-:W-:Y:S01]  /*de20*/  FADD R0, R112, R0 ;  /* 0x0000000070007221 */ /* 0x001fe20000000000 */
[----:B------:R-:W-:Y:S01]  /*de30*/  FMUL R9, R118, 1.4426950216293334961 ;  /* 0x3fb8aa3b76097820 */ /* 0x000fe20000400000 */
[----:B------:R-:W-:-:S04]  /*de40*/  FFMA R119, R119, UR7, -R2 ;  /* 0x0000000777777c23 */ /* 0x000fc80008000802 */
[----:B------:R-:W0:Y:S01]  /*de50*/  MUFU.EX2 R116, R116 ;  /* 0x0000007400747308 */ /* 0x000e220000000800 */
[----:B-1----:R-:W-:Y:S01]  /*de60*/  IADD3 R40, P4, PT, R8, R134, RZ ;  /* 0x0000008608287210 */ /* 0x002fe20007f9e0ff */
[----:B----4-:R-:W-:Y:S01]  /*de70*/  FADD R0, R113, R0 ;  /* 0x0000000071007221 */ /* 0x010fe20000000000 */
[----:B------:R-:W-:Y:S02]  /*de80*/  FFMA R120, R120, UR7, -R2 ;  /* 0x0000000778787c23 */ /* 0x000fe40008000802 */
[----:B------:R-:W-:-:S03]  /*de90*/  LEA.HI.X.SX32 R41, R8, R135, 0x1, P4 ;  /* 0x0000008708297211 */ /* 0x000fc600020f0eff */
[----:B------:R-:W1:Y:S01]  /*dea0*/  MUFU.EX2 R117, R117 ;  /* 0x0000007500757308 */ /* 0x000e620000000800 */
[----:B------:R-:W-:Y:S01]  /*deb0*/  FMUL R8, R119, 1.4426950216293334961 ;  /* 0x3fb8aa3b77087820 */ /* 0x000fe20000400000 */
[----:B---3--:R-:W-:Y:S01]  /*dec0*/  FADD R0, R7, R0 ;  /* 0x0000000007007221 */ /* 0x008fe20000000000 */
[----:B------:R-:W-:Y:S01]  /*ded0*/  FMUL R48, R120, 1.4426950216293334961 ;  /* 0x3fb8aa3b78307820 */ /* 0x000fe20000400000 */
[----:B------:R-:W-:-:S04]  /*dee0*/  FFMA R121, R121, UR7, -R2 ;  /* 0x0000000779797c23 */ /* 0x000fc80008000802 */
[----:B------:R-:W3:Y:S01]  /*def0*/  MUFU.EX2 R9, R9 ;  /* 0x0000000900097308 */ /* 0x000ee20000000800 */
[----:B------:R-:W-:Y:S01]  /*df00*/  FADD R0, R5, R0 ;  /* 0x0000000005007221 */ /* 0x000fe20000000000 */
[----:B------:R-:W-:Y:S01]  /*df10*/  FMUL R47, R121, 1.4426950216293334961 ;  /* 0x3fb8aa3b792f7820 */ /* 0x000fe20000400000 */
[--C-:B------:R-:W-:Y:S01]  /*df20*/  FFMA R122, R122, UR7, -R2.reuse ;  /* 0x000000077a7a7c23 */ /* 0x100fe20008000802 */
[----:B------:R-:W-:-:S04]  /*df30*/  FFMA R123, R123, UR7, -R2 ;  /* 0x000000077b7b7c23 */ /* 0x000fc80008000802 */
[----:B------:R-:W4:Y:S01]  /*df40*/  MUFU.EX2 R8, R8 ;  /* 0x0000000800087308 */ /* 0x000f220000000800 */
[----:B------:R-:W-:Y:S01]  /*df50*/  F2FP.SATFINITE.E4M3.F32.PACK_AB_MERGE_C R43, R5, R7, RZ ;  /* 0x00000007052b723e */ /* 0x000fe200048070ff */
[----:B0-----:R-:W-:Y:S01]  /*df60*/  FADD R0, R116, R0 ;  /* 0x0000000074007221 */ /* 0x001fe20000000000 */
[----:B------:R-:W-:Y:S01]  /*df70*/  FMUL R7, R122, 1.4426950216293334961 ;  /* 0x3fb8aa3b7a077820 */ /* 0x000fe20000400000 */
[----:B------:R-:W-:-:S04]  /*df80*/  FMUL R5, R123, 1.4426950216293334961 ;  /* 0x3fb8aa3b7b057820 */ /* 0x000fc80000400000 */
[----:B------:R-:W0:Y:S01]  /*df90*/  MUFU.EX2 R48, R48 ;  /* 0x0000003000307308 */ /* 0x000e220000000800 */
[----:B-1----:R-:W-:-:S07]  /*dfa0*/  FADD R0, R117, R0 ;  /* 0x0000000075007221 */ /* 0x002fce0000000000 */
[----:B------:R-:W1:Y:S01]  /*dfb0*/  MUFU.EX2 R47, R47 ;  /* 0x0000002f002f7308 */ /* 0x000e620000000800 */
[----:B---3--:R-:W-:Y:S01]  /*dfc0*/  FADD R0, R9, R0 ;  /* 0x0000000009007221 */ /* 0x008fe20000000000 */
[----:B------:R-:W-:-:S06]  /*dfd0*/  FFMA R124, R124, UR7, -R2 ;  /* 0x000000077c7c7c23 */ /* 0x000fcc0008000802 */
[----:B------:R-:W3:Y:S01]  /*dfe0*/  MUFU.EX2 R7, R7 ;  /* 0x0000000700077308 */ /* 0x000ee20000000800 */
[----:B----4-:R-:W-:-:S07]  /*dff0*/  FADD R0, R8, R0 ;  /* 0x0000000008007221 */ /* 0x010fce0000000000 */
[----:B------:R-:W4:Y:S01]  /*e000*/  MUFU.EX2 R5, R5 ;  /* 0x0000000500057308 */ /* 0x000f220000000800 */
[----:B------:R-:W-:Y:S01]  /*e010*/  F2FP.SATFINITE.E4M3.F32.PACK_AB_MERGE_C R44, R10, R11, RZ ;  /* 0x0000000b0a2c723e */ /* 0x000fe200048070ff */
[----:B0-----:R-:W-:Y:S01]  /*e020*/  FADD R0, R48, R0 ;  /* 0x0000000030007221 */ /* 0x001fe20000000000 */
[----:B------:R-:W-:Y:S01]  /*e030*/  PRMT R33, RZ, 0x7610, R33 ;  /* 0x00007610ff217816 */ /* 0x000fe20000000021 */
[----:B------:R-:W0:Y:S01]  /*e040*/  LDC R10, c[0x0][0x3d8] ;  /* 0x0000f600ff0a7b82 */ /* 0x000e220000000800 */
[----:B------:R-:W-:Y:S01]  /*e050*/  FMUL R46, R124, 1.4426950216293334961 ;  /* 0x3fb8aa3b7c2e7820 */ /* 0x000fe20000400000 */
[----:B------:R-:W-:Y:S01]  /*e060*/  FFMA R125, R125, UR7, -R2 ;  /* 0x000000077d7d7c23 */ /* 0x000fe20008000802 */
[----:B-1----:R-:W-:Y:S01]  /*e070*/  FADD R0, R47, R0 ;  /* 0x000000002f007221 */ /* 0x002fe20000000000 */
[----:B------:R-:W-:Y:S01]  /*e080*/  FFMA R126, R126, UR7, -R2 ;  /* 0x000000077e7e7c23 */ /* 0x000fe20008000802 */
[----:B------:R1:W-:Y:S01]  /*e090*/  STL.64 [R1+0xe8], R40 ;  /* 0x0000e82801007387 */ /* 0x0003e20000100a00 */
[----:B------:R-:W-:Y:S01]  /*e0a0*/  FMUL R45, R125, 1.4426950216293334961 ;  /* 0x3fb8aa3b7d2d7820 */ /* 0x000fe20000400000 */
[----:B------:R-:W1:Y:S01]  /*e0b0*/  MUFU.EX2 R46, R46 ;  /* 0x0000002e002e7308 */ /* 0x000e620000000800 */
[----:B---3--:R-:W-:Y:S01]  /*e0c0*/  FADD R0, R7, R0 ;  /* 0x0000000007007221 */ /* 0x008fe20000000000 */
[----:B------:R1:W3:Y:S01]  /*e0d0*/  @P2 LDG.E.U8 R33, desc[UR32][R40.64] ;  /* 0x0000002028212981 */ /* 0x0002e2000c1e1100 */
[----:B------:R-:W-:Y:S01]  /*e0e0*/  FFMA R127, R127, UR7, -R2 ;  /* 0x000000077f7f7c23 */ /* 0x000fe20008000802 */
[----:B------:R-:W0:Y:S01]  /*e0f0*/  S2R R66, SR_TID.X ;  /* 0x0000000000427919 */ /* 0x000e220000002100 */
[----:B----4-:R-:W-:-:S03]  /*e100*/  FADD R0, R5, R0 ;  /* 0x0000000005007221 */ /* 0x010fc60000000000 */
[----:B------:R-:W4:Y:S01]  /*e110*/  MUFU.EX2 R45, R45 ;  /* 0x0000002d002d7308 */ /* 0x000f220000000800 */
[----:B-1----:R-:W-:Y:S01]  /*e120*/  F2FP.SATFINITE.E4M3.F32.PACK_AB_MERGE_C R41, R5, R7, RZ ;  /* 0x000000070529723e */ /* 0x002fe200048070ff */
[----:B------:R-:W-:Y:S01]  /*e130*/  FMUL R7, R126, 1.4426950216293334961 ;  /* 0x3fb8aa3b7e077820 */ /* 0x000fe20000400000 */
[----:B------:R-:W-:-:S05]  /*e140*/  FMUL R5, R127, 1.4426950216293334961 ;  /* 0x3fb8aa3b7f057820 */ /* 0x000fca0000400000 */
[----:B------:R-:W1:Y:S01]  /*e150*/  MUFU.EX2 R7, R7 ;  /* 0x0000000700077308 */ /* 0x000e620000000800 */
[----:B------:R-:W-:Y:S01]  /*e160*/  F2FP.SATFINITE.E4M3.F32.PACK_AB_MERGE_C R42, R8, R9, RZ ;  /* 0x00000009082a723e */ /* 0x000fe200048070ff */
[----:B------:R-:W-:-:S06]  /*e170*/  FADD R0, R46, R0 ;  /* 0x000000002e007221 */ /* 0x000fcc0000000000 */
[----:B------:R-:W1:Y:S01]  /*e180*/  MUFU.EX2 R5, R5 ;  /* 0x0000000500057308 */ /* 0x000e620000000800 */
[----:B0-----:R-:W-:Y:S01]  /*e190*/  IMAD R8, R10, 0xe, RZ ;  /* 0x0000000e0a087824 */ /* 0x001fe200078e02ff */
[----:B------:R-:W0:Y:S01]  /*e1a0*/  LDC R9, c[0x0][0x3d8] ;  /* 0x0000f600ff097b82 */ /* 0x000e220000000800 */
[----:B----4-:R-:W-:-:S03]  /*e1b0*/  FADD R0, R45, R0 ;  /* 0x000000002d007221 */ /* 0x010fc60000000000 */
[C---:B------:R-:W-:Y:S02]  /*e1c0*/  IADD3 R62, P4, PT, R8.reuse, R134, RZ ;  /* 0x00000086083e7210 */ /* 0x040fe40007f9e0ff */
[----:B------:R-:W-:Y:S01]  /*e1d0*/  PRMT R31, RZ, 0x7610, R31 ;  /* 0x00007610ff1f7816 */ /* 0x000fe2000000001f */
[----:B-1----:R-:W-:Y:S01]  /*e1e0*/  FADD R0, R7, R0 ;  /* 0x0000000007007221 */ /* 0x002fe20000000000 */
[----:B------:R-:W-:Y:S01]  /*e1f0*/  LEA.HI.X.SX32 R63, R8, R135, 0x1, P4 ;  /* 0x00000087083f7211 */ /* 0x000fe200020f0eff */
[----:B------:R-:W1:Y:S01]  /*e200*/  LDC R10, c[0x0][0x3d8] ;  /* 0x0000f600ff0a7b82 */ /* 0x000e620000000800 */
[C---:B------:R-:W-:Y:S01]  /*e210*/  F2FP.SATFINITE.E4M3.F32.PACK_AB_MERGE_C R40, R5.reuse, R7, RZ ;  /* 0x000000070528723e */ /* 0x040fe200048070ff */
[----:B------:R-:W-:Y:S02]  /*e220*/  FADD R39, R5, R0 ;  /* 0x0000000005277221 */ /* 0x000fe40000000000 */
[----:B------:R4:W2:Y:S04]  /*e230*/  @P2 LDG.E.U8 R31, desc[UR32][R62.64] ;  /* 0x000000203e1f2981 */ /* 0x0008a8000c1e1100 */
[----:B------:R-:W1:Y:S01]  /*e240*/  LDC R5, c[0x0][0x3d8] ;  /* 0x0000f600ff057b82 */ /* 0x000e620000000800 */
[----:B------:R4:W-:Y:S02]  /*e250*/  STL.64 [R1+0xd8], R62 ;  /* 0x0000d83e01007387 */ /* 0x0009e40000100a00 */
[----:B----4-:R-:W-:-:S05]  /*e260*/  LOP3.LUT R63, R66, 0x7f, RZ, 0xc0, !PT ;  /* 0x0000007f423f7812 */ /* 0x010fca00078ec0ff */
[----:B------:R-:W-:Y:S04]  /*e270*/  STS.U8 [R63+UR30+0x8000], R141 ;  /* 0x0080008d3f007988 */ /* 0x000fe8000800001e */
[----:B------:R4:W-:Y:S01]  /*e280*/  STS.U8 [R63+UR30+0x8400], R3 ;  /* 0x008400033f007988 */ /* 0x0009e2000800001e */
[----:B0-----:R-:W-:Y:S01]  /*e290*/  IMAD R0, R9, 0x16, RZ ;  /* 0x0000001609007824 */ /* 0x001fe200078e02ff */
[----:B----4-:R-:W0:Y:S04]  /*e2a0*/  LDC R3, c[0x0][0x3d8] ;  /* 0x0000f600ff037b82 */ /* 0x010e280000000800 */
[----:B------:R-:W-:-:S02]  /*e2b0*/  IADD3 R70, P4, PT, R0, R134, RZ ;  /* 0x0000008600467210 */ /* 0x000fc40007f9e0ff */
[----:B------:R-:W-:Y:S02]  /*e2c0*/  PRMT R29, RZ, 0x7610, R29 ;  /* 0x00007610ff1d7816 */ /* 0x000fe4000000001d */
[----:B------:R-:W-:Y:S01]  /*e2d0*/  LEA.HI.X.SX32 R71, R0, R135, 0x1, P4 ;  /* 0x0000008700477211 */ /* 0x000fe200020f0eff */
[----:B-1----:R-:W-:Y:S02]  /*e2e0*/  IMAD R0, R5, 0x1e, RZ ;  /* 0x0000001e05007824 */ /* 0x002fe400078e02ff */
[----:B------:R-:W1:Y:S02]  /*e2f0*/  LDC R5, c[0x0][0x3d8] ;  /* 0x0000f600ff057b82 */ /* 0x000e640000000800 */
[----:B------:R4:W-:Y:S04]  /*e300*/  STL.64 [R1+0xc8], R70 ;  /* 0x0000c84601007387 */ /* 0x0009e80000100a00 */
[----:B------:R4:W2:Y:S02]  /*e310*/  @P2 LDG.E.U8 R29, desc[UR32][R70.64] ;  /* 0x00000020461d2981 */ /* 0x0008a4000c1e1100 */
[----:B----4-:R-:W-:-:S04]  /*e320*/  IADD3 R70, P4, PT, R0, R134, RZ ;  /* 0x0000008600467210 */ /* 0x010fc80007f9e0ff */
[----:B------:R-:W-:Y:S01]  /*e330*/  LEA.HI.X.SX32 R71, R0, R135, 0x1, P4 ;  /* 0x0000008700477211 */ /* 0x000fe200020f0eff */
[----:B0-----:R-:W-:Y:S02]  /*e340*/  IMAD R0, R3, 0x26, RZ ;  /* 0x0000002603007824 */ /* 0x001fe400078e02ff */
[----:B------:R-:W0:Y:S01]  /*e350*/  LDC R3, c[0x0][0x3d8] ;  /* 0x0000f600ff037b82 */ /* 0x000e220000000800 */
[----:B------:R-:W-:Y:S01]  /*e360*/  PRMT R27, RZ, 0x7610, R27 ;  /* 0x00007610ff1b7816 */ /* 0x000fe2000000001b */
[----:B------:R4:W-:Y:S01]  /*e370*/  STL.64 [R1+0xb8], R70 ;  /* 0x0000b84601007387 */ /* 0x0009e20000100a00 */
[----:B------:R-:W-:-:S04]  /*e380*/  PRMT R25, RZ, 0x7610, R25 ;  /* 0x00007610ff197816 */ /* 0x000fc80000000019 */
[----:B------:R4:W2:Y:S02]  /*e390*/  @P2 LDG.E.U8 R27, desc[UR32][R70.64] ;  /* 0x00000020461b2981 */ /* 0x0008a4000c1e1100 */
[----:B----4-:R-:W-:-:S04]  /*e3a0*/  IADD3 R70, P4, PT, R0, R134, RZ ;  /* 0x0000008600467210 */ /* 0x010fc80007f9e0ff */
[----:B------:R-:W-:Y:S01]  /*e3b0*/  LEA.HI.X.SX32 R71, R0, R135, 0x1, P4 ;  /* 0x0000008700477211 */ /* 0x000fe200020f0eff */
[----:B0-----:R-:W-:Y:S02]  /*e3c0*/  IMAD R0, R3, 0x2e, RZ ;  /* 0x0000002e03007824 */ /* 0x001fe400078e02ff */
[----:B------:R-:W0:Y:S02]  /*e3d0*/  LDC R3, c[0x0][0x3d8] ;  /* 0x0000f600ff037b82 */ /* 0x000e240000000800 */
[----:B------:R4:W-:Y:S04]  /*e3e0*/  STL.64 [R1+0xa8], R70 ;  /* 0x0000a84601007387 */ /* 0x0009e80000100a00 */
[----:B------:R4:W2:Y:S01]  /*e3f0*/  @P2 LDG.E.U8 R25, desc[UR32][R70.64] ;  /* 0x0000002046192981 */ /* 0x0008a2000c1e1100 */
[----:B------:R-:W-:-:S02]  /*e400*/  PRMT R23, RZ, 0x7610, R23 ;  /* 0x00007610ff177816 */ /* 0x000fc40000000017 */
[C---:B----4-:R-:W-:Y:S01]  /*e410*/  IADD3 R70, P4, PT, R0.reuse, R134, RZ ;  /* 0x0000008600467210 */ /* 0x050fe20007f9e0ff */
[----:B------:R-:W4:Y:S03]  /*e420*/  S2R R62, SR_TID.X ;  /* 0x00000000003e7919 */ /* 0x000f260000002100 */
[----:B------:R-:W-:Y:S01]  /*e430*/  LEA.HI.X.SX32 R71, R0, R135, 0x1, P4 ;  /* 0x0000008700477211 */ /* 0x000fe200020f0eff */
[----:B-1----:R-:W-:Y:S02]  /*e440*/  IMAD R0, R5, 0x36, RZ ;  /* 0x0000003605007824 */ /* 0x002fe400078e02ff */
[----:B------:R-:W1:Y:S02]  /*e450*/  LDC R5, c[0x0][0x3d8] ;  /* 0x0000f600ff057b82 */ /* 0x000e640000000800 */
[----:B------:R0:W-:Y:S04]  /*e460*/  STL.64 [R1+0x98], R70 ;  /* 0x0000984601007387 */ /* 0x0001e80000100a00 */
[----:B------:R0:W2:Y:S01]  /*e470*/  @P2 LDG.E.U8 R23, desc[UR32][R70.64] ;  /* 0x0000002046172981 */ /* 0x0000a2000c1e1100 */
[----:B------:R-:W-:-:S02]  /*e480*/  PRMT R21, RZ, 0x7610, R21 ;  /* 0x00007610ff157816 */ /* 0x000fc40000000015 */
[----:B0-----:R-:W-:-:S04]  /*e490*/  IADD3 R70, P4, PT, R0, R134, RZ ;  /* 0x0000008600467210 */ /* 0x001fc80007f9e0ff */
[----:B------:R-:W-:Y:S01]  /*e4a0*/  LEA.HI.X.SX32 R71, R0, R135, 0x1, P4 ;  /* 0x0000008700477211 */ /* 0x000fe200020f0eff */
[----:B------:R-:W-:Y:S01]  /*e4b0*/  IMAD R0, R3, 0x3e, RZ ;  /* 0x0000003e03007824 */ /* 0x000fe200078e02ff */
[----:B------:R-:W-:Y:S01]  /*e4c0*/  PRMT R19, RZ, 0x7610, R19 ;  /* 0x00007610ff137816 */ /* 0x000fe20000000013 */
[----:B------:R-:W0:Y:S02]  /*e4d0*/  LDC R3, c[0x0][0x3d8] ;  /* 0x0000f600ff037b82 */ /* 0x000e240000000800 */
[----:B------:R4:W-:Y:S04]  /*e4e0*/  STL.64 [R1+0x88], R70 ;  /* 0x0000884601007387 */ /* 0x0009e80000100a00 */
[----:B------:R4:W2:Y:S02]  /*e4f0*/  @P2 LDG.E.U8 R21, desc[UR32][R70.64] ;  /* 0x0000002046152981 */ /* 0x0008a4000c1e1100 */
[----:B----4-:R-:W-:-:S04]  /*e500*/  IADD3 R70, P4, PT, R0, R134, RZ ;  /* 0x0000008600467210 */ /* 0x010fc80007f9e0ff */
[----:B------:R-:W-:Y:S01]  /*e510*/  LEA.HI.X.SX32 R71, R0, R135, 0x1, P4 ;  /* 0x0000008700477211 */ /* 0x000fe200020f0eff */
[----:B-1----:R-:W-:Y:S01]  /*e520*/  IMAD R0, R5, 0x46, RZ ;  /* 0x0000004605007824 */ /* 0x002fe200078e02ff */
[----:B------:R-:W-:Y:S01]  /*e530*/  LOP3.LUT R62, R62, 0x7f, RZ, 0xc0, !PT ;  /* 0x0000007f3e3e7812 */ /* 0x000fe200078ec0ff */
[----:B------:R-:W1:Y:S02]  /*e540*/  LDC R5, c[0x0][0x3d8] ;  /* 0x0000f600ff057b82 */ /* 0x000e640000000800 */
[----:B------:R-:W4:Y:S01]  /*e550*/  @P2 LDG.E.U8 R19, desc[UR32][R70.64] ;  /* 0x0000002046132981 */ /* 0x000f22000c1e1100 */
[----:B------:R-:W-:-:S03]  /*e560*/  IADD3 R78, P4, PT, R0, R134, RZ ;  /* 0x00000086004e7210 */ /* 0x000fc60007f9e0ff */
[----:B------:R0:W-:Y:S01]  /*e570*/  STL.64 [R1+0x78], R70 ;  /* 0x0000784601007387 */ /* 0x0001e20000100a00 */
[----:B------:R-:W-:-:S03]  /*e580*/  LEA.HI.X.SX32 R79, R0, R135, 0x1, P4 ;  /* 0x00000087004f7211 */ /* 0x000fc600020f0eff */
[----:B------:R-:W2:Y:S01]  /*e590*/  LDL.LU R74, [R1+0x8] ;  /* 0x00000800014a7983 */ /* 0x000ea20000300800 */
[----:B------:R-:W-:-:S03]  /*e5a0*/  LOP3.LUT R8, R62, 0x10, RZ, 0x3c, !PT ;  /* 0x000000103e087812 */ /* 0x000fc600078e3cff */
[----:B0-----:R-:W3:Y:S04]  /*e5b0*/  LDL.LU R71, [R1+0x4] ;  /* 0x0000040001477983 */ /* 0x001ee80000300800 */
[----:B------:R-:W4:Y:S04]  /*e5c0*/  LDL.LU R67, [R1] ;  /* 0x0000000001437983 */ /* 0x000f280000300800 */
[----:B------:R0:W-:Y:S04]  /*e5d0*/  STL.64 [R1+0x68], R78 ;  /* 0x0000684e01007387 */ /* 0x0001e80000100a00 */
[----:B------:R-:W4:Y:S01]  /*e5e0*/  LDL.LU R62, [R1+0x14] ;  /* 0x00001400013e7983 */ /* 0x000f220000300800 */
[----:B------:R-:W-:Y:S01]  /*e5f0*/  PRMT R17, RZ, 0x7610, R17 ;  /* 0x00007610ff117816 */ /* 0x000fe20000000011 */
[----:B------:R-:W-:-:S02]  /*e600*/  IMAD R0, R3, 0x4e, RZ ;  /* 0x0000004e03007824 */ /* 0x000fc400078e02ff */
[----:B------:R-:W4:Y:S01]  /*e610*/  LDL.LU R82, [R1+0x10] ;  /* 0x0000100001527983 */ /* 0x000f220000300800 */
[----:B------:R-:W-:Y:S01]  /*e620*/  PRMT R15, RZ, 0x7610, R15 ;  /* 0x00007610ff0f7816 */ /* 0x000fe2000000000f */
[----:B------:R-:W1:Y:S02]  /*e630*/  LDC R3, c[0x0][0x3d8] ;  /* 0x0000f600ff037b82 */ /* 0x000e640000000800 */
[----:B------:R-:W4:Y:S01]  /*e640*/  @P2 LDG.E.U8 R17, desc[UR32][R78.64] ;  /* 0x000000204e112981 */ /* 0x000f22000c1e1100 */
[----:B------:R-:W-:-:S03]  /*e650*/  IADD3 R86, P4, PT, R0, R134, RZ ;  /* 0x0000008600567210 */ /* 0x000fc60007f9e0ff */
[----:B0-----:R-:W4:Y:S01]  /*e660*/  LDL.LU R79, [R1+0xc] ;  /* 0x00000c00014f7983 */ /* 0x001f220000300800 */
[----:B------:R-:W-:-:S05]  /*e670*/  LEA.HI.X.SX32 R87, R0, R135, 0x1, P4 ;  /* 0x0000008700577211 */ /* 0x000fca00020f0eff */
[----:B------:R0:W-:Y:S04]  /*e680*/  STL.64 [R1+0x58], R86 ;  /* 0x0000585601007387 */ /* 0x0001e80000100a00 */
[----:B------:R-:W4:Y:S04]  /*e690*/  LDL.LU R78, [R1+0x50] ;  /* 0x00005000014e7983 */ /* 0x000f280000300800 */
[----:B------:R-:W4:Y:S04]  /*e6a0*/  LDL.LU R70, [R1+0x44] ;  /* 0x0000440001467983 */ /* 0x000f280000300800 */
[----:B------:R-:W-:Y:S04]  /*e6b0*/  STS.U8 [R63+UR30+0x8800], R144 ;  /* 0x008800903f007988 */ /* 0x000fe8000800001e */
[----:B------:R-:W-:Y:S04]  /*e6c0*/  STS.U8 [R63+UR30+0x8c00], R143 ;  /* 0x008c008f3f007988 */ /* 0x000fe8000800001e */
[----:B------:R-:W-:Y:S04]  /*e6d0*/  STS.U8 [R63+UR30+0x9000], R142 ;  /* 0x0090008e3f007988 */ /* 0x000fe8000800001e */
[----:B------:R-:W-:Y:S04]  /*e6e0*/  STS.U8 [R63+UR30+0x9400], R147 ;  /* 0x009400933f007988 */ /* 0x000fe8000800001e */
[----:B------:R-:W-:Y:S04]  /*e6f0*/  STS.U8 [R63+UR30+0x9800], R146 ;  /* 0x009800923f007988 */ /* 0x000fe8000800001e */
[----:B------:R-:W-:Y:S04]  /*e700*/  STS.U8 [R63+UR30+0x9c00], R145 ;  /* 0x009c00913f007988 */ /* 0x000fe8000800001e */
[----:B------:R-:W-:Y:S01]  /*e710*/  STS.U8 [R63+UR30+0xa000], R150 ;  /* 0x00a000963f007988 */ /* 0x000fe2000800001e */
[----:B-1----:R-:W-:Y:S01]  /*e720*/  IMAD R0, R5, 0x56, RZ ;  /* 0x0000005605007824 */ /* 0x002fe200078e02ff */
[----:B------:R-:W-:Y:S01]  /*e730*/  PRMT R13, RZ, 0x7610, R13 ;  /* 0x00007610ff0d7816 */ /* 0x000fe2000000000d */
[----:B------:R-:W1:Y:S01]  /*e740*/  LDC R5, c[0x0][0x3d8] ;  /* 0x0000f600ff057b82 */ /* 0x000e620000000800 */
        /* <DEDUP_REMOVED lines=8> */
[----:B------:R0:W4:Y:S04]  /*e7d0*/  @P2 LDG.E.U8 R15, desc[UR32][R86.64] ;  /* 0x00000020560f2981 */ /* 0x000128000c1e1100 */
[----:B------:R-:W-:Y:S04]  /*e7e0*/  STS.U8 [R8+UR30+0x8480], R159 ;  /* 0x0084809f08007988 */ /* 0x000fe8000800001e */
[----:B------:R-:W-:Y:S01]  /*e7f0*/  STS.U8 [R8+UR30+0x8880], R158 ;  /* 0x0088809e08007988 */ /* 0x000fe2000800001e */
[----:B0-----:R-:W-:-:S03]  /*e800*/  IADD3 R86, P4, PT, R0, R134, RZ ;  /* 0x0000008600567210 */ /* 0x001fc60007f9e0ff */
[----:B------:R-:W-:Y:S01]  /*e810*/  STS.U8 [R8+UR30+0x8c80], R157 ;  /* 0x008c809d08007988 */ /* 0x000fe2000800001e */
[----:B------:R-:W-:-:S03]  /*e820*/  LEA.HI.X.SX32 R87, R0, R135, 0x1, P4 ;  /* 0x0000008700577211 */ /* 0x000fc600020f0eff */
[----:B------:R-:W-:Y:S04]  /*e830*/  STS.U8 [R8+UR30+0x9080], R162 ;  /* 0x009080a208007988 */ /* 0x000fe8000800001e */
[----:B------:R-:W-:Y:S04]  /*e840*/  STS.U8 [R8+UR30+0x9480], R161 ;  /* 0x009480a108007988 */ /* 0x000fe8000800001e */
[----:B------:R-:W-:Y:S04]  /*e850*/  STS.U8 [R8+UR30+0x9880], R160 ;  /* 0x009880a008007988 */ /* 0x000fe8000800001e */
[----:B------:R-:W-:Y:S04]  /*e860*/  STS.U8 [R8+UR30+0x9c80], R165 ;  /* 0x009c80a508007988 */ /* 0x000fe8000800001e */
[----:B------:R-:W-:Y:S04]  /*e870*/  STS.U8 [R8+UR30+0xa080], R164 ;  /* 0x00a080a408007988 */ /* 0x000fe8000800001e */
[----:B------:R-:W-:Y:S04]  /*e880*/  STS.U8 [R8+UR30+0xa480], R163 ;  /* 0x00a480a308007988 */ /* 0x000fe8000800001e */
[----:B------:R0:W-:Y:S04]  /*e890*/  STL.64 [R1+0x48], R86 ;  /* 0x0000485601007387 */ /* 0x0001e80000100a00 */
[----:B------:R-:W4:Y:S01]  /*e8a0*/  LDL.LU R75, [R1+0x40] ;  /* 0x00004000014b7983 */ /* 0x000f220000300800 */
[----:B------:R-:W-:Y:S01]  /*e8b0*/  IMAD R0, R3, 0x5e, RZ ;  /* 0x0000005e03007824 */ /* 0x000fe200078e02ff */
[----:B------:R-:W-:Y:S01]  /*e8c0*/  PRMT R11, RZ, 0x7610, R11 ;  /* 0x00007610ff0b7816 */ /* 0x000fe2000000000b */
[----:B------:R-:W2:Y:S01]  /*e8d0*/  LDC R3, c[0x0][0x3d8] ;  /* 0x0000f600ff037b82 */ /* 0x000ea20000000800 */
[----:B------:R0:W4:Y:S02]  /*e8e0*/  @P2 LDG.E.U8 R13, desc[UR32][R86.64] ;  /* 0x00000020560d2981 */ /* 0x000124000c1e1100 */
[----:B0-----:R-:W-:-:S04]  /*e8f0*/  IADD3 R86, P4, PT, R0, R134, RZ ;  /* 0x0000008600567210 */ /* 0x001fc80007f9e0ff */
[----:B------:R-:W-:Y:S01]  /*e900*/  LEA.HI.X.SX32 R87, R0, R135, 0x1, P4 ;  /* 0x0000008700577211 */ /* 0x000fe200020f0eff */
[----:B-1----:R-:W-:Y:S02]  /*e910*/  IMAD R0, R5, 0x66, RZ ;  /* 0x0000006605007824 */ /* 0x002fe400078e02ff */
[----:B------:R-:W0:Y:S02]  /*e920*/  LDC R5, c[0x0][0x3d8] ;  /* 0x0000f600ff057b82 */ /* 0x000e240000000800 */
[----:B------:R1:W4:Y:S01]  /*e930*/  @P2 LDG.E.U8 R11, desc[UR32][R86.64] ;  /* 0x00000020560b2981 */ /* 0x000322000c1e1100 */
[----:B------:R-:W-:-:S04]  /*e940*/  IADD3 R90, P4, PT, R0, R134, RZ ;  /* 0x00000086005a7210 */ /* 0x000fc80007f9e0ff */
[----:B------:R-:W-:Y:S01]  /*e950*/  LEA.HI.X.SX32 R91, R0, R135, 0x1, P4 ;  /* 0x00000087005b7211 */ /* 0x000fe200020f0eff */
[----:B--2---:R2:W-:Y:S04]  /*e960*/  STS.U8 [R8+UR30+0xa880], R74 ;  /* 0x00a8804a08007988 */ /* 0x0045e8000800001e */
[----:B---3--:R-:W-:Y:S04]  /*e970*/  STS.U8 [R8+UR30+0xac80], R71 ;  /* 0x00ac804708007988 */ /* 0x008fe8000800001e */
[----:B----4-:R3:W-:Y:S04]  /*e980*/  STS.U8 [R8+UR30+0xb080], R67 ;  /* 0x00b0804308007988 */ /* 0x0107e8000800001e */
[----:B--2---:R-:W2:Y:S04]  /*e990*/  LDL.LU R74, [R1+0x64] ;  /* 0x00006400014a7983 */ /* 0x004ea80000300800 */
[----:B---3--:R-:W3:Y:S04]  /*e9a0*/  LDL.LU R67, [R1+0x60] ;  /* 0x0000600001437983 */ /* 0x008ee80000300800 */
[----:B------:R4:W-:Y:S02]  /*e9b0*/  STS.U8 [R8+UR30+0xb480], R62 ;  /* 0x00b4803e08007988 */ /* 0x0009e4000800001e */
[----:B----4-:R-:W4:Y:S02]  /*e9c0*/  S2R R62, SR_TID.X ;  /* 0x00000000003e7919 */ /* 0x010f240000002100 */
[----:B------:R-:W-:Y:S04]  /*e9d0*/  STL.64 [R1+0x18], R86 ;  /* 0x0000185601007387 */ /* 0x000fe80000100a00 */
[----:B------:R-:W3:Y:S04]  /*e9e0*/  LDL.LU R71, [R1+0x54] ;  /* 0x0000540001477983 */ /* 0x000ee80000300800 */
[----:B------:R0:W-:Y:S04]  /*e9f0*/  STS.U8 [R8+UR30+0xb880], R82 ;  /* 0x00b8805208007988 */ /* 0x0001e8000800001e */
[----:B------:R1:W-:Y:S04]  /*ea00*/  STS.U8 [R8+UR30+0xbc80], R79 ;  /* 0x00bc804f08007988 */ /* 0x0003e8000800001e */
[----:B0-----:R-:W3:Y:S04]  /*ea10*/  LDL.LU R82, [R1+0x80] ;  /* 0x0000800001527983 */ /* 0x001ee80000300800 */
[----:B-1----:R-:W3:Y:S01]  /*ea20*/  LDL.LU R79, [R1+0x74] ;  /* 0x00007400014f7983 */ /* 0x002ee20000300800 */
[----:B------:R-:W-:Y:S01]  /*ea30*/  IMAD R0, R3, 0x6e, RZ ;  /* 0x0000006e03007824 */ /* 0x000fe200078e02ff */
[----:B------:R-:W0:Y:S01]  /*ea40*/  LDC R8, c[0x0][0x3d8] ;  /* 0x0000f600ff087b82 */ /* 0x000e220000000800 */
[----:B----4-:R-:W-:-:S04]  /*ea50*/  LOP3.LUT R62, R62, 0x7f, RZ, 0xc0, !PT ;  /* 0x0000007f3e3e7812 */ /* 0x010fc800078ec0ff */
[----:B------:R-:W-:-:S03]  /*ea60*/  LOP3.LUT R87, R62, 0x20, RZ, 0x3c, !PT ;  /* 0x000000203e577812 */ /* 0x000fc600078e3cff */
[----:B------:R-:W1:Y:S01]  /*ea70*/  LDC R3, c[0x0][0x3d8] ;  /* 0x0000f600ff037b82 */ /* 0x000e620000000800 */
[----:B------:R-:W4:Y:S04]  /*ea80*/  LDL.LU R62, [R1+0x70] ;  /* 0x00007000013e7983 */ /* 0x000f280000300800 */
[----:B------:R-:W-:Y:S04]  /*ea90*/  STS.U8 [R87+UR30+0x8100], R78 ;  /* 0x0081004e57007988 */ /* 0x000fe8000800001e */
[----:B------:R-:W-:Y:S04]  /*eaa0*/  STL.64 [R1+0x8], R90 ;  /* 0x0000085a01007387 */ /* 0x000fe80000100a00 */
[----:B------:R0:W-:Y:S04]  /*eab0*/  STS.U8 [R87+UR30+0x8500], R70 ;  /* 0x0085004657007988 */ /* 0x0001e8000800001e */
[----:B0-----:R-:W4:Y:S04]  /*eac0*/  LDL.LU R70, [R1+0x94] ;  /* 0x0000940001467983 */ /* 0x001f280000300800 */
[----:B------:R-:W4:Y:S04]  /*ead0*/  LDL.LU R78, [R1+0x90] ;  /* 0x00009000014e7983 */ /* 0x000f280000300800 */
[----:B------:R0:W-:Y:S04]  /*eae0*/  STS.U8 [R87+UR30+0x8900], R75 ;  /* 0x0089004b57007988 */ /* 0x0001e8000800001e */
[----:B0-----:R-:W4:Y:S04]  /*eaf0*/  LDL.LU R75, [R1+0x84] ;  /* 0x00008400014b7983 */ /* 0x001f280000300800 */
[----:B--2---:R-:W-:Y:S04]  /*eb00*/  STS.U8 [R87+UR30+0x8d00], R74 ;  /* 0x008d004a57007988 */ /* 0x004fe8000800001e */
[----:B---3--:R0:W-:Y:S04]  /*eb10*/  STS.U8 [R87+UR30+0x9100], R67 ;  /* 0x0091004357007988 */ /* 0x0081e8000800001e */
[----:B0-----:R-:W2:Y:S04]  /*eb20*/  LDL.LU R67, [R1+0xb0] ;  /* 0x0000b00001437983 */ /* 0x001ea80000300800 */
[----:B------:R-:W3:Y:S04]  /*eb30*/  LDL.LU R74, [R1+0xa4] ;  /* 0x0000a400014a7983 */ /* 0x000ee80000300800 */
[----:B------:R0:W-:Y:S04]  /*eb40*/  STS.U8 [R87+UR30+0x9500], R71 ;  /* 0x0095004757007988 */ /* 0x0001e8000800001e */
[----:B0-----:R-:W3:Y:S04]  /*eb50*/  LDL.LU R71, [R1+0xa0] ;  /* 0x0000a00001477983 */ /* 0x001ee80000300800 */
[----:B------:R0:W-:Y:S04]  /*eb60*/  STS.U8 [R87+UR30+0x9900], R82 ;  /* 0x0099005257007988 */ /* 0x0001e8000800001e */
[----:B------:R-:W-:Y:S04]  /*eb70*/  STS.U8 [R87+UR30+0x9d00], R79 ;  /* 0x009d004f57007988 */ /* 0x000fe8000800001e */
[----:B0-----:R-:W3:Y:S04]  /*eb80*/  LDL.LU R82, [R1+0xb4] ;  /* 0x0000b40001527983 */ /* 0x001ee80000300800 */
[----:B----4-:R0:W-:Y:S04]  /*eb90*/  STS.U8 [R87+UR30+0xa100], R62 ;  /* 0x00a1003e57007988 */ /* 0x0101e8000800001e */
[----:B0-----:R-:W4:Y:S04]  /*eba0*/  LDL.LU R62, [R1+0xc4] ;  /* 0x0000c400013e7983 */ /* 0x001f280000300800 */
[----:B------:R0:W-:Y:S04]  /*ebb0*/  STS.U8 [R87+UR30+0xa500], R70 ;  /* 0x00a5004657007988 */ /* 0x0001e8000800001e */
[----:B0-----:R-:W4:Y:S01]  /*ebc0*/  LDL.LU R70, [R1+0xc0] ;  /* 0x0000c00001467983 */ /* 0x001f220000300800 */
[----:B------:R-:W-:-:S03]  /*ebd0*/  IADD3 R164, P4, PT, R0, R134, RZ ;  /* 0x0000008600a47210 */ /* 0x000fc60007f9e0ff */
[----:B------:R0:W-:Y:S01]  /*ebe0*/  STS.U8 [R87+UR30+0xa900], R78 ;  /* 0x00a9004e57007988 */ /* 0x0001e2000800001e */
[-C--:B------:R-:W-:Y:S01]  /*ebf0*/  LEA.HI.X.SX32 R165, R0, R135.reuse, 0x1, P4 ;  /* 0x0000008700a57211 */ /* 0x080fe200020f0eff */
[----:B------:R-:W-:Y:S01]  /*ec00*/  IMAD R0, R5, 0x76, RZ ;  /* 0x0000007605007824 */ /* 0x000fe200078e02ff */
[----:B------:R-:W-:Y:S01]  /*ec10*/  PRMT R9, RZ, 0x7610, R9 ;  /* 0x00007610ff097816 */ /* 0x000fe20000000009 */
[----:B------:R-:W4:Y:S03]  /*ec20*/  LDL.LU R79, [R1+0x75c] ;  /* 0x00075c00014f7983 */ /* 0x000f260000300800 */
[C---:B------:R-:W-:Y:S02]  /*ec30*/  IADD3 R160, P4, PT, R0.reuse, R134, RZ ;  /* 0x0000008600a07210 */ /* 0x040fe40007f9e0ff */
[----:B------:R0:W4:Y:S02]  /*ec40*/  @P2 LDG.E.U8 R9, desc[UR32][R90.64] ;  /* 0x000000205a092981 */ /* 0x000124000c1e1100 */
[----:B------:R-:W-:Y:S01]  /*ec50*/  LEA.HI.X.SX32 R161, R0, R135, 0x1, P4 ;  /* 0x0000008700a17211 */ /* 0x000fe200020f0eff */
[----:B-1----:R-:W-:-:S05]  /*ec60*/  IMAD R0, R3, 0x7e, RZ ;  /* 0x0000007e03007824 */ /* 0x002fca00078e02ff */
[----:B------:R-:W-:-:S04]  /*ec70*/  IADD3 R156, P4, PT, R0, R134, RZ ;  /* 0x00000086009c7210 */ /* 0x000fc80007f9e0ff */
[-C--:B------:R-:W-:Y:S01]  /*ec80*/  LEA.HI.X.SX32 R157, R0, R135.reuse, 0x1, P4 ;  /* 0x00000087009d7211 */ /* 0x080fe200020f0eff */
[----:B------:R-:W-:Y:S02]  /*ec90*/  IMAD R0, R8, 0x7, RZ ;  /* 0x0000000708007824 */ /* 0x000fe400078e02ff */
[----:B------:R-:W1:Y:S03]  /*eca0*/  LDC R8, c[0x0][0x3d8] ;  /* 0x0000f600ff087b82 */ /* 0x000e660000000800 */
[C---:B0-----:R-:W-:Y:S02]  /*ecb0*/  IADD3 R90, P4, PT, R0.reuse, R134, RZ ;  /* 0x00000086005a7210 */ /* 0x041fe40007f9e0ff */
[----:B------:R-:W-:Y:S02]  /*ecc0*/  PRMT R32, RZ, 0x7610, R32 ;  /* 0x00007610ff207816 */ /* 0x000fe40000000020 */
[----:B------:R-:W-:Y:S01]  /*ecd0*/  LEA.HI.X.SX32 R91, R0, R135, 0x1, P4 ;  /* 0x00000087005b7211 */ /* 0x000fe200020f0eff */
[----:B------:R0:W-:Y:S01]  /*ece0*/  STS.U8 [R87+UR30+0xad00], R75 ;  /* 0x00ad004b57007988 */ /* 0x0001e2000800001e */
[----:B-1----:R-:W-:-:S02]  /*ecf0*/  IMAD R0, R8, 0xf, RZ ;  /* 0x0000000f08007824 */ /* 0x002fc400078e02ff */
[----:B------:R-:W1:Y:S01]  /*ed00*/  LDC R8, c[0x0][0x3d8] ;  /* 0x0000f600ff087b82 */ /* 0x000e620000000800 */
[----:B------:R0:W-:Y:S04]  /*ed10*/  STL.64 [R1+0xe0], R90 ;  /* 0x0000e05a01007387 */ /* 0x0001e80000100a00 */
[----:B------:R-:W4:Y:S04]  /*ed20*/  LDL.LU R78, [R1+0x758] ;  /* 0x00075800014e7983 */ /* 0x000f280000300800 */
[----:B------:R0:W4:Y:S04]  /*ed30*/  @P2 LDG.E.U8 R32, desc[UR32][R90.64] ;  /* 0x000000205a202981 */ /* 0x000128000c1e1100 */
[----:B0-----:R-:W4:Y:S04]  /*ed40*/  LDL.LU R75, [R1+0x754] ;  /* 0x00075400014b7983 */ /* 0x001f280000300800 */
[----:B------:R-:W4:Y:S01]  /*ed50*/  LDL.LU R86, [R1+0x768] ;  /* 0x0007680001567983 */ /* 0x000f220000300800 */
[----:B------:R-:W-:-:S04]  /*ed60*/  IADD3 R90, P4, PT, R0, R134, RZ ;  /* 0x00000086005a7210 */ /* 0x000fc80007f9e0ff */
[----:B------:R-:W-:Y:S01]  /*ed70*/  LEA.HI.X.SX32 R91, R0, R135, 0x1, P4 ;  /* 0x00000087005b7211 */ /* 0x000fe200020f0eff */
[----:B--2---:R0:W-:Y:S02]  /*ed80*/  STS.U8 [R87+UR30+0xb100], R67 ;  /* 0x00b1004357007988 */ /* 0x0041e4000800001e */
[----:B0-----:R-:W0:Y:S02]  /*ed90*/  S2R R67, SR_TID.X ;  /* 0x0000000000437919 */ /* 0x001e240000002100 */
[----:B---3--:R2:W-:Y:S04]  /*eda0*/  STS.U8 [R87+UR30+0xb500], R74 ;  /* 0x00b5004a57007988 */ /* 0x0085e8000800001e */
[----:B------:R3:W-:Y:S04]  /*edb0*/  STS.U8 [R87+UR30+0xb900], R71 ;  /* 0x00b9004757007988 */ /* 0x0007e8000800001e */
[----:B--2---:R-:W2:Y:S04]  /*edc0*/  LDL.LU R74, [R1+0x764] ;  /* 0x00076400014a7983 */ /* 0x004ea80000300800 */
[----:B------:R-:W2:Y:S01]  /*edd0*/  LDL.LU R83, [R1+0x760] ;  /* 0x0007600001537983 */ /* 0x000ea20000300800 */
[----:B0-----:R-:W-:-:S04]  /*ede0*/  LOP3.LUT R67, R67, 0x7f, RZ, 0xc0, !PT ;  /* 0x0000007f43437812 */ /* 0x001fc800078ec0ff */
[----:B---3--:R-:W-:Y:S01]  /*edf0*/  LOP3.LUT R71, R67, 0x30, RZ, 0x3c, !PT ;  /* 0x0000003043477812 */ /* 0x008fe200078e3cff */
[----:B------:R-:W-:Y:S04]  /*ee00*/  STS.U8 [R87+UR30+0xbd00], R82 ;  /* 0x00bd005257007988 */ /* 0x000fe8000800001e */
[----:B------:R-:W-:Y:S04]  /*ee10*/  STL.64 [R1+0xd0], R90 ;  /* 0x0000d05a01007387 */ /* 0x000fe80000100a00 */
[----:B----4-:R0:W-:Y:S04]  /*ee20*/  STS.U8 [R71+UR30+0x8180], R62 ;  /* 0x0081803e47007988 */ /* 0x0101e8000800001e */
[----:B0-----:R-:W3:Y:S04]  /*ee30*/  LDL.LU R62, [R1+0x774] ;  /* 0x00077400013e7983 */ /* 0x001ee80000300800 */
[----:B------:R-:W4:Y:S04]  /*ee40*/  LDL.LU R82, [R1+0x770] ;  /* 0x0007700001527983 */ /* 0x000f280000300800 */
[----:B------:R0:W-:Y:S04]  /*ee50*/  STS.U8 [R71+UR30+0x8580], R70 ;  /* 0x0085804647007988 */ /* 0x0001e8000800001e */
[----:B0-----:R-:W4:Y:S01]  /*ee60*/  LDL.LU R70, [R1+0x76c] ;  /* 0x00076c0001467983 */ /* 0x001f220000300800 */
[----:B------:R-:W-:-:S02]  /*ee70*/  IMAD R0, R10, 0x17, RZ ;  /* 0x000000170a007824 */ /* 0x000fc400078e02ff */
[----:B------:R-:W0:Y:S01]  /*ee80*/  LDC R10, c[0x0][0x3d8] ;  /* 0x0000f600ff0a7b82 */ /* 0x000e220000000800 */
[----:B------:R-:W-:Y:S02]  /*ee90*/  PRMT R30, RZ, 0x7610, R30 ;  /* 0x00007610ff1e7816 */ /* 0x000fe4000000001e */
[----:B------:R-:W-:-:S04]  /*eea0*/  PRMT R28, RZ, 0x7610, R28 ;  /* 0x00007610ff1c7816 */ /* 0x000fc8000000001c */
[----:B------:R1:W4:Y:S02]  /*eeb0*/  @P2 LDG.E.U8 R30, desc[UR32][R90.64] ;  /* 0x000000205a1e2981 */ /* 0x000324000c1e1100 */
[----:B-1----:R-:W-:-:S04]  /*eec0*/  IADD3 R90, P4, PT, R0, R134, RZ ;  /* 0x00000086005a7210 */ /* 0x002fc80007f9e0ff */
[----:B------:R-:W-:Y:S01]  /*eed0*/  LEA.HI.X.SX32 R91, R0, R135, 0x1, P4 ;  /* 0x00000087005b7211 */ /* 0x000fe200020f0eff */
[----:B------:R-:W-:Y:S01]  /*eee0*/  IMAD R0, R8, 0x1f, RZ ;  /* 0x0000001f08007824 */ /* 0x000fe200078e02ff */
[----:B------:R1:W-:Y:S01]  /*eef0*/  STS.U8 [R71+UR30+0x8980], R79 ;  /* 0x0089804f47007988 */ /* 0x0003e2000800001e */
[----:B------:R-:W2:Y:S03]  /*ef00*/  LDC R8, c[0x0][0x3d8] ;  /* 0x0000f600ff087b82 */ /* 0x000ea60000000800 */
[----:B------:R1:W-:Y:S04]  /*ef10*/  STL.64 [R1+0xc0], R90 ;  /* 0x0000c05a01007387 */ /* 0x0003e80000100a00 */
[----:B------:R1:W4:Y:S04]  /*ef20*/  @P2 LDG.E.U8 R28, desc[UR32][R90.64] ;  /* 0x000000205a1c2981 */ /* 0x000328000c1e1100 */
[----:B-1----:R-:W4:Y:S01]  /*ef30*/  LDL.LU R79, [R1+0x780] ;  /* 0x00078000014f7983 */ /* 0x002f220000300800 */
[----:B------:R-:W-:-:S04]  /*ef40*/  IADD3 R90, P4, PT, R0, R134, RZ ;  /* 0x00000086005a7210 */ /* 0x000fc80007f9e0ff */
[----:B------:R-:W-:Y:S01]  /*ef50*/  LEA.HI.X.SX32 R91, R0, R135, 0x1, P4 ;  /* 0x00000087005b7211 */ /* 0x000fe200020f0eff */
[----:B0-----:R-:W-:Y:S02]  /*ef60*/  IMAD R0, R10, 0x27, RZ ;  /* 0x000000270a007824 */ /* 0x001fe400078e02ff */
[----:B------:R-:W0:Y:S01]  /*ef70*/  LDC R10, c[0x0][0x3d8] ;  /* 0x0000f600ff0a7b82 */ /* 0x000e220000000800 */
[----:B------:R1:W-:Y:S04]  /*ef80*/  STS.U8 [R71+UR30+0x8d80], R78 ;  /* 0x008d804e47007988 */ /* 0x0003e8000800001e */
[----:B------:R1:W-:Y:S04]  /*ef90*/  STS.U8 [R71+UR30+0x9180], R75 ;  /* 0x0091804b47007988 */ /* 0x0003e8000800001e */
[----:B------:R1:W-:Y:S04]  /*efa0*/  STS.U8 [R71+UR30+0x9580], R86 ;  /* 0x0095805647007988 */ /* 0x0003e8000800001e */
[----:B-1----:R-:W4:Y:S04]  /*efb0*/  LDL.LU R78, [R1+0x77c] ;  /* 0x00077c00014e7983 */ /* 0x002f280000300800 */
[----:B------:R-:W4:Y:S01]  /*efc0*/  LDL.LU R75, [R1+0x778] ;  /* 0x00077800014b7983 */ /* 0x000f220000300800 */
[----:B------:R-:W-:-:S04]  /*efd0*/  IADD3 R86, P4, PT, R0, R134, RZ ;  /* 0x0000008600567210 */ /* 0x000fc80007f9e0ff */
[----:B------:R-:W-:Y:S01]  /*efe0*/  LEA.HI.X.SX32 R87, R0, R135, 0x1, P4 ;  /* 0x0000008700577211 */ /* 0x000fe200020f0eff */
[----:B------:R-:W-:Y:S04]  /*eff0*/  STL.64 [R1+0xb0], R90 ;  /* 0x0000b05a01007387 */ /* 0x000fe80000100a00 */
[----:B--2---:R1:W-:Y:S04]  /*f000*/  STS.U8 [R71+UR30+0x9980], R74 ;  /* 0x0099804a47007988 */ /* 0x0043e8000800001e */
[----:B------:R-:W-:Y:S04]  /*f010*/  STS.U8 [R71+UR30+0x9d80], R83 ;  /* 0x009d805347007988 */ /* 0x000fe8000800001e */
[----:B-1----:R-:W2:Y:S04]  /*f020*/  LDL.LU R74, [R1+0x784] ;  /* 0x00078400014a7983 */ /* 0x002ea80000300800 */
[----:B------:R-:W-:Y:S04]  /*f030*/  STL.64 [R1+0xa0], R86 ;  /* 0x0000a05601007387 */ /* 0x000fe80000100a00 */
[----:B---3--:R1:W-:Y:S04]  /*f040*/  STS.U8 [R71+UR30+0xa180], R62 ;  /* 0x00a1803e47007988 */ /* 0x0083e8000800001e */
[----:B-1----:R-:W3:Y:S04]  /*f050*/  LDL.LU R62, [R1+0x788] ;  /* 0x00078800013e7983 */ /* 0x002ee80000300800 */
[----:B----4-:R1:W-:Y:S04]  /*f060*/  STS.U8 [R71+UR30+0xa580], R82 ;  /* 0x00a5805247007988 */ /* 0x0103e8000800001e */
[----:B------:R-:W4:Y:S04]  /*f070*/  LDL.LU R83, [R1+0x794] ;  /* 0x0007940001537983 */ /* 0x000f280000300800 */
[----:B------:R0:W-:Y:S04]  /*f080*/  STS.U8 [R71+UR30+0xa980], R70 ;  /* 0x00a9804647007988 */ /* 0x0001e8000800001e */
[----:B-1----:R-:W4:Y:S04]  /*f090*/  LDL.LU R82, [R1+0x790] ;  /* 0x0007900001527983 */ /* 0x002f280000300800 */
[----:B0-----:R-:W4:Y:S01]  /*f0a0*/  LDL.LU R70, [R1+0x78c] ;  /* 0x00078c0001467983 */ /* 0x001f220000300800 */
[----:B------:R-:W-:Y:S01]  /*f0b0*/  PRMT R24, RZ, 0x7610, R24 ;  /* 0x00007610ff187816 */ /* 0x000fe20000000018 */
[----:B------:R-:W-:-:S02]  /*f0c0*/  IMAD R0, R8, 0x2f, RZ ;  /* 0x0000002f08007824 */ /* 0x000fc400078e02ff */
[----:B------:R-:W0:Y:S03]  /*f0d0*/  LDC R8, c[0x0][0x3d8] ;  /* 0x0000f600ff087b82 */ /* 0x000e260000000800 */
[----:B------:R1:W4:Y:S01]  /*f0e0*/  @P2 LDG.E.U8 R24, desc[UR32][R86.64] ;  /* 0x0000002056182981 */ /* 0x000322000c1e1100 */
[----:B------:R-:W-:Y:S02]  /*f0f0*/  PRMT R22, RZ, 0x7610, R22 ;  /* 0x00007610ff167816 */ /* 0x000fe40000000016 */
[----:B-1----:R-:W-:-:S04]  /*f100*/  IADD3 R86, P4, PT, R0, R134, RZ ;  /* 0x0000008600567210 */ /* 0x002fc80007f9e0ff */
[----:B------:R-:W-:Y:S01]  /*f110*/  LEA.HI.X.SX32 R87, R0, R135, 0x1, P4 ;  /* 0x0000008700577211 */ /* 0x000fe200020f0eff */
[----:B------:R-:W-:Y:S01]  /*f120*/  IMAD R0, R10, 0x37, RZ ;  /* 0x000000370a007824 */ /* 0x000fe200078e02ff */
[----:B------:R-:W-:Y:S01]  /*f130*/  LOP3.LUT R67, R67, 0x40, RZ, 0x3c, !PT ;  /* 0x0000004043437812 */ /* 0x000fe200078e3cff */
[----:B------:R-:W1:Y:S02]  /*f140*/  LDC R10, c[0x0][0x3d8] ;  /* 0x0000f600ff0a7b82 */ /* 0x000e640000000800 */
[----:B------:R0:W-:Y:S04]  /*f150*/  STL.64 [R1+0x90], R86 ;  /* 0x0000905601007387 */ /* 0x0001e80000100a00 */
[----:B------:R0:W4:Y:S04]  /*f160*/  @P2 LDG.E.U8 R22, desc[UR32][R86.64] ;  /* 0x0000002056162981 */ /* 0x000128000c1e1100 */
[----:B------:R0:W-:Y:S02]  /*f170*/  STS.U8 [R71+UR30+0xad80], R79 ;  /* 0x00ad804f47007988 */ /* 0x0001e4000800001e */
[----:B0-----:R-:W-:-:S02]  /*f180*/  IADD3 R86, P4, PT, R0, R134, RZ ;  /* 0x0000008600567210 */ /* 0x001fc40007f9e0ff */
[----:B------:R-:W4:Y:S02]  /*f190*/  LDL.LU R79, [R1+0x83c] ;  /* 0x00083c00014f7983 */ /* 0x000f240000300800 */
[----:B------:R-:W-:Y:S02]  /*f1a0*/  LEA.HI.X.SX32 R87, R0, R135, 0x1, P4 ;  /* 0x0000008700577211 */ /* 0x000fe400020f0eff */
[----:B------:R-:W-:Y:S01]  /*f1b0*/  PRMT R20, RZ, 0x7610, R20 ;  /* 0x00007610ff147816 */ /* 0x000fe20000000014 */
[----:B------:R-:W-:Y:S02]  /*f1c0*/  IMAD R0, R8, 0x3f, RZ ;  /* 0x0000003f08007824 */ /* 0x000fe400078e02ff */
[----:B------:R-:W0:Y:S03]  /*f1d0*/  LDC R8, c[0x0][0x3d8] ;  /* 0x0000f600ff087b82 */ /* 0x000e260000000800 */
[----:B------:R0:W4:Y:S04]  /*f1e0*/  @P2 LDG.E.U8 R20, desc[UR32][R86.64] ;  /* 0x0000002056142981 */ /* 0x000128000c1e1100 */
[----:B------:R1:W-:Y:S04]  /*f1f0*/  STS.U8 [R71+UR30+0xb180], R78 ;  /* 0x00b1804e47007988 */ /* 0x0003e8000800001e */
[----:B------:R1:W-:Y:S04]  /*f200*/  STS.U8 [R71+UR30+0xb580], R75 ;  /* 0x00b5804b47007988 */ /* 0x0003e8000800001e */
[----:B-1----:R-:W4:Y:S04]  /*f210*/  LDL.LU R78, [R1+0x838] ;  /* 0x00083800014e7983 */ /* 0x002f280000300800 */
[----:B------:R0:W-:Y:S04]  /*f220*/  STL.64 [R1+0x80], R86 ;  /* 0x0000805601007387 */ /* 0x0001e80000100a00 */
[----:B------:R-:W4:Y:S01]  /*f230*/  LDL.LU R75, [R1+0x7a4] ;  /* 0x0007a400014b7983 */ /* 0x000f220000300800 */
[----:B0-----:R-:W-:-:S04]  /*f240*/  IADD3 R86, P4, PT, R0, R134, RZ ;  /* 0x0000008600567210 */ /* 0x001fc80007f9e0ff */
[----:B------:R-:W-:Y:S01]  /*f250*/  LEA.HI.X.SX32 R87, R0, R135, 0x1, P4 ;  /* 0x0000008700577211 */ /* 0x000fe200020f0eff */
[----:B--2---:R0:W-:Y:S04]  /*f260*/  STS.U8 [R71+UR30+0xb980], R74 ;  /* 0x00b9804a47007988 */ /* 0x0041e8000800001e */
[----:B------:R1:W-:Y:S04]  /*f270*/  STS.U8 [R71+UR30+0xbd80], R6 ;  /* 0x00bd800647007988 */ /* 0x0003e8000800001e */
[----:B0-----:R-:W2:Y:S04]  /*f280*/  LDL.LU R74, [R1+0x848] ;  /* 0x00084800014a7983 */ /* 0x001ea80000300800 */
[----:B-1----:R-:W2:Y:S01]  /*f290*/  LDL.LU R71, [R1+0x844] ;  /* 0x0008440001477983 */ /* 0x002ea20000300800 */
[----:B------:R-:W0:Y:S03]  /*f2a0*/  LDC R6, c[0x0][0x3d8] ;  /* 0x0000f600ff067b82 */ /* 0x000e260000000800 */
[----:B---3--:R1:W-:Y:S04]  /*f2b0*/  STS.U8 [R67+UR30+0x8200], R62 ;  /* 0x0082003e43007988 */ /* 0x0083e8000800001e */
[----:B-1----:R-:W3:Y:S04]  /*f2c0*/  LDL.LU R62, [R1+0x840] ;  /* 0x00084000013e7983 */ /* 0x002ee80000300800 */
[----:B----4-:R-:W-:Y:S04]  /*f2d0*/  STS.U8 [R67+UR30+0x8600], R83 ;  /* 0x0086005343007988 */ /* 0x010fe8000800001e */
[----:B------:R-:W-:Y:S04]  /*f2e0*/  STS.U8 [R67+UR30+0x8a00], R82 ;  /* 0x008a005243007988 */ /* 0x000fe8000800001e */
[----:B------:R-:W-:Y:S04]  /*f2f0*/  STL.64 [R1+0x70], R86 ;  /* 0x0000705601007387 */ /* 0x000fe80000100a00 */
[----:B------:R1:W-:Y:S04]  /*f300*/  STS.U8 [R67+UR30+0x8e00], R70 ;  /* 0x008e004643007988 */ /* 0x0003e8000800001e */
[----:B-1----:R-:W4:Y:S01]  /*f310*/  LDL.LU R70, [R1+0x854] ;  /* 0x0008540001467983 */ /* 0x002f220000300800 */
[----:B------:R-:W-:Y:S01]  /*f320*/  IMAD R0, R10, 0x47, RZ ;  /* 0x000000470a007824 */ /* 0x000fe200078e02ff */
[----:B------:R-:W-:-:S04]  /*f330*/  PRMT R18, RZ, 0x7610, R18 ;  /* 0x00007610ff127816 */ /* 0x000fc80000000012 */
[CC--:B------:R-:W-:Y:S02]  /*f340*/  IADD3 R82, P4, PT, R0.reuse, R134.reuse, RZ ;  /* 0x0000008600527210 */ /* 0x0c0fe40007f9e0ff */
[----:B------:R-:W-:Y:S01]  /*f350*/  PRMT R26, RZ, 0x7610, R26 ;  /* 0x00007610ff1a7816 */ /* 0x000fe2000000001a */
[----:B------:R-:W4:Y:S01]  /*f360*/  @P2 LDG.E.U8 R18, desc[UR32][R86.64] ;  /* 0x0000002056122981 */ /* 0x000f22000c1e1100 */
[----:B------:R-:W-:Y:S02]  /*f370*/  LEA.HI.X.SX32 R83, R0, R135, 0x1, P4 ;  /* 0x0000008700537211 */ /* 0x000fe400020f0eff */
[----:B------:R-:W-:Y:S01]  /*f380*/  PRMT R16, RZ, 0x7610, R16 ;  /* 0x00007610ff107816 */ /* 0x000fe20000000010 */
[----:B0-----:R-:W-:Y:S01]  /*f390*/  IMAD R0, R6, 0x4f, RZ ;  /* 0x0000004f06007824 */ /* 0x001fe200078e02ff */
[----:B------:R0:W4:Y:S01]  /*f3a0*/  @P2 LDG.E.U8 R26, desc[UR32][R90.64] ;  /* 0x000000205a1a2981 */ /* 0x000122000c1e1100 */
[----:B------:R-:W-:Y:S01]  /*f3b0*/  PRMT R14, RZ, 0x7610, R14 ;  /* 0x00007610ff0e7816 */ /* 0x000fe2000000000e */
[----:B------:R-:W1:Y:S02]  /*f3c0*/  LDC R6, c[0x0][0x3d8] ;  /* 0x0000f600ff067b82 */ /* 0x000e640000000800 */
[----:B------:R0:W-:Y:S04]  /*f3d0*/  STL.64 [R1+0x60], R82 ;  /* 0x0000605201007387 */ /* 0x0001e80000100a00 */
[----:B------:R-:W4:Y:S01]  /*f3e0*/  @P2 LDG.E.U8 R16, desc[UR32][R82.64] ;  /* 0x0000002052102981 */ /* 0x000f22000c1e1100 */
[----:B0-----:R-:W-:-:S03]  /*f3f0*/  IADD3 R90, P4, PT, R0, R134, RZ ;  /* 0x00000086005a7210 */ /* 0x001fc60007f9e0ff */
[----:B------:R-:W4:Y:S04]  /*f400*/  LDL.LU R86, [R1+0x850] ;  /* 0x0008500001567983 */ /* 0x000f280000300800 */
[----:B------:R0:W-:Y:S04]  /*f410*/  STS.U8 [R67+UR30+0x9200], R79 ;  /* 0x0092004f43007988 */ /* 0x0001e8000800001e */
[----:B------:R-:W4:Y:S01]  /*f420*/  LDL.LU R83, [R1+0x84c] ;  /* 0x00084c0001537983 */ /* 0x000f220000300800 */
[----:B------:R-:W-:-:S03]  /*f430*/  LEA.HI.X.SX32 R91, R0, R135, 0x1, P4 ;  /* 0x00000087005b7211 */ /* 0x000fc600020f0eff */
[----:B------:R-:W4:Y:S04]  /*f440*/  LDL.LU R82, [R1+0x85c] ;  /* 0x00085c0001527983 */ /* 0x000f280000300800 */
[----:B0-----:R-:W4:Y:S01]  /*f450*/  LDL.LU R79, [R1+0x858] ;  /* 0x00085800014f7983 */ /* 0x001f220000300800 */
[----:B------:R-:W-:Y:S01]  /*f460*/  IMAD R0, R8, 0x57, RZ ;  /* 0x0000005708007824 */ /* 0x000fe200078e02ff */
[----:B------:R-:W-:Y:S01]  /*f470*/  PRMT R7, RZ, 0x7610, R7 ;  /* 0x00007610ff077816 */ /* 0x000fe20000000007 */
[----:B------:R-:W0:Y:S01]  /*f480*/  LDC R8, c[0x0][0x3d8] ;  /* 0x0000f600ff087b82 */ /* 0x000e220000000800 */
[----:B------:R1:W-:Y:S04]  /*f490*/  STL.64 [R1+0x50], R90 ;  /* 0x0000505a01007387 */ /* 0x0003e80000100a00 */
[----:B------:R1:W4:Y:S01]  /*f4a0*/  @P2 LDG.E.U8 R14, desc[UR32][R90.64] ;  /* 0x000000205a0e2981 */ /* 0x000322000c1e1100 */
[----:B------:R-:W-:-:S02]  /*f4b0*/  PRMT R5, RZ, 0x7610, R5 ;  /* 0x00007610ff057816 */ /* 0x000fc40000000005 */
[----:B------:R-:W-:Y:S01]  /*f4c0*/  PRMT R3, RZ, 0x7610, R3 ;  /* 0x00007610ff037816 */ /* 0x000fe20000000003 */
[----:B------:R-:W4:Y:S04]  /*f4d0*/  @P2 LDG.E.U8 R7, desc[UR32][R164.64] ;  /* 0x00000020a4072981 */ /* 0x000f28000c1e1100 */
[----:B------:R-:W4:Y:S04]  /*f4e0*/  @P2 LDG.E.U8 R5, desc[UR32][R160.64] ;  /* 0x00000020a0052981 */ /* 0x000f28000c1e1100 */
[----:B------:R0:W-:Y:S01]  /*f4f0*/  STS.U8 [R67+UR30+0x9600], R78 ;  /* 0x0096004e43007988 */ /* 0x0001e2000800001e */
[----:B-1----:R-:W-:-:S03]  /*f500*/  IADD3 R90, P4, PT, R0, R134, RZ ;  /* 0x00000086005a7210 */ /* 0x002fc60007f9e0ff */
[----:B------:R-:W4:Y:S04]  /*f510*/  @P2 LDG.E.U8 R3, desc[UR32][R156.64] ;  /* 0x000000209c032981 */ /* 0x000f28000c1e1100 */
[----:B------:R1:W-:Y:S04]  /*f520*/  STS.U8 [R67+UR30+0x9a00], R75 ;  /* 0x009a004b43007988 */ /* 0x0003e8000800001e */
[----:B0-----:R-:W4:Y:S04]  /*f530*/  LDL.LU R78, [R1+0x86c] ;  /* 0x00086c00014e7983 */ /* 0x001f280000300800 */
[----:B-1----:R-:W4:Y:S01]  /*f540*/  LDL.LU R75, [R1+0x868] ;  /* 0x00086800014b7983 */ /* 0x002f220000300800 */
[----:B------:R-:W-:-:S03]  /*f550*/  LEA.HI.X.SX32 R91, R0, R135, 0x1, P4 ;  /* 0x00000087005b7211 */ /* 0x000fc600020f0eff */
[----:B--2---:R0:W-:Y:S04]  /*f560*/  STS.U8 [R67+UR30+0x9e00], R74 ;  /* 0x009e004a43007988 */ /* 0x0041e8000800001e */
[----:B------:R-:W-:Y:S04]  /*f570*/  STS.U8 [R67+UR30+0xa200], R71 ;  /* 0x00a2004743007988 */ /* 0x000fe8000800001e */
[----:B0-----:R-:W2:Y:S04]  /*f580*/  LDL.LU R74, [R1+0x864] ;  /* 0x00086400014a7983 */ /* 0x001ea80000300800 */
[----:B---3--:R0:W-:Y:S04]  /*f590*/  STS.U8 [R67+UR30+0xa600], R62 ;  /* 0x00a6003e43007988 */ /* 0x0081e8000800001e */
[----:B0-----:R-:W3:Y:S04]  /*f5a0*/  LDL.LU R62, [R1+0x860] ;  /* 0x00086000013e7983 */ /* 0x001ee80000300800 */
[----:B------:R-:W-:Y:S04]  /*f5b0*/  STL.64 [R1+0x40], R90 ;  /* 0x0000405a01007387 */ /* 0x000fe80000100a00 */
[----:B------:R-:W3:Y:S04]  /*f5c0*/  LDL.LU R71, [R1+0x874] ;  /* 0x0008740001477983 */ /* 0x000ee80000300800 */
[----:B----4-:R0:W-:Y:S04]  /*f5d0*/  STS.U8 [R67+UR30+0xaa00], R70 ;  /* 0x00aa004643007988 */ /* 0x0101e8000800001e */
[----:B0-----:R-:W4:Y:S01]  /*f5e0*/  LDL.LU R70, [R1+0x870] ;  /* 0x0008700001467983 */ /* 0x001f220000300800 */
[----:B------:R-:W-:-:S02]  /*f5f0*/  IMAD R0, R6, 0x5f, RZ ;  /* 0x0000005f06007824 */ /* 0x000fc400078e02ff */
[----:B------:R-:W0:Y:S01]  /*f600*/  LDC R6, c[0x0][0x3d8] ;  /* 0x0000f600ff067b82 */ /* 0x000e220000000800 */
[----:B------:R-:W-:Y:S01]  /*f610*/  LOP3.LUT R66, R66, 0x7f, RZ, 0xc0, !PT ;  /* 0x0000007f42427812 */ /* 0x000fe200078ec0ff */
[----:B------:R1:W-:Y:S04]  /*f620*/  STS.U8 [R67+UR30+0xae00], R86 ;  /* 0x00ae005643007988 */ /* 0x0003e8000800001e */
[----:B------:R-:W-:Y:S01]  /*f630*/  STS.U8 [R67+UR30+0xb200], R83 ;  /* 0x00b2005343007988 */ /* 0x000fe2000800001e */
[----:B-1----:R-:W-:-:S03]  /*f640*/  IADD3 R86, P4, PT, R0, R134, RZ ;  /* 0x0000008600567210 */ /* 0x002fc60007f9e0ff */
[----:B------:R-:W-:Y:S04]  /*f650*/  STS.U8 [R67+UR30+0xb600], R82 ;  /* 0x00b6005243007988 */ /* 0x000fe8000800001e */
[----:B------:R-:W-:Y:S04]  /*f660*/  STS.U8 [R67+UR30+0xba00], R79 ;  /* 0x00ba004f43007988 */ /* 0x000fe8000800001e */
[----:B------:R1:W-:Y:S01]  /*f670*/  STS.U8 [R67+UR30+0xbe00], R4 ;  /* 0x00be000443007988 */ /* 0x0003e2000800001e */
[----:B------:R-:W-:Y:S01]  /*f680*/  LEA.HI.X.SX32 R87, R0, R135, 0x1, P4 ;  /* 0x0000008700577211 */ /* 0x000fe200020f0eff */
[----:B------:R-:W-:Y:S01]  /*f690*/  IMAD R0, R8, 0x67, RZ ;  /* 0x0000006708007824 */ /* 0x000fe200078e02ff */
[----:B-1----:R-:W1:Y:S01]  /*f6a0*/  LDC R4, c[0x0][0x3d8] ;  /* 0x0000f600ff047b82 */ /* 0x002e620000000800 */
[----:B------:R-:W-:-:S03]  /*f6b0*/  LOP3.LUT R67, R66, 0x50, RZ, 0x3c, !PT ;  /* 0x0000005042437812 */ /* 0x000fc600078e3cff */
[----:B------:R-:W-:-:S04]  /*f6c0*/  IADD3 R82, P4, PT, R0, R134, RZ ;  /* 0x0000008600527210 */ /* 0x000fc80007f9e0ff */
[----:B------:R-:W-:Y:S01]  /*f6d0*/  LEA.HI.X.SX32 R83, R0, R135, 0x1, P4 ;  /* 0x0000008700537211 */ /* 0x000fe200020f0eff */
[----:B0-----:R-:W-:Y:S01]  /*f6e0*/  IMAD R0, R6, 0x6f, RZ ;  /* 0x0000006f06007824 */ /* 0x001fe200078e02ff */
[----:B------:R-:W-:Y:S04]  /*f6f0*/  STS.U8 [R67+UR30+0x8280], R78 ;  /* 0x0082804e43007988 */ /* 0x000fe8000800001e */
[----:B------:R-:W-:Y:S01]  /*f700*/  STS.U8 [R67+UR30+0x8680], R75 ;  /* 0x0086804b43007988 */ /* 0x000fe2000800001e */
[----:B------:R-:W-:-:S03]  /*f710*/  IADD3 R162, P4, PT, R0, R134, RZ ;  /* 0x0000008600a27210 */ /* 0x000fc60007f9e0ff */
[----:B------:R-:W-:Y:S01]  /*f720*/  STL.64 [R1+0x10], R86 ;  /* 0x0000105601007387 */ /* 0x000fe20000100a00 */
[-C--:B------:R-:W-:Y:S01]  /*f730*/  LEA.HI.X.SX32 R163, R0, R135.reuse, 0x1, P4 ;  /* 0x0000008700a37211 */ /* 0x080fe200020f0eff */
[----:B-1----:R-:W-:Y:S02]  /*f740*/  IMAD R0, R4, 0x77, RZ ;  /* 0x0000007704007824 */ /* 0x002fe400078e02ff */
[----:B------:R-:W-:Y:S03]  /*f750*/  STL.64 [R1], R82 ;  /* 0x0000005201007387 */ /* 0x000fe60000100a00 */
[C---:B------:R-:W-:Y:S02]  /*f760*/  IADD3 R158, P4, PT, R0.reuse, R134, RZ ;  /* 0x00000086009e7210 */ /* 0x040fe40007f9e0ff */
[----:B------:R-:W-:Y:S02]  /*f770*/  PRMT R12, RZ, 0x7610, R12 ;  /* 0x00007610ff0c7816 */ /* 0x000fe4000000000c */
[----:B------:R-:W-:-:S02]  /*f780*/  LEA.HI.X.SX32 R159, R0, R135, 0x1, P4 ;  /* 0x00000087009f7211 */ /* 0x000fc400020f0eff */
[----:B------:R-:W-:Y:S02]  /*f790*/  PRMT R10, RZ, 0x7610, R10 ;  /* 0x00007610ff0a7816 */ /* 0x000fe4000000000a */
[----:B------:R-:W-:Y:S01]  /*f7a0*/  PRMT R8, RZ, 0x7610, R8 ;  /* 0x00007610ff087816 */ /* 0x000fe20000000008 */
[----:B------:R-:W4:Y:S01]  /*f7b0*/  @P2 LDG.E.U8 R12, desc[UR32][R90.64] ;  /* 0x000000205a0c2981 */ /* 0x000f22000c1e1100 */
[----:B------:R-:W-:-:S03]  /*f7c0*/  PRMT R6, RZ, 0x7610, R6 ;  /* 0x00007610ff067816 */ /* 0x000fc60000000006 */
[----:B------:R-:W4:Y:S01]  /*f7d0*/  @P2 LDG.E.U8 R10, desc[UR32][R86.64] ;  /* 0x00000020560a2981 */ /* 0x000f22000c1e1100 */
[----:B------:R-:W-:-:S03]  /*f7e0*/  PRMT R4, RZ, 0x7610, R4 ;  /* 0x00007610ff047816 */ /* 0x000fc60000000004 */
[----:B------:R-:W4:Y:S04]  /*f7f0*/  @P2 LDG.E.U8 R8, desc[UR32][R82.64] ;  /* 0x0000002052082981 */ /* 0x000f28000c1e1100 */
[----:B------:R-:W4:Y:S04]  /*f800*/  @P2 LDG.E.U8 R6, desc[UR32][R162.64] ;  /* 0x00000020a2062981 */ /* 0x000f28000c1e1100 */
[----:B------:R-:W4:Y:S01]  /*f810*/  @P2 LDG.E.U8 R4, desc[UR32][R158.64] ;  /* 0x000000209e042981 */ /* 0x000f22000c1e1100 */
[----:B------:R-:W-:-:S03]  /*f820*/  LOP3.LUT R66, R66, 0x60, RZ, 0x3c, !PT ;  /* 0x0000006042427812 */ /* 0x000fc600078e3cff */
[----:B--2---:R-:W-:Y:S04]  /*f830*/  STS.U8 [R67+UR30+0x8a80], R74 ;  /* 0x008a804a43007988 */ /* 0x004fe8000800001e */
[----:B---3--:R0:W-:Y:S02]  /*f840*/  STS.U8 [R67+UR30+0x8e80], R62 ;  /* 0x008e803e43007988 */ /* 0x0081e4000800001e */
[----:B0-----:R-:W0:Y:S02]  /*f850*/  LDC R62, c[0x0][0x3d8] ;  /* 0x0000f600ff3e7b82 */ /* 0x001e240000000800 */
[----:B------:R-:W-:Y:S04]  /*f860*/  STS.U8 [R67+UR30+0x9280], R71 ;  /* 0x0092804743007988 */ /* 0x000fe8000800001e */
[----:B----4-:R-:W-:Y:S04]  /*f870*/  STS.U8 [R67+UR30+0x9680], R70 ;  /* 0x0096804643007988 */ /* 0x010fe8000800001e */
[----:B------:R1:W-:Y:S04]  /*f880*/  STS.U8 [R67+UR30+0x9a80], R131 ;  /* 0x009a808343007988 */ /* 0x0003e8000800001e */
[----:B------:R2:W-:Y:S04]  /*f890*/  STS.U8 [R67+UR30+0x9e80], R130 ;  /* 0x009e808243007988 */ /* 0x0005e8000800001e */
[----:B------:R3:W-:Y:S04]  /*f8a0*/  STS.U8 [R67+UR30+0xa280], R129 ;  /* 0x00a2808143007988 */ /* 0x0007e8000800001e */
[----:B-1----:R-:W4:Y:S04]  /*f8b0*/  LDL.LU R131, [R1+0x91c] ;  /* 0x00091c0001837983 */ /* 0x002f280000300800 */
[----:B--2---:R-:W2:Y:S04]  /*f8c0*/  LDL.LU R130, [R1+0x918] ;  /* 0x0009180001827983 */ /* 0x004ea80000300800 */
[----:B---3--:R-:W3:Y:S04]  /*f8d0*/  LDL.LU R129, [R1+0x914] ;  /* 0x0009140001817983 */ /* 0x008ee80000300800 */
[----:B------:R1:W-:Y:S01]  /*f8e0*/  STS.U8 [R67+UR30+0xa680], R128 ;  /* 0x00a6808043007988 */ /* 0x0003e2000800001e */
[----:B0-----:R-:W-:-:S03]  /*f8f0*/  IMAD R0, R62, 0x7f, RZ ;  /* 0x0000007f3e007824 */ /* 0x001fc600078e02ff */
[----:B-1----:R-:W2:Y:S04]  /*f900*/  LDL.LU R128, [R1+0x910] ;  /* 0x0009100001807983 */ /* 0x002ea80000300800 */
[----:B------:R-:W2:Y:S04]  /*f910*/  LDL.LU R111, [R1+0x8bc] ;  /* 0x0008bc00016f7983 */ /* 0x000ea80000300800 */
[----:B------:R-:W2:Y:S04]  /*f920*/  LDL.LU R110, [R1+0x8e8] ;  /* 0x0008e800016e7983 */ /* 0x000ea80000300800 */
[----:B------:R-:W2:Y:S04]  /*f930*/  LDL.LU R107, [R1+0x8e4] ;  /* 0x0008e400016b7983 */ /* 0x000ea80000300800 */
[----:B------:R-:W2:Y:S04]  /*f940*/  LDL.LU R106, [R1+0x8d0] ;  /* 0x0008d000016a7983 */ /* 0x000ea80000300800 */
[----:B------:R-:W2:Y:S04]  /*f950*/  LDL.LU R103, [R1+0x8f0] ;  /* 0x0008f00001677983 */ /* 0x000ea80000300800 */
[----:B------:R-:W2:Y:S01]  /*f960*/  LDL.LU R102, [R1+0x8ec] ;  /* 0x0008ec0001667983 */ /* 0x000ea20000300800 */
[----:B------:R-:W-:-:S03]  /*f970*/  IADD3 R150, P4, PT, R0, R134, RZ ;  /* 0x0000008600967210 */ /* 0x000fc60007f9e0ff */
[----:B------:R-:W2:Y:S04]  /*f980*/  LDL.LU R99, [R1+0x8b0] ;  /* 0x0008b00001637983 */ /* 0x000ea80000300800 */
[----:B------:R-:W2:Y:S04]  /*f990*/  LDL.LU R98, [R1+0x8e0] ;  /* 0x0008e00001627983 */ /* 0x000ea80000300800 */
[----:B------:R-:W2:Y:S04]  /*f9a0*/  LDL.LU R95, [R1+0x8dc] ;  /* 0x0008dc00015f7983 */ /* 0x000ea80000300800 */
[----:B------:R-:W2:Y:S01]  /*f9b0*/  LDL.LU R94, [R1+0x8ac] ;  /* 0x0008ac00015e7983 */ /* 0x000ea20000300800 */
[----:B------:R-:W-:-:S03]  /*f9c0*/  LEA.HI.X.SX32 R151, R0, R135, 0x1, P4 ;  /* 0x0000008700977211 */ /* 0x000fc600020f0eff */
[----:B------:R-:W2:Y:S01]  /*f9d0*/  LDL.LU R91, [R1+0x8d8] ;  /* 0x0008d800015b7983 */ /* 0x000ea20000300800 */
[----:B------:R-:W-:-:S03]  /*f9e0*/  PRMT R0, RZ, 0x7610, R0 ;  /* 0x00007610ff007816 */ /* 0x000fc60000000000 */
[----:B------:R-:W2:Y:S04]  /*f9f0*/  LDL.LU R90, [R1+0x8d4] ;  /* 0x0008d400015a7983 */ /* 0x000ea80000300800 */
[----:B------:R-:W2:Y:S04]  /*fa00*/  LDL.LU R87, [R1+0x88c] ;  /* 0x00088c0001577983 */ /* 0x000ea80000300800 */
[----:B------:R-:W2:Y:S04]  /*fa10*/  LDL.LU R86, [R1+0x8c4] ;  /* 0x0008c40001567983 */ /* 0x000ea80000300800 */
[----:B------:R-:W2:Y:S04]  /*fa20*/  LDL.LU R83, [R1+0x8c0] ;  /* 0x0008c00001537983 */ /* 0x000ea80000300800 */
[----:B------:R-:W2:Y:S04]  /*fa30*/  LDL.LU R82, [R1+0x898] ;  /* 0x0008980001527983 */ /* 0x000ea80000300800 */
[----:B------:R-:W-:Y:S04]  /*fa40*/  STS.U8 [R67+UR30+0xaa80], R140 ;  /* 0x00aa808c43007988 */ /* 0x000fe8000800001e */
[----:B------:R-:W2:Y:S04]  /*fa50*/  LDL.LU R79, [R1+0x8cc] ;  /* 0x0008cc00014f7983 */ /* 0x000ea80000300800 */
[----:B------:R-:W-:Y:S04]  /*fa60*/  STS.U8 [R67+UR30+0xae80], R38 ;  /* 0x00ae802643007988 */ /* 0x000fe8000800001e */
[----:B------:R-:W2:Y:S04]  /*fa70*/  LDL.LU R78, [R1+0x8c8] ;  /* 0x0008c800014e7983 */ /* 0x000ea80000300800 */
[----:B------:R-:W-:Y:S04]  /*fa80*/  STS.U8 [R67+UR30+0xb280], R37 ;  /* 0x00b2802543007988 */ /* 0x000fe8000800001e */
[----:B------:R-:W2:Y:S04]  /*fa90*/  LDL.LU R75, [R1+0x888] ;  /* 0x00088800014b7983 */ /* 0x000ea80000300800 */
[----:B------:R-:W-:Y:S04]  /*faa0*/  STS.U8 [R67+UR30+0xb680], R36 ;  /* 0x00b6802443007988 */ /* 0x000fe8000800001e */
[----:B------:R-:W2:Y:S04]  /*fab0*/  LDL.LU R74, [R1+0x8b8] ;  /* 0x0008b800014a7983 */ /* 0x000ea80000300800 */
[----:B------:R-:W2:Y:S04]  /*fac0*/  @P2 LDG.E.U8 R0, desc[UR32][R150.64] ;  /* 0x0000002096002981 */ /* 0x000ea8000c1e1100 */
[----:B------:R-:W-:Y:S04]  /*fad0*/  STS.U8 [R67+UR30+0xba80], R35 ;  /* 0x00ba802343007988 */ /* 0x000fe8000800001e */
[----:B------:R-:W3:Y:S04]  /*fae0*/  LDL.LU R71, [R1+0x8b4] ;  /* 0x0008b40001477983 */ /* 0x000ee80000300800 */
[----:B------:R0:W-:Y:S04]  /*faf0*/  STS.U8 [R67+UR30+0xbe80], R34 ;  /* 0x00be802243007988 */ /* 0x0001e8000800001e */
[----:B------:R-:W3:Y:S04]  /*fb00*/  LDL.LU R70, [R1+0x880] ;  /* 0x0008800001467983 */ /* 0x000ee80000300800 */
[----:B0-----:R-:W3:Y:S04]  /*fb10*/  LDL.LU R67, [R1+0x8a8] ;  /* 0x0008a80001437983 */ /* 0x001ee80000300800 */
        /* <DEDUP_REMOVED lines=12> */
[----:B------:R-:W-:Y:S01]  /*fbe0*/  STS.U8 [R66+UR30+0xb300], R9 ;  /* 0x00b3000942007988 */ /* 0x000fe2000800001e */
[----:B------:R-:W-:-:S03]  /*fbf0*/  LOP3.LUT R35, R63, 0x70, RZ, 0x3c, !PT ;  /* 0x000000703f237812 */ /* 0x000fc600078e3cff */
[----:B------:R-:W-:Y:S04]  /*fc00*/  STS.U8 [R66+UR30+0xb700], R7 ;  /* 0x00b7000742007988 */ /* 0x000fe8000800001e */
[----:B------:R-:W-:Y:S04]  /*fc10*/  STS.U8 [R66+UR30+0xbb00], R5 ;  /* 0x00bb000542007988 */ /* 0x000fe8000800001e */
[----:B------:R0:W-:Y:S04]  /*fc20*/  STS.U8 [R66+UR30+0xbf00], R3 ;  /* 0x00bf000342007988 */ /* 0x0001e8000800001e */
[----:B0-----:R-:W4:Y:S04]  /*fc30*/  LDL.LU R66, [R1+0x87c] ;  /* 0x00087c0001427983 */ /* 0x001f280000300800 */
[----:B------:R-:W4:Y:S01]  /*fc40*/  LDL.LU R63, [R1+0x8a0] ;  /* 0x0008a000013f7983 */ /* 0x000f220000300800 */
[----:B------:R-:W0:Y:S03]  /*fc50*/  S2R R5, SR_TID.X ;  /* 0x0000000000057919 */ /* 0x000e260000002100 */
        /* <DEDUP_REMOVED lines=8> */
[----:B0-----:R-:W-:-:S03]  /*fce0*/  IMAD.SHL.U32 R3, R5, 0x10, RZ ;  /* 0x0000001005037824 */ /* 0x001fc600078e00ff */
[----:B------:R-:W-:Y:S04]  /*fcf0*/  STS.U8 [R35+UR30+0xa380], R16 ;  /* 0x00a3801023007988 */ /* 0x000fe8000800001e */
[----:B------:R-:W-:Y:S04]  /*fd00*/  STS.U8 [R35+UR30+0xa780], R14 ;  /* 0x00a7800e23007988 */ /* 0x000fe8000800001e */
[----:B------:R-:W-:Y:S04]  /*fd10*/  STS.U8 [R35+UR30+0xab80], R12 ;  /* 0x00ab800c23007988 */ /* 0x000fe8000800001e */
[----:B------:R-:W-:Y:S04]  /*fd20*/  STS.U8 [R35+UR30+0xaf80], R10 ;  /* 0x00af800a23007988 */ /* 0x000fe8000800001e */
[----:B------:R-:W-:Y:S04]  /*fd30*/  STS.U8 [R35+UR30+0xb380], R8 ;  /* 0x00b3800823007988 */ /* 0x000fe8000800001e */
[----:B------:R0:W-:Y:S04]  /*fd40*/  STS.U8 [R35+UR30+0xb780], R6 ;  /* 0x00b7800623007988 */ /* 0x0001e8000800001e */
[----:B------:R-:W-:Y:S01]  /*fd50*/  STS.U8 [R35+UR30+0xbb80], R4 ;  /* 0x00bb800423007988 */ /* 0x000fe2000800001e */
[----:B0-----:R-:W-:-:S03]  /*fd60*/  F2FP.SATFINITE.E4M3.F32.PACK_AB_MERGE_C R6, R61, R132, R60 ;  /* 0x000000843d06723e */ /* 0x001fc6000480703c */
[----:B--2---:R0:W-:Y:S02]  /*fd70*/  STS.U8 [R35+UR30+0xbf80], R0 ;  /* 0x00bf800023007988 */ /* 0x0041e4000800001e */
[----:B0-----:R-:W-:Y:S02]  /*fd80*/  LOP3.LUT R0, R3, 0x70, RZ, 0xc0, !PT ;  /* 0x0000007003007812 */ /* 0x001fe400078ec0ff */
[----:B------:R-:W-:Y:S02]  /*fd90*/  LOP3.LUT R3, R5, 0x7f, RZ, 0xc0, !PT ;  /* 0x0000007f05037812 */ /* 0x000fe400078ec0ff */
[----:B------:R-:W-:Y:S02]  /*fda0*/  F2FP.SATFINITE.E4M3.F32.PACK_AB_MERGE_C R5, R136, R137, R138 ;  /* 0x000000898805723e */ /* 0x000fe4000480708a */
[----:B---3--:R-:W-:Y:S02]  /*fdb0*/  F2FP.SATFINITE.E4M3.F32.PACK_AB_MERGE_C R11, R139, R67, R70 ;  /* 0x000000438b0b723e */ /* 0x008fe40004807046 */
[----:B------:R-:W2:Y:S04]  /*fdc0*/  LDL.LU R139, [R1+0x90c] ;  /* 0x00090c00018b7983 */ /* 0x000ea80000300800 */
[----:B------:R-:W2:Y:S04]  /*fdd0*/  LDL.LU R138, [R1+0x908] ;  /* 0x00090800018a7983 */ /* 0x000ea80000300800 */
[----:B------:R-:W2:Y:S04]  /*fde0*/  LDL.LU R137, [R1+0x904] ;  /* 0x0009040001897983 */ /* 0x000ea80000300800 */
[----:B------:R-:W2:Y:S01]  /*fdf0*/  LDL.LU R136, [R1+0x900] ;  /* 0x0009000001887983 */ /* 0x000ea20000300800 */
[----:B----4-:R-:W-:-:S03]  /*fe00*/  F2FP.SATFINITE.E4M3.F32.PACK_AB_MERGE_C R4, R133, R63, R66 ;  /* 0x0000003f8504723e */ /* 0x010fc60004807042 */
[----:B------:R0:W5:Y:S04]  /*fe10*/  LDL.LU R133, [R1+0x8fc] ;  /* 0x0008fc0001857983 */ /* 0x0001680000300800 */
[----:B------:R0:W5:Y:S01]  /*fe20*/  LDL.LU R132, [R1+0x8f8] ;  /* 0x0008f80001847983 */ /* 0x0001620000300800 */
[--C-:B------:R-:W-:Y:S01]  /*fe30*/  FFMA R128, R128, UR7, -R2.reuse ;  /* 0x0000000780807c23 */ /* 0x100fe20008000802 */
[--C-:B------:R-:W-:Y:S01]  /*fe40*/  FFMA R130, R130, UR7, -R2.reuse ;  /* 0x0000000782827c23 */ /* 0x100fe20008000802 */
[--C-:B------:R-:W-:Y:S01]  /*fe50*/  FFMA R131, R131, UR7, -R2.reuse ;  /* 0x0000000783837c23 */ /* 0x100fe20008000802 */
[----:B------:R-:W-:Y:S01]  /*fe60*/  FFMA R129, R129, UR7, -R2 ;  /* 0x0000000781817c23 */ /* 0x000fe20008000802 */
[----:B------:R-:W-:Y:S01]  /*fe70*/  FMUL R22, R128, 1.4426950216293334961 ;  /* 0x3fb8aa3b80167820 */ /* 0x000fe20000400000 */
[----:B------:R-:W-:-:S02]  /*fe80*/  IMAD R0, R3, 0x80, R0 ;  /* 0x0000008003007824 */ /* 0x000fc400078e0200 */
[----:B------:R-:W-:Y:S01]  /*fe90*/  FMUL R26, R130, 1.4426950216293334961 ;  /* 0x3fb8aa3b821a7820 */ /* 0x000fe20000400000 */
[----:B------:R-:W-:Y:S01]  /*fea0*/  FMUL R3, R131, 1.4426950216293334961 ;  /* 0x3fb8aa3b83037820 */ /* 0x000fe20000400000 */
[----:B------:R-:W-:Y:S01]  /*feb0*/  FMUL R21, R129, 1.4426950216293334961 ;  /* 0x3fb8aa3b81157820 */ /* 0x000fe20000400000 */
[----:B------:R-:W1:Y:S08]  /*fec0*/  MUFU.EX2 R22, R22 ;  /* 0x0000001600167308 */ /* 0x000e700000000800 */
[----:B------:R-:W-:Y:S08]  /*fed0*/  MUFU.EX2 R26, R26 ;  /* 0x0000001a001a7308 */ /* 0x000ff00000000800 */
[----:B------:R-:W3:Y:S08]  /*fee0*/  MUFU.EX2 R3, R3 ;  /* 0x0000000300037308 */ /* 0x000ef00000000800 */
[----:B------:R-:W4:Y:S01]  /*fef0*/  MUFU.EX2 R21, R21 ;  /* 0x0000001500157308 */ /* 0x000f220000000800 */
[----:B-1----:R-:W-:Y:S01]  /*ff00*/  FADD R20, R22, R39 ;  /* 0x0000002716147221 */ /* 0x002fe20000000000 */
[----:B------:R-:W-:-:S02]  /*ff10*/  F2FP.SATFINITE.E4M3.F32.PACK_AB_MERGE_C R13, R107, R110, R111 ;  /* 0x0000006e6b0d723e */ /* 0x000fc4000480706f */
[----:B------:R-:W-:Y:S02]  /*ff20*/  F2FP.SATFINITE.E4M3.F32.PACK_AB_MERGE_C R12, R102, R103, R106 ;  /* 0x00000067660c723e */ /* 0x000fe4000480706a */
[----:B---3--:R-:W-:Y:S02]  /*ff30*/  F2FP.SATFINITE.E4M3.F32.PACK_AB_MERGE_C R19, R3, R26, RZ ;  /* 0x0000001a0313723e */ /* 0x008fe400048070ff */
[----:B------:R-:W-:Y:S02]  /*ff40*/  F2FP.SATFINITE.E4M3.F32.PACK_AB_MERGE_C R14, R95, R98, R99 ;  /* 0x000000625f0e723e */ /* 0x000fe40004807063 */
[----:B------:R-:W-:Y:S01]  /*ff50*/  F2FP.SATFINITE.E4M3.F32.PACK_AB_MERGE_C R15, R90, R91, R94 ;  /* 0x0000005b5a0f723e */ /* 0x000fe2000480705e */
[C---:B----4-:R-:W-:Y:S01]  /*ff60*/  FADD R25, R21.reuse, R20 ;  /* 0x0000001415197221 */ /* 0x050fe20000000000 */
[----:B------:R-:W-:Y:S01]  /*ff70*/  FADD R20, -R2, -INF ;  /* 0xff80000002147421 */ /* 0x000fe20000000100 */
[----:B------:R-:W-:Y:S02]  /*ff80*/  F2FP.SATFINITE.E4M3.F32.PACK_AB_MERGE_C R19, R21, R22, R19 ;  /* 0x000000161513723e */ /* 0x000fe40004807013 */
[----:B------:R-:W-:-:S02]  /*ff90*/  LOP3.LUT R17, R0, 0x10, RZ, 0x3c, !PT ;  /* 0x0000001000117812 */ /* 0x000fc400078e3cff */
[C---:B------:R-:W-:Y:S02]  /*ffa0*/  LOP3.LUT R18, R0.reuse, 0x20, RZ, 0x3c, !PT ;  /* 0x0000002000127812 */ /* 0x040fe400078e3cff */
[C---:B------:R-:W-:Y:S02]  /*ffb0*/  LOP3.LUT R16, R0.reuse, 0x30, RZ, 0x3c, !PT ;  /* 0x0000003000107812 */ /* 0x040fe400078e3cff */
[C---:B------:R-:W-:Y:S02]  /*ffc0*/  LOP3.LUT R24, R0.reuse, 0x40, RZ, 0x3c, !PT ;  /* 0x0000004000187812 */ /* 0x040fe400078e3cff */
[C---:B------:R-:W-:Y:S02]  /*ffd0*/  LOP3.LUT R23, R0.reuse, 0x50, RZ, 0x3c, !PT ;  /* 0x0000005000177812 */ /* 0x040fe400078e3cff */
[C---:B------:R-:W-:Y:S02]  /*ffe0*/  LOP3.LUT R22, R0.reuse, 0x60, RZ, 0x3c, !PT ;  /* 0x0000006000167812 */ /* 0x040fe400078e3cff */
[----:B------:R-:W-:-:S02]  /*fff0*/  LOP3.LUT R21, R0, 0x70, RZ, 0x3c, !PT ;  /* 0x0000007000157812 */ /* 0x000fc400078e3cff */
[----:B------:R-:W-:Y:S02]  /*10000*/  F2FP.SATFINITE.E4M3.F32.PACK_AB_MERGE_C R9, R83, R86, R87 ;  /* 0x000000565309723e */ /* 0x000fe40004807057 */
[----:B------:R-:W-:Y:S02]  /*10010*/  F2FP.SATFINITE.E4M3.F32.PACK_AB_MERGE_C R8, R78, R79, R82 ;  /* 0x0000004f4e08723e */ /* 0x000fe40004807052 */
[----:B------:R-:W-:Y:S02]  /*10020*/  F2FP.SATFINITE.E4M3.F32.PACK_AB_MERGE_C R10, R71, R74, R75 ;  /* 0x0000004a470a723e */ /* 0x000fe4000480704b */
[----:B------:R-:W-:Y:S01]  /*10030*/  F2FP.SATFINITE.E4M3.F32.PACK_AB_MERGE_C R7, R65, R64, R58 ;  /* 0x000000404107723e */ /* 0x000fe2000480703a */
[----:B--2---:R1:W-:Y:S04]  /*10040*/  STS.128 [R0+UR30+0x4000], R136 ;  /* 0x0040008800007988 */ /* 0x0043e80008000c1e */
[----:B------:R2:W-:Y:S04]  /*10050*/  STS.128 [R17+UR30+0x4000], R12 ;  /* 0x0040000c11007988 */ /* 0x0005e80008000c1e */
[----:B------:R3:W-:Y:S01]  /*10060*/  STS.128 [R18+UR30+0x4000], R8 ;  /* 0x0040000812007988 */ /* 0x0007e20008000c1e */
[----:B-1----:R-:W-:-:S03]  /*10070*/  FMUL R0, R20, 1.4426950216293334961 ;  /* 0x3fb8aa3b14007820 */ /* 0x002fc60000400000 */
[----:B------:R1:W-:Y:S01]  /*10080*/  STS.128 [R16+UR30+0x4000], R4 ;  /* 0x0040000410007988 */ /* 0x0003e20008000c1e */
[----:B--2---:R-:W-:Y:S02]  /*10090*/  F2FP.SATFINITE.E4M3.F32.PACK_AB_MERGE_C R13, R73, R72, R57 ;  /* 0x00000048490d723e */ /* 0x004fe40004807039 */
[----:B------:R-:W-:Y:S01]  /*100a0*/  F2FP.SATFINITE.E4M3.F32.PACK_AB_MERGE_C R12, R69, R68, R59 ;  /* 0x00000044450c723e */ /* 0x000fe2000480703b */
[----:B------:R-:W2:Y:S01]  /*100b0*/  MUFU.EX2 R0, R0 ;  /* 0x0000000000007308 */ /* 0x000ea20000000800 */
[----:B------:R-:W-:Y:S02]  /*100c0*/  F2FP.SATFINITE.E4M3.F32.PACK_AB_MERGE_C R14, R77, R76, R56 ;  /* 0x0000004c4d0e723e */ /* 0x000fe40004807038 */
[----:B------:R-:W-:Y:S02]  /*100d0*/  F2FP.SATFINITE.E4M3.F32.PACK_AB_MERGE_C R15, R81, R80, R55 ;  /* 0x00000050510f723e */ /* 0x000fe40004807037 */
[----:B---3--:R-:W-:Y:S02]  /*100e0*/  F2FP.SATFINITE.E4M3.F32.PACK_AB_MERGE_C R9, R89, R88, R53 ;  /* 0x000000585909723e */ /* 0x008fe40004807035 */
[----:B------:R-:W-:-:S02]  /*100f0*/  F2FP.SATFINITE.E4M3.F32.PACK_AB_MERGE_C R8, R85, R84, R54 ;  /* 0x000000545508723e */ /* 0x000fc40004807036 */
[----:B------:R-:W-:Y:S02]  /*10100*/  F2FP.SATFINITE.E4M3.F32.PACK_AB_MERGE_C R10, R93, R92, R52 ;  /* 0x0000005c5d0a723e */ /* 0x000fe40004807034 */
[----:B------:R-:W-:Y:S02]  /*10110*/  F2FP.SATFINITE.E4M3.F32.PACK_AB_MERGE_C R11, R97, R96, R51 ;  /* 0x00000060610b723e */ /* 0x000fe40004807033 */
[----:B-1----:R-:W-:Y:S02]  /*10120*/  F2FP.SATFINITE.E4M3.F32.PACK_AB_MERGE_C R5, R105, R104, R49 ;  /* 0x000000686905723e */ /* 0x002fe40004807031 */
[----:B------:R-:W-:Y:S02]  /*10130*/  F2FP.SATFINITE.E4M3.F32.PACK_AB_MERGE_C R4, R101, R100, R50 ;  /* 0x000000646504723e */ /* 0x000fe40004807032 */
[----:B------:R-:W-:Y:S02]  /*10140*/  F2FP.SATFINITE.E4M3.F32.PACK_AB_MERGE_C R6, R109, R108, R44 ;  /* 0x0000006c6d06723e */ /* 0x000fe4000480702c */
[----:B------:R-:W-:-:S02]  /*10150*/  F2FP.SATFINITE.E4M3.F32.PACK_AB_MERGE_C R7, R113, R112, R43 ;  /* 0x000000707107723e */ /* 0x000fc4000480702b */
[----:B------:R-:W-:Y:S02]  /*10160*/  F2FP.SATFINITE.E4M3.F32.PACK_AB_MERGE_C R17, R47, R48, R41 ;  /* 0x000000302f11723e */ /* 0x000fe40004807029 */
[----:B------:R-:W-:Y:S02]  /*10170*/  F2FP.SATFINITE.E4M3.F32.PACK_AB_MERGE_C R16, R117, R116, R42 ;  /* 0x000000747510723e */ /* 0x000fe4000480702a */
[----:B------:R-:W-:Y:S01]  /*10180*/  F2FP.SATFINITE.E4M3.F32.PACK_AB_MERGE_C R18, R45, R46, R40 ;  /* 0x0000002e2d12723e */ /* 0x000fe20004807028 */
[----:B------:R-:W-:Y:S01]  /*10190*/  STS.128 [R24+UR30+0x4000], R12 ;  /* 0x0040000c18007988 */ /* 0x000fe20008000c1e */
[----:B------:R-:W-:-:S03]  /*101a0*/  FADD R136, R26, R25 ;  /* 0x000000191a887221 */ /* 0x000fc60000000000 */
[----:B------:R-:W-:Y:S04]  /*101b0*/  STS.128 [R23+UR30+0x4000], R8 ;  /* 0x0040000817007988 */ /* 0x000fe80008000c1e */
[----:B------:R-:W-:Y:S04]  /*101c0*/  STS.128 [R22+UR30+0x4000], R4 ;  /* 0x0040000416007988 */ /* 0x000fe80008000c1e */
[----:B------:R1:W-:Y:S02]  /*101d0*/  STS.128 [R21+UR30+0x4000], R16 ;  /* 0x0040001015007988 */ /* 0x0003e40008000c1e */
[----:B-1----:R-:W1:Y:S01]  /*101e0*/  LDTM.x128 R4, tmem[UR28] ;  /* 0x0000001c000479ee */ /* 0x002e6200083c0000 */
[----:B------:R-:W-:Y:S01]  /*101f0*/  NOP ;  /* 0x0000000000007918 */ /* 0x000fe20000000000 */
[----:B0-2---:R-:W-:Y:S05]  /*10200*/  @!P2 BRA `(.L_x_9) ;  /* 0x000000080004a947 */ /* 0x005fea0003800000 */
[C---:B-1----:R-:W-:Y:S01]  /*10210*/  FMUL R4, R0.reuse, R4 ;  /* 0x0000000400047220 */ /* 0x042fe20000400000 */
[C---:B------:R-:W-:Y:S01]  /*10220*/  FMUL R5, R0.reuse, R5 ;  /* 0x0000000500057220 */ /* 0x040fe20000400000 */
        /* <DEDUP_REMOVED lines=125> */
[----:B------:R-:W-:-:S04]  /*10a00*/  FMUL R131, R0, R131 ;  /* 0x0000008300837220 */ /* 0x000fc80000400000 */
[----:B------:R0:W-:Y:S03]  /*10a10*/  STTM.x128 tmem[UR28], R4 ;  /* 0x00000004000079ed */ /* 0x0001e600083c001c */
.L_x_9:
[----:B-1----:R-:W1:Y:S02]  /*10a20*/  FENCE.VIEW.ASYNC.T ;  /* 0x00000000000073c6 */ /* 0x002e640000000200 */
[----:B-1----:R-:W-:Y:S01]  /*10a30*/  BAR.SYNC.DEFER_BLOCKING 0x0 ;  /* 0x0000000000007b1d */ /* 0x002fe20000010000 */
[----:B------:R-:W-:-:S04]  /*10a40*/  FADD R3, R3, R136 ;  /* 0x0000008803037221 */ /* 0x000fc80000000000 */
[----:B------:R-:W-:Y:S01]  /*10a50*/  FADD R0, R0, R3 ;  /* 0x0000000300007221 */ /* 0x000fe20000000000 */
[----:B------:R-:W1:Y:S01]  /*10a60*/  LDCU UR4, c[0x0][0x3f0] ;  /* 0x00007e00ff0477ac */ /* 0x000e620008000800 */
[----:B------:R2:W-:Y:S06]  /*10a70*/  MEMBAR.ALL.CTA ;  /* 0x0000000000007992 */ /* 0x0005ec0000008000 */
[----:B--2---:R-:W2:Y:S01]  /*10a80*/  FENCE.VIEW.ASYNC.S ;  /* 0x00000000000073c6 */ /* 0x004ea20000000000 */
[----:B-1----:R-:W-:-:S04]  /*10a90*/  UIADD3 UR4, UPT, UPT, UR4, -0x80, URZ ;  /* 0xffffff8004047890 */ /* 0x002fc8000fffe0ff */
[----:B------:R-:W-:Y:S01]  /*10aa0*/  UISETP.GE.AND UP1, UPT, UR4, 0x1, UPT ;  /* 0x000000010400788c */ /* 0x000fe2000bf26270 */
[----:B--2---:R-:W-:Y:S06]  /*10ab0*/  BAR.SYNC.DEFER_BLOCKING 0x0 ;  /* 0x0000000000007b1d */ /* 0x004fec0000010000 */
[----:B------:R-:W-:Y:S05]  /*10ac0*/  @!P3 BRA `(.L_x_10) ;  /* 0x000000000090b947 */ /* 0x000fea0003800000 */
[----:B------:R-:W-:Y:S02]  /*10ad0*/  UIADD3 UR4, UPT, UPT, UR30, 0x4000, URZ ;  /* 0x000040001e047890 */ /* 0x000fe4000fffe0ff */
[----:B------:R-:W-:Y:S02]  /*10ae0*/  UIADD3 UR5, UPT, UPT, UR30, 0x8000, URZ ;  /* 0x000080001e057890 */ /* 0x000fe4000fffe0ff */
[----:B------:R-:W-:Y:S02]  /*10af0*/  USHF.R.U32.HI UR8, URZ, 0x4, UR4 ;  /* 0x00000004ff087899 */ /* 0x000fe40008011604 */
[----:B------:R-:W-:Y:S02]  /*10b00*/  USHF.R.U32.HI UR5, URZ, 0x4, UR5 ;  /* 0x00000004ff057899 */ /* 0x000fe40008011605 */
[----:B------:R-:W-:Y:S02]  /*10b10*/  USGXT.U32 UR8, UR8, 0xe ;  /* 0x0000000e0808789a */ /* 0x000fe40008000000 */
[----:B------:R-:W-:-:S02]  /*10b20*/  USGXT.U32 UR10, UR5, 0xe ;  /* 0x0000000e050a789a */ /* 0x000fc40008000000 */
[----:B------:R-:W-:Y:S02]  /*10b30*/  UIADD3 UR16, UP2, UPT, UR8, 0x2, URZ ;  /* 0x0000000208107890 */ /* 0x000fe4000ff5e0ff */
[----:B------:R-:W-:Y:S01]  /*10b40*/  UIADD3 UR20, UP3, UPT, UR10, 0x2, URZ ;  /* 0x000000020a147890 */ /* 0x000fe2000ff7e0ff */
[----:B------:R-:W-:Y:S01]  /*10b50*/  UMOV UR4, URZ ;  /* 0x000000ff00047c82 */ /* 0x000fe20008000000 */
[----:B------:R-:W-:Y:S01]  /*10b60*/  UMOV UR5, URZ ;  /* 0x000000ff00057c82 */ /* 0x000fe20008000000 */
[----:B------:R-:W-:Y:S02]  /*10b70*/  UIADD3.X UR17, UPT, UPT, UR4, 0x40004040, URZ, UP2, !UPT ;  /* 0x4000404004117890 */ /* 0x000fe400097fe4ff */
[----:B------:R-:W-:Y:S02]  /*10b80*/  UIADD3.X UR21, UPT, UPT, UR5, 0x40004040, URZ, UP3, !UPT ;  /* 0x4000404005157890 */ /* 0x000fe40009ffe4ff */
[----:B------:R-:W-:Y:S01]  /*10b90*/  UIADD3 UR24, UP2, UPT, UR20, 0x2, URZ ;  /* 0x0000000214187890 */ /* 0x000fe2000ff5e0ff */
[----:B------:R-:W-:Y:S01]  /*10ba0*/  UMOV UR4, UR27 ;  /* 0x0000001b00047c82 */ /* 0x000fe20008000000 */
[----:B------:R-:W-:Y:S01]  /*10bb0*/  UIADD3 UR36, UP3, UPT, UR20, 0x4, URZ ;  /* 0x0000000414247890 */ /* 0x000fe2000ff7e0ff */
[----:B------:R-:W-:Y:S01]  /*10bc0*/  UMOV UR7, UR4 ;  /* 0x0000000400077c82 */ /* 0x000fe20008000000 */
[----:B------:R-:W-:-:S02]  /*10bd0*/  UIADD3.X UR25, UPT, UPT, UR21, URZ, URZ, UP2, !UPT ;  /* 0x000000ff15197290 */ /* 0x000fc400097fe4ff */
[----:B------:R-:W-:Y:S02]  /*10be0*/  UIADD3.64 UR4, UPT, UPT, UR16, 0x2, URZ ;  /* 0x0000000210047897 */ /* 0x000fe4000fffe0ff */
[----:B------:R-:W-:Y:S02]  /*10bf0*/  UIADD3.64 UR14, UPT, UPT, UR16, 0x4, URZ ;  /* 0x00000004100e7897 */ /* 0x000fe4000fffe0ff */
[----:B------:R-:W-:Y:S01]  /*10c00*/  UIADD3.X UR37, UPT, UPT, UR21, URZ, URZ, UP3, !UPT ;  /* 0x000000ff15257290 */ /* 0x000fe20009ffe4ff */
[----:B------:R-:W-:Y:S01]  /*10c10*/  UMOV UR18, 0x0 ;  /* 0x0000000000127882 */ /* 0x000fe20000000000 */
[----:B------:R-:W-:Y:S01]  /*10c20*/  UMOV UR19, 0x8200010 ;  /* 0x0820001000137882 */ /* 0x000fe20000000000 */
[----:B------:R-:W-:Y:S01]  /*10c30*/  UMOV UR9, 0x40004040 ;  /* 0x4000404000097882 */ /* 0x000fe20000000000 */
[----:B------:R-:W-:Y:S01]  /*10c40*/  UMOV UR11, 0x40004040 ;  /* 0x40004040000b7882 */ /* 0x000fe20000000000 */
[----:B------:R-:W-:Y:S01]  /*10c50*/  UMOV UR22, 0x0 ;  /* 0x0000000000167882 */ /* 0x000fe20000000000 */
[----:B------:R-:W-:Y:S01]  /*10c60*/  UMOV UR23, 0x8200010 ;  /* 0x0820001000177882 */ /* 0x000fe20000000000 */
[----:B------:R-:W-:Y:S01]  /*10c70*/  UMOV UR34, 0x0 ;  /* 0x0000000000227882 */ /* 0x000fe20000000000 */
[----:B------:R-:W-:Y:S01]  /*10c80*/  UMOV UR35, 0x8200010 ;  /* 0x0820001000237882 */ /* 0x000fe20000000000 */
[----:B------:R1:W-:Y:S01]  /*10c90*/  UTCQMMA gdesc[UR8], gdesc[UR10], tmem[UR29], tmem[UR18], idesc[UR19], UPT ;  /* 0x00ff120a080075ea */ /* 0x0003e2000b80031d */
[----:B------:R-:W-:Y:S01]  /*10ca0*/  UMOV UR38, 0x0 ;  /* 0x0000000000267882 */ /* 0x000fe20000000000 */
[----:B------:R-:W-:Y:S01]  /*10cb0*/  UMOV UR39, 0x8200010 ;  /* 0x0820001000277882 */ /* 0x000fe20000000000 */
[----:B------:R1:W-:Y:S01]  /*10cc0*/  UTCQMMA gdesc[UR16], gdesc[UR20], tmem[UR29], tmem[UR22], idesc[UR23], UPT ;  /* 0x00ff1614100075ea */ /* 0x0003e2000b80031d */
[----:B------:R1:W-:Y:S01]  /*10cd0*/  UTCQMMA gdesc[UR4], gdesc[UR24], tmem[UR29], tmem[UR34], idesc[UR35], UPT ;  /* 0x00ff2218040075ea */ /* 0x0003e2000b80031d */
[----:B------:R1:W-:Y:S01]  /*10ce0*/  UTCQMMA gdesc[UR14], gdesc[UR36], tmem[UR29], tmem[UR38], idesc[UR39], UPT ;  /* 0x00ff26240e0075ea */ /* 0x0003e2000b80031d */
[----:B------:R1:W-:Y:S01]  /*10cf0*/  UTCBAR [UR7], URZ ;  /* 0x000000ff070073e9 */ /* 0x0003e200080000ff */
[----:B------:R-:W-:Y:S01]  /*10d00*/  NOP ;  /* 0x0000000000007918 */ /* 0x000fe20000000000 */
.L_x_10:
[----:B------:R-:W-:Y:S01]  /*10d10*/  FSEL R0, R0, 1, P2 ;  /* 0x3f80000000007808 */ /* 0x000fe20001000000 */
[----:B------:R-:W-:Y:S01]  /*10d20*/  UMOV UR65, URZ ;  /* 0x000000ff00417c82 */ /* 0x000fe20008000000 */
[----:B------:R-:W-:-:S03]  /*10d30*/  FSEL R2, R2, -INF , P2 ;  /* 0xff80000002027808 */ /* 0x000fc60001000000 */
[----:B------:R2:W-:Y:S01]  /*10d40*/  STL [R1+0x79c], R0 ;  /* 0x00079c0001007387 */ /* 0x0005e20000100800 */
[----:B------:R-:W-:Y:S05]  /*10d50*/  BRA.U !UP1, `(.L_x_11) ;  /* 0x00000099091c7547 */ /* 0x000fea000b800000 */
[----:B-1----:R-:W-:Y:S01]  /*10d60*/  UIADD3 UR8, UPT, UPT, UR30, 0x4000, URZ ;  /* 0x000040001e087890 */ /* 0x002fe2000fffe0ff */
[----:B------:R-:W-:Y:S01]  /*10d70*/  IMAD.MOV.U32 R136, RZ, RZ, R2 ;  /* 0x000000ffff887224 */ /* 0x000fe200078e0002 */
[----:B------:R-:W-:Y:S01]  /*10d80*/  USHF.R.U32.HI UR24, URZ, 0x4, UR30 ;  /* 0x00000004ff187899 */ /* 0x000fe2000801161e */
[----:B------:R-:W-:Y:S01]  /*10d90*/  IMAD.MOV.U32 R137, RZ, RZ, RZ ;  /* 0x000000ffff897224 */ /* 0x000fe200078e00ff */
[----:B------:R-:W-:Y:S02]  /*10da0*/  USHF.R.U32.HI UR23, URZ, 0x4, UR6 ;  /* 0x00000004ff177899 */ /* 0x000fe40008011606 */
[----:B------:R-:W-:Y:S02]  /*10db0*/  UIADD3 UR7, UPT, UPT, UR30, 0x10000, URZ ;  /* 0x000100001e077890 */ /* 0x000fe4000fffe0ff */
[----:B------:R-:W-:Y:S02]  /*10dc0*/  USHF.R.U32.HI UR8, URZ, 0x4, UR8 ;  /* 0x00000004ff087899 */ /* 0x000fe40008011608 */
[----:B------:R-:W-:Y:S01]  /*10dd0*/  USGXT.U32 UR24, UR24, 0xe ;  /* 0x0000000e1818789a */ /* 0x000fe20008000000 */
[----:B------:R-:W1:Y:S01]  /*10de0*/  LDCU UR22, c[0x0][0x3d4] ;  /* 0x00007a80ff1677ac */ /* 0x000e620008000800 */
[----:B------:R-:W3:Y:S01]  /*10df0*/  LDCU UR63, c[0x0][0x3c4] ;  /* 0x00007880ff3f77ac */ /* 0x000ee20008000800 */
[----:B------:R-:W-:-:S02]  /*10e00*/  USGXT.U32 UR23, UR23, 0xe ;  /* 0x0000000e1717789a */ /* 0x000fc40008000000 */
[----:B------:R-:W-:Y:S02]  /*10e10*/  USHF.R.U32.HI UR7, URZ, 0x4, UR7 ;  /* 0x00000004ff077899 */ /* 0x000fe40008011607 */
[----:B------:R-:W-:Y:S02]  /*10e20*/  USGXT.U32 UR20, UR8, 0xe ;  /* 0x0000000e0814789a */ /* 0x000fe40008000000 */
[----:B------:R-:W-:Y:S02]  /*10e30*/  UIADD3 UR8, UP2, UPT, UR24, 0x100, URZ ;  /* 0x0000010018087890 */ /* 0x000fe4000ff5e0ff */
[----:B------:R-:W-:Y:S01]  /*10e40*/  UIADD3 UR10, UP1, UPT, UR23, 0x2, URZ ;  /* 0x00000002170a7890 */ /* 0x000fe2000ff3e0ff */
[----:B------:R-:W-:Y:S01]  /*10e50*/  UMOV UR6, URZ ;  /* 0x000000ff00067c82 */ /* 0x000fe20008000000 */
[----:B------:R-:W-:Y:S01]  /*10e60*/  USGXT.U32 UR7, UR7, 0xe ;  /* 0x0000000e0707789a */ /* 0x000fe20008000000 */
[----:B------:R-:W-:Y:S01]  /*10e70*/  UMOV UR4, URZ ;  /* 0x000000ff00047c82 */ /* 0x000fe20008000000 */
[----:B------:R-:W-:-:S02]  /*10e80*/  UIADD3.X UR9, UPT, UPT, UR6, 0x40004040, URZ, UP2, !UPT ;  /* 0x4000404006097890 */ /* 0x000fc400097fe4ff */
[----:B------:R-:W-:Y:S02]  /*10e90*/  UIADD3.X UR11, UPT, UPT, UR4, 0x40004040, URZ, UP1, !UPT ;  /* 0x40004040040b7890 */ /* 0x000fe40008ffe4ff */
[----:B------:R-:W-:Y:S02]  /*10ea0*/  UIADD3 UR38, UP2, UPT, UR20, 0x2, URZ ;  /* 0x0000000214267890 */ /* 0x000fe4000ff5e0ff */
[----:B------:R-:W-:Y:S01]  /*10eb0*/  UIADD3 UR40, UP1, UPT, UR7, 0x2, URZ ;  /* 0x0000000207287890 */ /* 0x000fe2000ff3e0ff */
[----:B------:R-:W-:Y:S01]  /*10ec0*/  UMOV UR12, URZ ;  /* 0x000000ff000c7c82 */ /* 0x000fe20008000000 */
[----:B------:R-:W-:Y:S01]  /*10ed0*/  UMOV UR5, URZ ;  /* 0x000000ff00057c82 */ /* 0x000fe20008000000 */
[----:B------:R-:W-:Y:S02]  /*10ee0*/  UIADD3.X UR39, UPT, UPT, UR12, 0x40004040, URZ, UP2, !UPT ;  /* 0x400040400c277890 */ /* 0x000fe400097fe4ff */
[----:B------:R-:W-:Y:S02]  /*10ef0*/  UIADD3.X UR41, UPT, UPT, UR5, 0x40004040, URZ, UP1, !UPT ;  /* 0x4000404005297890 */ /* 0x000fe40008ffe4ff */
[----:B------:R-:W-:-:S02]  /*10f00*/  UIADD3 UR44, UP2, UPT, UR38, 0x4, URZ ;  /* 0x00000004262c7890 */ /* 0x000fc4000ff5e0ff */
[----:B------:R-:W-:Y:S02]  /*10f10*/  UIADD3 UR34, UP3, UPT, UR8, 0x100, URZ ;  /* 0x0000010008227890 */ /* 0x000fe4000ff7e0ff */
[----:B------:R-:W-:Y:S02]  /*10f20*/  UIADD3 UR36, UP4, UPT, UR8, 0x200, URZ ;  /* 0x0000020008247890 */ /* 0x000fe4000ff9e0ff */
[----:B------:R-:W-:Y:S02]  /*10f30*/  UIADD3 UR42, UP1, UPT, UR38, 0x2, URZ ;  /* 0x00000002262a7890 */ /* 0x000fe4000ff3e0ff */
[----:B------:R-:W-:Y:S01]  /*10f40*/  UIADD3.X UR45, UPT, UPT, UR39, URZ, URZ, UP2, !UPT ;  /* 0x000000ff272d7290 */ /* 0x000fe200097fe4ff */
[----:B------:R-:W-:Y:S01]  /*10f50*/  UMOV UR25, 0x1 ;  /* 0x0000000100197882 */ /* 0x000fe20000000000 */
[----:B------:R-:W4:Y:S01]  /*10f60*/  LDCU UR62, c[0x0][0x3c4] ;  /* 0x00007880ff3e77ac */ /* 0x000f220008000800 */
[----:B------:R-:W0:Y:S01]  /*10f70*/  LDCU UR61, c[0x0][0x3f0] ;  /* 0x00007e00ff3d77ac */ /* 0x000e220008000800 */
[----:B------:R-:W2:Y:S01]  /*10f80*/  LDCU UR60, c[0x0][0x3d4] ;  /* 0x00007a80ff3c77ac */ /* 0x000ea20008000800 */
[----:B------:R-:W0:Y:S01]  /*10f90*/  LDCU UR59, c[0x0][0x3a8] ;  /* 0x00007500ff3b77ac */ /* 0x000e220008000800 */
[----:B------:R-:W0:Y:S01]  /*10fa0*/  LDCU UR58, c[0x0][0x3c4] ;  /* 0x00007880ff3a77ac */ /* 0x000e220008000800 */
[----:B-1----:R-:W-:-:S02]  /*10fb0*/  USHF.L.U32 UR22, UR22, 0x7, URZ ;  /* 0x0000000716167899 */ /* 0x002fc400080006ff */
[----:B---3--:R-:W-:Y:S02]  /*10fc0*/  USHF.L.U32 UR21, UR63, 0x7, URZ ;  /* 0x000000073f157899 */ /* 0x008fe400080006ff */
[----:B------:R-:W-:Y:S02]  /*10fd0*/  UIADD3.X UR35, UPT, UPT, UR9, URZ, URZ, UP3, !UPT ;  /* 0x000000ff09237290 */ /* 0x000fe40009ffe4ff */
[----:B------:R-:W-:Y:S02]  /*10fe0*/  UIADD3.X UR37, UPT, UPT, UR9, URZ, URZ, UP4, !UPT ;  /* 0x000000ff09257290 */ /* 0x000fe4000a7fe4ff */
[----:B------:R-:W-:Y:S02]  /*10ff0*/  UIADD3.64 UR46, UPT, UPT, UR10, 0x2, URZ ;  /* 0x000000020a2e7897 */ /* 0x000fe4000fffe0ff */
[----:B------:R-:W-:Y:S02]  /*11000*/  UIADD3.64 UR48, UPT, UPT, UR10, 0x4, URZ ;  /* 0x000000040a307897 */ /* 0x000fe4000fffe0ff */
[----:B------:R-:W-:-:S02]  /*11010*/  UIADD3.X UR43, UPT, UPT, UR39, URZ, URZ, UP1, !UPT ;  /* 0x000000ff272b7290 */ /* 0x000fc40008ffe4ff */
[----:B------:R-:W-:Y:S02]  /*11020*/  UIADD3.64 UR50, UPT, UPT, UR40, 0x2, URZ ;  /* 0x0000000228327897 */ /* 0x000fe4000fffe0ff */
[----:B------:R-:W-:Y:S02]  /*11030*/  UIADD3.64 UR52, UPT, UPT, UR40, 0x4, URZ ;  /* 0x0000000428347897 */ /* 0x000fe4000fffe0ff */
[----:B------:R-:W-:Y:S01]  /*11040*/  UISETP.NE.U32.AND UP2, UPT, UR13, URZ, UPT ;  /* 0x000000ff0d00728c */ /* 0x000fe2000bf45070 */
[----:B0-2-4-:R-:W-:-:S10]  /*11050*/  UMOV UR64, URZ ;  /* 0x000000ff00407c82 */ /* 0x015fd40008000000 */
.L_x_16:
[----:B0-----:R-:W2:Y:S04]  /*11060*/  LDL.64 R4, [R1+0x720] ;  /* 0x0007200001047983 */ /* 0x001ea80000100a00 */
[----:B---3--:R-:W3:Y:S04]  /*11070*/  LDL.64 R2, [R1+0x6e0] ;  /* 0x0006e00001027983 */ /* 0x008ee80000100a00 */
[----:B------:R-:W4:Y:S04]  /*11080*/  LDL.64 R16, [R1+0x6a0] ;  /* 0x0006a00001107983 */ /* 0x000f280000100a00 */
[----:B------:R-:W4:Y:S04]  /*11090*/  LDL.64 R8, [R1+0x660] ;  /* 0x0006600001087983 */ /* 0x000f280000100a00 */
[----:B------:R-:W4:Y:S04]  /*110a0*/  LDL.64 R24, [R1+0x620] ;  /* 0x0006200001187983 */ /* 0x000f280000100a00 */
[----:B------:R-:W4:Y:S04]  /*110b0*/  LDL.64 R14, [R1+0x5a0] ;  /* 0x0005a000010e7983 */ /* 0x000f280000100a00 */
[----:B------:R-:W4:Y:S01]  /*110c0*/  LDL.64 R22, [R1+0x5e0] ;  /* 0x0005e00001167983 */ /* 0x000f220000100a00 */
[----:B------:R-:W-:-:S03]  /*110d0*/  USHF.R.S32.HI UR4, URZ, 0x1f, UR21 ;  /* 0x0000001fff047899 */ /* 0x000fc60008011415 */
[----:B------:R-:W4:Y:S01]  /*110e0*/  LDL.64 R20, [R1+0x560] ;  /* 0x0005600001147983 */ /* 0x000f220000100a00 */
[----:B-----5:R-:W-:-:S03]  /*110f0*/  IADD3 R100, P2, PT, R132, UR21, RZ ;  /* 0x0000001584647c10 */ /* 0x020fc6000ff5e0ff */
[----:B------:R-:W4:Y:S01]  /*11100*/  LDL.64 R12, [R1+0x520] ;  /* 0x00052000010c7983 */ /* 0x000f220000100a00 */
[----:B------:R-:W-:-:S03]  /*11110*/  IADD3.X R101, PT, PT, R133, UR4, RZ, P2, !PT ;  /* 0x0000000485657c10 */ /* 0x000fc600097fe4ff */
[----:B------:R-:W4:Y:S04]  /*11120*/  LDL.64 R18, [R1+0x4e0] ;  /* 0x0004e00001127983 */ /* 0x000f280000100a00 */
        /* <DEDUP_REMOVED lines=16> */
[----:B------:R-:W4:Y:S04]  /*11230*/  LDG.E.U8 R100, desc[UR32][R100.64] ;  /* 0x0000002064647981 */ /* 0x000f28000c1e1100 */
[----:B------:R-:W4:Y:S04]  /*11240*/  LDL.64 R122, [R1+0x7b8] ;  /* 0x0007b800017a7983 */ /* 0x000f280000100a00 */
[----:B------:R-:W4:Y:S04]  /*11250*/  LDL.64 R124, [R1+0x7b0] ;  /* 0x0007b000017c7983 */ /* 0x000f280000100a00 */
[----:B------:R-:W4:Y:S01]  /*11260*/  LDL.64 R128, [R1+0x7e8] ;  /* 0x0007e80001807983 */ /* 0x000f220000100a00 */
[----:B------:R-:W-:-:S03]  /*11270*/  USHF.L.U32 UR5, UR58, 0x3, URZ ;  /* 0x000000033a057899 */ /* 0x000fc600080006ff */
[----:B------:R-:W4:Y:S01]  /*11280*/  LDL.64 R126, [R1+0x820] ;  /* 0x00082000017e7983 */ /* 0x000f220000100a00 */
[----:B------:R-:W-:-:S03]  /*11290*/  UIMAD UR12, UR58, 0x9, URZ ;  /* 0x000000093a0c78a4 */ /* 0x000fc6000f8e02ff */
[----:B------:R-:W4:Y:S04]  /*112a0*/  LDL.64 R130, [R1+0x818] ;  /* 0x0008180001827983 */ /* 0x000f280000100a00 */
[----:B------:R-:W4:Y:S04]  /*112b0*/  LDL.64 R138, [R1+0x810] ;  /* 0x00081000018a7983 */ /* 0x000f280000100a00 */
[----:B------:R-:W4:Y:S04]  /*112c0*/  LDL.64 R144, [R1+0x808] ;  /* 0x0008080001907983 */ /* 0x000f280000100a00 */
[----:B------:R-:W4:Y:S04]  /*112d0*/  LDL.64 R142, [R1+0x800] ;  /* 0x00080000018e7983 */ /* 0x000f280000100a00 */
[----:B------:R-:W4:Y:S01]  /*112e0*/  LDL.64 R140, [R1+0x428] ;  /* 0x00042800018c7983 */ /* 0x000f220000100a00 */
[----:B--2---:R-:W-:-:S04]  /*112f0*/  IADD3 R92, P3, PT, R4, UR21, RZ ;  /* 0x00000015045c7c10 */ /* 0x004fc8000ff7e0ff */
[----:B------:R-:W-:Y:S02]  /*11300*/  IADD3.X R93, PT, PT, R5, UR4, RZ, P3, !PT ;  /* 0x00000004055d7c10 */ /* 0x000fe40009ffe4ff */
[----:B---3--:R-:W-:Y:S02]  /*11310*/  IADD3 R6, P2, PT, R2, UR21, RZ ;  /* 0x0000001502067c10 */ /* 0x008fe4000ff5e0ff */
[----:B----4-:R-:W-:Y:S01]  /*11320*/  IADD3 R4, P3, PT, R16, UR21, RZ ;  /* 0x0000001510047c10 */ /* 0x010fe2000ff7e0ff */
[----:B------:R-:W2:Y:S01]  /*11330*/  LDG.E.U8 R92, desc[UR32][R92.64] ;  /* 0x000000205c5c7981 */ /* 0x000ea2000c1e1100 */
[----:B------:R-:W-:Y:S02]  /*11340*/  IADD3.X R7, PT, PT, R3, UR4, RZ, P2, !PT ;  /* 0x0000000403077c10 */ /* 0x000fe400097fe4ff */
[----:B------:R-:W-:Y:S02]  /*11350*/  IADD3.X R5, PT, PT, R17, UR4, RZ, P3, !PT ;  /* 0x0000000411057c10 */ /* 0x000fe40009ffe4ff */
[----:B------:R-:W-:Y:S01]  /*11360*/  IADD3 R2, P2, PT, R8, UR21, RZ ;  /* 0x0000001508027c10 */ /* 0x000fe2000ff5e0ff */
[----:B------:R-:W3:Y:S03]  /*11370*/  LDL.64 R16, [R1+0x460] ;  /* 0x0004600001107983 */ /* 0x000ee60000100a00 */
[----:B------:R-:W-:Y:S01]  /*11380*/  IADD3.X R3, PT, PT, R9, UR4, RZ, P2, !PT ;  /* 0x0000000409037c10 */ /* 0x000fe200097fe4ff */
[----:B------:R0:W4:Y:S04]  /*11390*/  LDG.E.U8 R77, desc[UR32][R6.64] ;  /* 0x00000020064d7981 */ /* 0x000128000c1e1100 */
[----:B------:R-:W2:Y:S04]  /*113a0*/  LDL.64 R8, [R1+0x420] ;  /* 0x0004200001087983 */ /* 0x000ea80000100a00 */
[----:B------:R1:W4:Y:S01]  /*113b0*/  LDG.E.U8 R75, desc[UR32][R2.64] ;  /* 0x00000020024b7981 */ /* 0x000322000c1e1100 */
[----:B0-----:R-:W-:-:S03]  /*113c0*/  IADD3 R6, P3, PT, R24, UR21, RZ ;  /* 0x0000001518067c10 */ /* 0x001fc6000ff7e0ff */
[----:B------:R0:W4:Y:S01]  /*113d0*/  LDG.E.U8 R76, desc[UR32][R4.64] ;  /* 0x00000020044c7981 */ /* 0x000122000c1e1100 */
[----:B------:R-:W-:-:S03]  /*113e0*/  IADD3.X R7, PT, PT, R25, UR4, RZ, P3, !PT ;  /* 0x0000000419077c10 */ /* 0x000fc60009ffe4ff */
[----:B------:R-:W4:Y:S01]  /*113f0*/  LDL.64 R24, [R1+0x718] ;  /* 0x0007180001187983 */ /* 0x000f220000100a00 */
[----:B-1----:R-:W-:-:S03]  /*11400*/  IADD3 R2, P3, PT, R14, UR21, RZ ;  /* 0x000000150e027c10 */ /* 0x002fc6000ff7e0ff */
[----:B------:R1:W4:Y:S01]  /*11410*/  LDG.E.U8 R74, desc[UR32][R6.64] ;  /* 0x00000020064a7981 */ /* 0x000322000c1e1100 */
[----:B------:R-:W-:-:S03]  /*11420*/  IADD3.X R3, PT, PT, R15, UR4, RZ, P3, !PT ;  /* 0x000000040f037c10 */ /* 0x000fc60009ffe4ff */
[----:B------:R-:W4:Y:S01]  /*11430*/  LDL.64 R14, [R1+0x698] ;  /* 0x00069800010e7983 */ /* 0x000f220000100a00 */
[----:B0-----:R-:W-:-:S03]  /*11440*/  IADD3 R4, P2, PT, R22, UR21, RZ ;  /* 0x0000001516047c10 */ /* 0x001fc6000ff5e0ff */
[----:B------:R0:W4:Y:S01]  /*11450*/  LDG.E.U8 R72, desc[UR32][R2.64] ;  /* 0x0000002002487981 */ /* 0x000122000c1e1100 */
[----:B------:R-:W-:Y:S02]  /*11460*/  IADD3.X R5, PT, PT, R23, UR4, RZ, P2, !PT ;  /* 0x0000000417057c10 */ /* 0x000fe400097fe4ff */
[----:B-1----:R-:W-:Y:S01]  /*11470*/  IADD3 R6, P2, PT, R20, UR21, RZ ;  /* 0x0000001514067c10 */ /* 0x002fe2000ff5e0ff */
[----:B------:R-:W4:Y:S03]  /*11480*/  LDL.64 R22, [R1+0x6d8] ;  /* 0x0006d80001167983 */ /* 0x000f260000100a00 */
[----:B------:R-:W-:Y:S01]  /*11490*/  IADD3.X R7, PT, PT, R21, UR4, RZ, P2, !PT ;  /* 0x0000000415077c10 */ /* 0x000fe200097fe4ff */
[----:B------:R1:W4:Y:S04]  /*114a0*/  LDG.E.U8 R73, desc[UR32][R4.64] ;  /* 0x0000002004497981 */ /* 0x000328000c1e1100 */
[----:B------:R-:W4:Y:S01]  /*114b0*/  LDL.64 R20, [R1+0x658] ;  /* 0x0006580001147983 */ /* 0x000f220000100a00 */
[----:B0-----:R-:W-:-:S03]  /*114c0*/  IADD3 R2, P2, PT, R18, UR21, RZ ;  /* 0x0000001512027c10 */ /* 0x001fc6000ff5e0ff */
[----:B------:R0:W4:Y:S01]  /*114d0*/  LDG.E.U8 R71, desc[UR32][R6.64] ;  /* 0x0000002006477981 */ /* 0x000122000c1e1100 */
[----:B-1----:R-:W-:-:S04]  /*114e0*/  IADD3 R4, P3, PT, R12, UR21, RZ ;  /* 0x000000150c047c10 */ /* 0x002fc8000ff7e0ff */
[----:B------:R-:W-:Y:S02]  /*114f0*/  IADD3.X R5, PT, PT, R13, UR4, RZ, P3, !PT ;  /* 0x000000040d057c10 */ /* 0x000fe40009ffe4ff */
[----:B------:R-:W4:Y:S01]  /*11500*/  LDL.64 R12, [R1+0x618] ;  /* 0x00061800010c7983 */ /* 0x000f220000100a00 */
[----:B0-----:R-:W-:Y:S02]  /*11510*/  IADD3 R6, P3, PT, R10, UR21, RZ ;  /* 0x000000150a067c10 */ /* 0x001fe4000ff7e0ff */
[----:B------:R-:W-:Y:S01]  /*11520*/  IADD3.X R3, PT, PT, R19, UR4, RZ, P2, !PT ;  /* 0x0000000413037c10 */ /* 0x000fe200097fe4ff */
[----:B------:R3:W4:Y:S01]  /*11530*/  LDG.E.U8 R70, desc[UR32][R4.64] ;  /* 0x0000002004467981 */ /* 0x000722000c1e1100 */
[----:B------:R-:W-:-:S03]  /*11540*/  IADD3.X R7, PT, PT, R11, UR4, RZ, P3, !PT ;  /* 0x000000040b077c10 */ /* 0x000fc60009ffe4ff */
[----:B------:R-:W4:Y:S04]  /*11550*/  LDL.64 R18, [R1+0x5d8] ;  /* 0x0005d80001127983 */ /* 0x000f280000100a00 */
[----:B------:R-:W4:Y:S04]  /*11560*/  LDL.64 R10, [R1+0x598] ;  /* 0x00059800010a7983 */ /* 0x000f280000100a00 */
[----:B------:R2:W4:Y:S04]  /*11570*/  LDG.E.U8 R69, desc[UR32][R2.64] ;  /* 0x0000002002457981 */ /* 0x000528000c1e1100 */
[----:B------:R-:W4:Y:S01]  /*11580*/  LDG.E.U8 R68, desc[UR32][R6.64] ;  /* 0x0000002006447981 */ /* 0x000f22000c1e1100 */
[----:B---3--:R-:W-:-:S04]  /*11590*/  IADD3 R4, P2, PT, R16, UR21, RZ ;  /* 0x0000001510047c10 */ /* 0x008fc8000ff5e0ff */
[----:B------:R-:W-:Y:S02]  /*115a0*/  IADD3.X R5, PT, PT, R17, UR4, RZ, P2, !PT ;  /* 0x0000000411057c10 */ /* 0x000fe400097fe4ff */
[----:B------:R-:W3:Y:S01]  /*115b0*/  LDL.64 R16, [R1+0x558] ;  /* 0x0005580001107983 */ /* 0x000ee20000100a00 */
[----:B--2---:R-:W-:-:S03]  /*115c0*/  IADD3 R2, P3, PT, R8, UR21, RZ ;  /* 0x0000001508027c10 */ /* 0x004fc6000ff7e0ff */
[----:B------:R0:W2:Y:S01]  /*115d0*/  LDG.E.U8 R67, desc[UR32][R4.64] ;  /* 0x0000002004437981 */ /* 0x0000a2000c1e1100 */
[----:B------:R-:W-:-:S03]  /*115e0*/  IADD3.X R3, PT, PT, R9, UR4, RZ, P3, !PT ;  /* 0x0000000409037c10 */ /* 0x000fc60009ffe4ff */
[----:B------:R-:W2:Y:S04]  /*115f0*/  LDL.64 R8, [R1+0x518] ;  /* 0x0005180001087983 */ /* 0x000ea80000100a00 */
[----:B------:R1:W2:Y:S01]  /*11600*/  LDG.E.U8 R66, desc[UR32][R2.64] ;  /* 0x0000002002427981 */ /* 0x0002a2000c1e1100 */
[----:B----4-:R-:W-:-:S04]  /*11610*/  IADD3 R88, P2, PT, R24, UR21, RZ ;  /* 0x0000001518587c10 */ /* 0x010fc8000ff5e0ff */
[----:B------:R-:W-:Y:S02]  /*11620*/  IADD3.X R89, PT, PT, R25, UR4, RZ, P2, !PT ;  /* 0x0000000419597c10 */ /* 0x000fe400097fe4ff */
[----:B------:R-:W4:Y:S01]  /*11630*/  LDL.64 R24, [R1+0x4d8] ;  /* 0x0004d80001187983 */ /* 0x000f220000100a00 */
[----:B0-----:R-:W-:-:S03]  /*11640*/  IADD3 R4, P2, PT, R14, UR21, RZ ;  /* 0x000000150e047c10 */ /* 0x001fc6000ff5e0ff */
[----:B------:R-:W4:Y:S01]  /*11650*/  LDG.E.U8 R88, desc[UR32][R88.64] ;  /* 0x0000002058587981 */ /* 0x000f22000c1e1100 */
[----:B------:R-:W-:-:S03]  /*11660*/  IADD3.X R5, PT, PT, R15, UR4, RZ, P2, !PT ;  /* 0x000000040f057c10 */ /* 0x000fc600097fe4ff */
[----:B------:R-:W4:Y:S01]  /*11670*/  LDL.64 R14, [R1+0x458] ;  /* 0x00045800010e7983 */ /* 0x000f220000100a00 */
[----:B------:R-:W-:-:S03]  /*11680*/  IADD3 R6, P3, PT, R22, UR21, RZ ;  /* 0x0000001516067c10 */ /* 0x000fc6000ff7e0ff */
[----:B------:R-:W4:Y:S01]  /*11690*/  LDG.E.U8 R64, desc[UR32][R4.64] ;  /* 0x0000002004407981 */ /* 0x000f22000c1e1100 */
[----:B------:R-:W-:-:S03]  /*116a0*/  IADD3.X R7, PT, PT, R23, UR4, RZ, P3, !PT ;  /* 0x0000000417077c10 */ /* 0x000fc60009ffe4ff */
[----:B------:R-:W4:Y:S01]  /*116b0*/  LDL.64 R22, [R1+0x498] ;  /* 0x0004980001167983 */ /* 0x000f220000100a00 */
[----:B-1----:R-:W-:-:S03]  /*116c0*/  IADD3 R2, P3, PT, R20, UR21, RZ ;  /* 0x0000001514027c10 */ /* 0x002fc6000ff7e0ff */
[----:B------:R0:W4:Y:S01]  /*116d0*/  LDG.E.U8 R65, desc[UR32][R6.64] ;  /* 0x0000002006417981 */ /* 0x000122000c1e1100 */
[----:B------:R-:W-:-:S03]  /*116e0*/  IADD3.X R3, PT, PT, R21, UR4, RZ, P3, !PT ;  /* 0x0000000415037c10 */ /* 0x000fc60009ffe4ff */
[----:B------:R-:W4:Y:S04]  /*116f0*/  LDL.64 R20, [R1+0x418] ;  /* 0x0004180001147983 */ /* 0x000f280000100a00 */
[----:B------:R1:W4:Y:S01]  /*11700*/  LDG.E.U8 R63, desc[UR32][R2.64] ;  /* 0x00000020023f7981 */ /* 0x000322000c1e1100 */
[----:B0-----:R-:W-:-:S04]  /*11710*/  IADD3 R6, P2, PT, R12, UR21, RZ ;  /* 0x000000150c067c10 */ /* 0x001fc8000ff5e0ff */
[----:B------:R-:W-:Y:S02]  /*11720*/  IADD3.X R7, PT, PT, R13, UR4, RZ, P2, !PT ;  /* 0x000000040d077c10 */ /* 0x000fe400097fe4ff */
[----:B------:R-:W4:Y:S01]  /*11730*/  LDL.64 R12, [R1+0x710] ;  /* 0x00071000010c7983 */ /* 0x000f220000100a00 */
[----:B------:R-:W-:-:S03]  /*11740*/  IADD3 R4, P3, PT, R18, UR21, RZ ;  /* 0x0000001512047c10 */ /* 0x000fc6000ff7e0ff */
[----:B------:R3:W4:Y:S01]  /*11750*/  LDG.E.U8 R62, desc[UR32][R6.64] ;  /* 0x00000020063e7981 */ /* 0x000722000c1e1100 */
[----:B-1----:R-:W-:Y:S02]  /*11760*/  IADD3 R2, P2, PT, R10, UR21, RZ ;  /* 0x000000150a027c10 */ /* 0x002fe4000ff5e0ff */
[----:B------:R-:W-:Y:S02]  /*11770*/  IADD3.X R5, PT, PT, R19, UR4, RZ, P3, !PT ;  /* 0x0000000413057c10 */ /* 0x000fe40009ffe4ff */
[----:B------:R-:W-:Y:S01]  /*11780*/  IADD3.X R3, PT, PT, R11, UR4, RZ, P2, !PT ;  /* 0x000000040b037c10 */ /* 0x000fe200097fe4ff */
[----:B------:R-:W4:Y:S04]  /*11790*/  LDL.64 R18, [R1+0x6d0] ;  /* 0x0006d00001127983 */ /* 0x000f280000100a00 */
[----:B------:R-:W4:Y:S04]  /*117a0*/  LDL.64 R10, [R1+0x690] ;  /* 0x00069000010a7983 */ /* 0x000f280000100a00 */
[----:B------:R2:W4:Y:S04]  /*117b0*/  LDG.E.U8 R61, desc[UR32][R4.64] ;  /* 0x00000020043d7981 */ /* 0x000528000c1e1100 */
[----:B------:R4:W4:Y:S01]  /*117c0*/  LDG.E.U8 R60, desc[UR32][R2.64] ;  /* 0x00000020023c7981 */ /* 0x000922000c1e1100 */
[----:B---3--:R-:W-:-:S04]  /*117d0*/  IADD3 R6, P3, PT, R16, UR21, RZ ;  /* 0x0000001510067c10 */ /* 0x008fc8000ff7e0ff */
[----:B------:R-:W-:Y:S02]  /*117e0*/  IADD3.X R7, PT, PT, R17, UR4, RZ, P3, !PT ;  /* 0x0000000411077c10 */ /* 0x000fe40009ffe4ff */
[----:B------:R-:W3:Y:S01]  /*117f0*/  LDL.64 R16, [R1+0x650] ;  /* 0x0006500001107983 */ /* 0x000ee20000100a00 */
[----:B--2---:R-:W-:-:S03]  /*11800*/  IADD3 R4, P2, PT, R8, UR21, RZ ;  /* 0x0000001508047c10 */ /* 0x004fc6000ff5e0ff */
[----:B------:R-:W2:Y:S01]  /*11810*/  LDG.E.U8 R59, desc[UR32][R6.64] ;  /* 0x00000020063b7981 */ /* 0x000ea2000c1e1100 */
[----:B------:R-:W-:-:S03]  /*11820*/  IADD3.X R5, PT, PT, R9, UR4, RZ, P2, !PT ;  /* 0x0000000409057c10 */ /* 0x000fc600097fe4ff */
[----:B------:R-:W2:Y:S04]  /*11830*/  LDL.64 R8, [R1+0x610] ;  /* 0x0006100001087983 */ /* 0x000ea80000100a00 */
[----:B------:R0:W2:Y:S01]  /*11840*/  LDG.E.U8 R58, desc[UR32][R4.64] ;  /* 0x00000020043a7981 */ /* 0x0000a2000c1e1100 */
[----:B----4-:R-:W-:-:S04]  /*11850*/  IADD3 R2, P3, PT, R24, UR21, RZ ;  /* 0x0000001518027c10 */ /* 0x010fc8000ff7e0ff */
[----:B------:R-:W-:Y:S02]  /*11860*/  IADD3.X R3, PT, PT, R25, UR4, RZ, P3, !PT ;  /* 0x0000000419037c10 */ /* 0x000fe40009ffe4ff */
[----:B------:R-:W4:Y:S01]  /*11870*/  LDL.64 R24, [R1+0x5d0] ;  /* 0x0005d00001187983 */ /* 0x000f220000100a00 */
[----:B0-----:R-:W-:-:S03]  /*11880*/  IADD3 R4, P3, PT, R14, UR21, RZ ;  /* 0x000000150e047c10 */ /* 0x001fc6000ff7e0ff */
[----:B------:R0:W4:Y:S01]  /*11890*/  LDG.E.U8 R57, desc[UR32][R2.64] ;  /* 0x0000002002397981 */ /* 0x000122000c1e1100 */
[----:B------:R-:W-:-:S03]  /*118a0*/  IADD3.X R5, PT, PT, R15, UR4, RZ, P3, !PT ;  /* 0x000000040f057c10 */ /* 0x000fc60009ffe4ff */
[----:B------:R-:W4:Y:S01]  /*118b0*/  LDL.64 R14, [R1+0x550] ;  /* 0x00055000010e7983 */ /* 0x000f220000100a00 */
[----:B------:R-:W-:-:S03]  /*118c0*/  IADD3 R6, P2, PT, R22, UR21, RZ ;  /* 0x0000001516067c10 */ /* 0x000fc6000ff5e0ff */
[----:B------:R-:W4:Y:S01]  /*118d0*/  LDG.E.U8 R55, desc[UR32][R4.64] ;  /* 0x0000002004377981 */ /* 0x000f22000c1e1100 */
[----:B------:R-:W-:-:S03]  /*118e0*/  IADD3.X R7, PT, PT, R23, UR4, RZ, P2, !PT ;  /* 0x0000000417077c10 */ /* 0x000fc600097fe4ff */
[----:B------:R-:W4:Y:S01]  /*118f0*/  LDL.64 R22, [R1+0x590] ;  /* 0x0005900001167983 */ /* 0x000f220000100a00 */
[----:B0-----:R-:W-:-:S03]  /*11900*/  IADD3 R2, P4, PT, R20, UR21, RZ ;  /* 0x0000001514027c10 */ /* 0x001fc6000ff9e0ff */
[----:B------:R0:W4:Y:S01]  /*11910*/  LDG.E.U8 R56, desc[UR32][R6.64] ;  /* 0x0000002006387981 */ /* 0x000122000c1e1100 */
[----:B------:R-:W-:-:S03]  /*11920*/  IADD3.X R3, PT, PT, R21, UR4, RZ, P4, !PT ;  /* 0x0000000415037c10 */ /* 0x000fc6000a7fe4ff */
[----:B------:R-:W4:Y:S04]  /*11930*/  LDL.64 R20, [R1+0x510] ;  /* 0x0005100001147983 */ /* 0x000f280000100a00 */
[----:B------:R1:W4:Y:S01]  /*11940*/  LDG.E.U8 R54, desc[UR32][R2.64] ;  /* 0x0000002002367981 */ /* 0x000322000c1e1100 */
[----:B------:R-:W-:-:S04]  /*11950*/  IADD3 R86, P2, PT, R12, UR21, RZ ;  /* 0x000000150c567c10 */ /* 0x000fc8000ff5e0ff */
[----:B------:R-:W-:Y:S02]  /*11960*/  IADD3.X R87, PT, PT, R13, UR4, RZ, P2, !PT ;  /* 0x000000040d577c10 */ /* 0x000fe400097fe4ff */
[----:B------:R-:W4:Y:S04]  /*11970*/  LDL.64 R12, [R1+0x4d0] ;  /* 0x0004d000010c7983 */ /* 0x000f280000100a00 */
[----:B------:R-:W4:Y:S01]  /*11980*/  LDG.E.U8 R86, desc[UR32][R86.64] ;  /* 0x0000002056567981 */ /* 0x000f22000c1e1100 */
[----:B0-----:R-:W-:Y:S02]  /*11990*/  IADD3 R6, P3, PT, R18, UR21, RZ ;  /* 0x0000001512067c10 */ /* 0x001fe4000ff7e0ff */
[----:B-1----:R-:W-:Y:S02]  /*119a0*/  IADD3 R2, P2, PT, R10, UR21, RZ ;  /* 0x000000150a027c10 */ /* 0x002fe4000ff5e0ff */
[----:B------:R-:W-:-:S02]  /*119b0*/  IADD3.X R7, PT, PT, R19, UR4, RZ, P3, !PT ;  /* 0x0000000413077c10 */ /* 0x000fc40009ffe4ff */
        /* <DEDUP_REMOVED lines=29> */
[----:B0-----:R-:W-:-:S04]  /*11b90*/  IADD3 R4, P3, PT, R12, UR21, RZ ;  /* 0x000000150c047c10 */ /* 0x001fc8000ff7e0ff */
[----:B------:R-:W-:Y:S02]  /*11ba0*/  IADD3.X R5, PT, PT, R13, UR4, RZ, P3, !PT ;  /* 0x000000040d057c10 */ /* 0x000fe40009ffe4ff */
[----:B------:R-:W4:Y:S04]  /*11bb0*/  LDL.64 R12, [R1+0x608] ;  /* 0x00060800010c7983 */ /* 0x000f280000100a00 */
[----:B------:R3:W4:Y:S01]  /*11bc0*/  LDG.E.U8 R45, desc[UR32][R4.64] ;  /* 0x00000020042d7981 */ /* 0x000722000c1e1100 */
[----:B------:R-:W-:Y:S02]  /*11bd0*/  IADD3 R6, P2, PT, R18, UR21, RZ ;  /* 0x0000001512067c10 */ /* 0x000fe4000ff5e0ff */
[----:B-1----:R-:W-:Y:S02]  /*11be0*/  IADD3 R2, P3, PT, R10, UR21, RZ ;  /* 0x000000150a027c10 */ /* 0x002fe4000ff7e0ff */
[----:B------:R-:W-:-:S02]  /*11bf0*/  IADD3.X R7, PT, PT, R19, UR4, RZ, P2, !PT ;  /* 0x0000000413077c10 */ /* 0x000fc400097fe4ff */
[----:B------:R-:W-:Y:S01]  /*11c00*/  IADD3.X R3, PT, PT, R11, UR4, RZ, P3, !PT ;  /* 0x000000040b037c10 */ /* 0x000fe20009ffe4ff */
        /* <DEDUP_REMOVED lines=11> */
[----:B------:R-:W2:Y:S01]  /*11cc0*/  LDG.E.U8 R98, desc[UR32][R98.64] ;  /* 0x0000002062627981 */ /* 0x000ea2000c1e1100 */
        /* <DEDUP_REMOVED lines=44> */
[----:B------:R1:W4:Y:S01]  /*11f90*/  LDG.E.U8 R30, desc[UR32][R4.64] ;  /* 0x00000020041e7981 */ /* 0x000322000c1e1100 */
        /* <DEDUP_REMOVED lines=11> */
[----:B-1----:R-:W-:Y:S02]  /*12050*/  IADD3 R4, P3, PT, R18, UR21, RZ ;  /* 0x0000001512047c10 */ /* 0x002fe4000ff7e0ff */
[----:B0-----:R-:W-:Y:S02]  /*12060*/  IADD3 R6, P2, PT, R10, UR21, RZ ;  /* 0x000000150a067c10 */ /* 0x001fe4000ff5e0ff */
        /* <DEDUP_REMOVED lines=12> */
[----:B------:R-:W2:Y:S01]  /*12130*/  LDL.64 R8, [R1+0x400] ;  /* 0x0004000001087983 */ /* 0x000ea20000100a00 */
[----:B----4-:R-:W-:-:S04]  /*12140*/  IADD3 R6, P3, PT, R24, UR21, RZ ;  /* 0x0000001518067c10 */ /* 0x010fc8000ff7e0ff */
[----:B------:R-:W-:Y:S02]  /*12150*/  IADD3.X R7, PT, PT, R25, UR4, RZ, P3, !PT ;  /* 0x0000000419077c10 */ /* 0x000fe40009ffe4ff */
[----:B------:R0:W4:Y:S04]  /*12160*/  LDG.E.U8 R25, desc[UR32][R4.64] ;  /* 0x0000002004197981 */ /* 0x000128000c1e1100 */
[----:B------:R1:W4:Y:S01]  /*12170*/  LDG.E.U8 R24, desc[UR32][R6.64] ;  /* 0x0000002006187981 */ /* 0x000322000c1e1100 */
[----:B0-----:R-:W-:-:S04]  /*12180*/  IADD3 R4, P3, PT, R14, UR21, RZ ;  /* 0x000000150e047c10 */ /* 0x001fc8000ff7e0ff */
[----:B------:R-:W-:Y:S02]  /*12190*/  IADD3.X R5, PT, PT, R15, UR4, RZ, P3, !PT ;  /* 0x000000040f057c10 */ /* 0x000fe40009ffe4ff */
[----:B------:R-:W4:Y:S01]  /*121a0*/  LDL.64 R14, [R1+0x6b8] ;  /* 0x0006b800010e7983 */ /* 0x000f220000100a00 */
[----:B------:R-:W-:-:S03]  /*121b0*/  IADD3 R2, P2, PT, R22, UR21, RZ ;  /* 0x0000001516027c10 */ /* 0x000fc6000ff5e0ff */
[----:B------:R-:W4:Y:S01]  /*121c0*/  LDG.E.U8 R22, desc[UR32][R4.64] ;  /* 0x0000002004167981 */ /* 0x000f22000c1e1100 */
[----:B------:R-:W-:Y:S02]  /*121d0*/  IADD3.X R3, PT, PT, R23, UR4, RZ, P2, !PT ;  /* 0x0000000417037c10 */ /* 0x000fe400097fe4ff */
[----:B-1----:R-:W-:-:S03]  /*121e0*/  IADD3 R6, P2, PT, R20, UR21, RZ ;  /* 0x0000001514067c10 */ /* 0x002fc6000ff5e0ff */
[----:B------:R0:W4:Y:S01]  /*121f0*/  LDG.E.U8 R23, desc[UR32][R2.64] ;  /* 0x0000002002177981 */ /* 0x000122000c1e1100 */
[----:B------:R-:W-:-:S05]  /*12200*/  IADD3.X R7, PT, PT, R21, UR4, RZ, P2, !PT ;  /* 0x0000000415077c10 */ /* 0x000fca00097fe4ff */
        /* <DEDUP_REMOVED lines=8> */
[----:B------:R-:W-:Y:S02]  /*12290*/  IADD3.X R7, PT, PT, R11, UR4, RZ, P3, !PT ;  /* 0x000000040b077c10 */ /* 0x000fe40009ffe4ff */
[----:B------:R-:W4:Y:S04]  /*122a0*/  LDL.64 R10, [R1+0x5b8] ;  /* 0x0005b800010a7983 */ /* 0x000f280000100a00 */
[----:B------:R2:W4:Y:S04]  /*122b0*/  LDG.E.U8 R19, desc[UR32][R4.64] ;  /* 0x0000002004137981 */ /* 0x000528000c1e1100 */
[----:B------:R-:W4:Y:S01]  /*122c0*/  LDG.E.U8 R18, desc[UR32][R6.64] ;  /* 0x0000002006127981 */ /* 0x000f22000c1e1100 */
[----:B---3--:R-:W-:-:S04]  /*122d0*/  IADD3 R2, P2, PT, R16, UR21, RZ ;  /* 0x0000001510027c10 */ /* 0x008fc8000ff5e0ff */
[----:B------:R-:W-:Y:S02]  /*122e0*/  IADD3.X R3, PT, PT, R17, UR4, RZ, P2, !PT ;  /* 0x0000000411037c10 */ /* 0x000fe400097fe4ff */
[----:B------:R-:W-:Y:S02]  /*122f0*/  IADD3 R94, P2, PT, R82, UR21, RZ ;  /* 0x00000015525e7c10 */ /* 0x000fe4000ff5e0ff */
[----:B--2---:R-:W-:Y:S01]  /*12300*/  IADD3 R4, P3, PT, R8, UR21, RZ ;  /* 0x0000001508047c10 */ /* 0x004fe2000ff7e0ff */
[----:B------:R0:W2:Y:S01]  /*12310*/  LDG.E.U8 R17, desc[UR32][R2.64] ;  /* 0x0000002002117981 */ /* 0x0000a2000c1e1100 */
[----:B------:R-:W-:Y:S02]  /*12320*/  IADD3.X R95, PT, PT, R83, UR4, RZ, P2, !PT ;  /* 0x00000004535f7c10 */ /* 0x000fe400097fe4ff */
[----:B------:R-:W-:Y:S01]  /*12330*/  IADD3.X R5, PT, PT, R9, UR4, RZ, P3, !PT ;  /* 0x0000000409057c10 */ /* 0x000fe20009ffe4ff */
[----:B------:R-:W3:Y:S04]  /*12340*/  LDL.64 R82, [R1+0x4f8] ;  /* 0x0004f80001527983 */ /* 0x000ee80000100a00 */
[----:B------:R-:W2:Y:S01]  /*12350*/  LDL.64 R8, [R1+0x538] ;  /* 0x0005380001087983 */ /* 0x000ea20000100a00 */
[----:B0-----:R-:W-:-:S03]  /*12360*/  IADD3 R2, P3, PT, R78, UR21, RZ ;  /* 0x000000154e027c10 */ /* 0x001fc6000ff7e0ff */
[----:B------:R4:W2:Y:S01]  /*12370*/  LDG.E.U8 R16, desc[UR32][R4.64] ;  /* 0x0000002004107981 */ /* 0x0008a2000c1e1100 */
[----:B------:R-:W-:-:S03]  /*12380*/  IADD3.X R3, PT, PT, R79, UR4, RZ, P3, !PT ;  /* 0x000000044f037c10 */ /* 0x000fc60009ffe4ff */
[----:B------:R-:W2:Y:S01]  /*12390*/  LDL.64 R78, [R1+0x4b8] ;  /* 0x0004b800014e7983 */ /* 0x000ea20000100a00 */
[----:B------:R-:W-:-:S03]  /*123a0*/  IADD3 R6, P3, PT, R84, UR21, RZ ;  /* 0x0000001554067c10 */ /* 0x000fc6000ff7e0ff */
[----:B------:R-:W2:Y:S01]  /*123b0*/  LDG.E.U8 R94, desc[UR32][R94.64] ;  /* 0x000000205e5e7981 */ /* 0x000ea2000c1e1100 */
[----:B----4-:R-:W-:-:S04]  /*123c0*/  IADD3 R4, P2, PT, R14, UR21, RZ ;  /* 0x000000150e047c10 */ /* 0x010fc8000ff5e0ff */
[----:B------:R-:W-:Y:S02]  /*123d0*/  IADD3.X R5, PT, PT, R15, UR4, RZ, P2, !PT ;  /* 0x000000040f057c10 */ /* 0x000fe400097fe4ff */
[----:B------:R-:W-:Y:S01]  /*123e0*/  IADD3.X R7, PT, PT, R85, UR4, RZ, P3, !PT ;  /* 0x0000000455077c10 */ /* 0x000fe20009ffe4ff */
[----:B------:R-:W4:Y:S04]  /*123f0*/  LDG.E.U8 R15, desc[UR32][R2.64] ;  /* 0x00000020020f7981 */ /* 0x000f28000c1e1100 */
[----:B------:R0:W4:Y:S04]  /*12400*/  LDG.E.U8 R14, desc[UR32][R4.64] ;  /* 0x00000020040e7981 */ /* 0x000128000c1e1100 */
[----:B------:R-:W4:Y:S01]  /*12410*/  LDL.64 R84, [R1+0x6f0] ;  /* 0x0006f00001547983 */ /* 0x000f220000100a00 */
[----:B0-----:R-:W-:-:S04]  /*12420*/  IADD3 R4, P3, PT, R80, UR21, RZ ;  /* 0x0000001550047c10 */ /* 0x001fc8000ff7e0ff */
[----:B------:R-:W-:Y:S02]  /*12430*/  IADD3.X R5, PT, PT, R81, UR4, RZ, P3, !PT ;  /* 0x0000000451057c10 */ /* 0x000fe40009ffe4ff */
[----:B------:R-:W4:Y:S01]  /*12440*/  LDL.64 R80, [R1+0x730] ;  /* 0x0007300001507983 */ /* 0x000f220000100a00 */
[----:B------:R-:W-:-:S04]  /*12450*/  IADD3 R2, P2, PT, R12, UR21, RZ ;  /* 0x000000150c027c10 */ /* 0x000fc8000ff5e0ff */
[----:B------:R-:W-:Y:S02]  /*12460*/  IADD3.X R3, PT, PT, R13, UR4, RZ, P2, !PT ;  /* 0x000000040d037c10 */ /* 0x000fe400097fe4ff */
[----:B------:R0:W4:Y:S04]  /*12470*/  LDG.E.U8 R13, desc[UR32][R6.64] ;  /* 0x00000020060d7981 */ /* 0x000128000c1e1100 */
[----:B------:R1:W4:Y:S01]  /*12480*/  LDG.E.U8 R12, desc[UR32][R2.64] ;  /* 0x00000020020c7981 */ /* 0x000322000c1e1100 */
[----:B0-----:R-:W-:Y:S02]  /*12490*/  IADD3 R6, P2, PT, R10, UR21, RZ ;  /* 0x000000150a067c10 */ /* 0x001fe4000ff5e0ff */
[----:B-1----:R-:W-:Y:S02]  /*124a0*/  IADD3 R2, P3, PT, R106, UR21, RZ ;  /* 0x000000156a027c10 */ /* 0x002fe4000ff7e0ff */
[----:B------:R-:W-:-:S02]  /*124b0*/  IADD3.X R7, PT, PT, R11, UR4, RZ, P2, !PT ;  /* 0x000000040b077c10 */ /* 0x000fc400097fe4ff */
[----:B------:R-:W4:Y:S01]  /*124c0*/  LDG.E.U8 R11, desc[UR32][R4.64] ;  /* 0x00000020040b7981 */ /* 0x000f22000c1e1100 */
[----:B------:R-:W-:-:S03]  /*124d0*/  IADD3.X R3, PT, PT, R107, UR4, RZ, P3, !PT ;  /* 0x000000046b037c10 */ /* 0x000fc60009ffe4ff */
[----:B------:R3:W4:Y:S04]  /*124e0*/  LDG.E.U8 R10, desc[UR32][R6.64] ;  /* 0x00000020060a7981 */ /* 0x000728000c1e1100 */
[----:B------:R-:W4:Y:S01]  /*124f0*/  LDL.64 R106, [R1+0x470] ;  /* 0x00047000016a7983 */ /* 0x000f220000100a00 */
[----:B---3--:R-:W-:Y:S02]  /*12500*/  IADD3 R6, P3, PT, R82, UR21, RZ ;  /* 0x0000001552067c10 */ /* 0x008fe4000ff7e0ff */
[----:B--2---:R-:W-:Y:S02]  /*12510*/  IADD3 R4, P2, PT, R8, UR21, RZ ;  /* 0x0000001508047c10 */ /* 0x004fe4000ff5e0ff */
[----:B------:R-:W-:Y:S02]  /*12520*/  IADD3.X R7, PT, PT, R83, UR4, RZ, P3, !PT ;  /* 0x0000000453077c10 */ /* 0x000fe40009ffe4ff */
[----:B------:R-:W-:Y:S01]  /*12530*/  IADD3.X R5, PT, PT, R9, UR4, RZ, P2, !PT ;  /* 0x0000000409057c10 */ /* 0x000fe200097fe4ff */
[----:B------:R-:W2:Y:S04]  /*12540*/  LDL.64 R82, [R1+0x630] ;  /* 0x0006300001527983 */ /* 0x000ea80000100a00 */
[----:B------:R0:W3:Y:S04]  /*12550*/  LDG.E.U8 R8, desc[UR32][R4.64] ;  /* 0x0000002004087981 */ /* 0x0000e8000c1e1100 */
[----:B------:R1:W3:Y:S04]  /*12560*/  LDG.E.U8 R9, desc[UR32][R2.64] ;  /* 0x0000002002097981 */ /* 0x0002e8000c1e1100 */
[----:B------:R-:W3:Y:S01]  /*12570*/  LDG.E.U8 R7, desc[UR32][R6.64] ;  /* 0x0000002006077981 */ /* 0x000ee2000c1e1100 */
[----:B0-----:R-:W-:-:S04]  /*12580*/  IADD3 R4, P3, PT, R102, UR21, RZ ;  /* 0x0000001566047c10 */ /* 0x001fc8000ff7e0ff */
[----:B------:R-:W-:Y:S02]  /*12590*/  IADD3.X R5, PT, PT, R103, UR4, RZ, P3, !PT ;  /* 0x0000000467057c10 */ /* 0x000fe40009ffe4ff */
[----:B------:R-:W3:Y:S01]  /*125a0*/  LDL.64 R102, [R1+0x570] ;  /* 0x0005700001667983 */ /* 0x000ee20000100a00 */
[----:B-1----:R-:W-:-:S03]  /*125b0*/  IADD3 R2, P2, PT, R78, UR21, RZ ;  /* 0x000000154e027c10 */ /* 0x002fc6000ff5e0ff */
[----:B------:R-:W3:Y:S01]  /*125c0*/  LDG.E.U8 R5, desc[UR32][R4.64] ;  /* 0x0000002004057981 */ /* 0x000ee2000c1e1100 */
[----:B------:R-:W-:-:S05]  /*125d0*/  IADD3.X R3, PT, PT, R79, UR4, RZ, P2, !PT ;  /* 0x000000044f037c10 */ /* 0x000fca00097fe4ff */
[----:B------:R0:W3:Y:S02]  /*125e0*/  LDG.E.U8 R6, desc[UR32][R2.64] ;  /* 0x0000002002067981 */ /* 0x0000e4000c1e1100 */
[----:B0-----:R-:W-:-:S04]  /*125f0*/  IADD3 R2, P3, PT, R104, UR21, RZ ;  /* 0x0000001568027c10 */ /* 0x001fc8000ff7e0ff */
[----:B------:R-:W-:Y:S02]  /*12600*/  IADD3.X R3, PT, PT, R105, UR4, RZ, P3, !PT ;  /* 0x0000000469037c10 */ /* 0x000fe40009ffe4ff */
[----:B------:R-:W3:Y:S01]  /*12610*/  LDL.64 R104, [R1+0x4f0] ;  /* 0x0004f00001687983 */ /* 0x000ee20000100a00 */
[----:B------:R-:W-:-:S03]  /*12620*/  IADD3 R78, P2, PT, R90, UR21, RZ ;  /* 0x000000155a4e7c10 */ /* 0x000fc6000ff5e0ff */
[----:B------:R-:W3:Y:S01]  /*12630*/  LDG.E.U8 R3, desc[UR32][R2.64] ;  /* 0x0000002002037981 */ /* 0x000ee2000c1e1100 */
[----:B------:R-:W-:Y:S02]  /*12640*/  IADD3.X R79, PT, PT, R91, UR4, RZ, P2, !PT ;  /* 0x000000045b4f7c10 */ /* 0x000fe400097fe4ff */
[----:B----4-:R-:W-:-:S03]  /*12650*/  IADD3 R90, P2, PT, R80, UR21, RZ ;  /* 0x00000015505a7c10 */ /* 0x010fc6000ff5e0ff */
[----:B------:R0:W4:Y:S01]  /*12660*/  LDG.E.U8 R4, desc[UR32][R78.64] ;  /* 0x000000204e047981 */ /* 0x000122000c1e1100 */
[----:B------:R-:W-:Y:S02]  /*12670*/  IADD3.X R91, PT, PT, R81, UR4, RZ, P2, !PT ;  /* 0x00000004515b7c10 */ /* 0x000fe400097fe4ff */
[----:B------:R-:W-:-:S03]  /*12680*/  IADD3 R80, P2, PT, R108, UR21, RZ ;  /* 0x000000156c507c10 */ /* 0x000fc6000ff5e0ff */
[----:B------:R-:W4:Y:S01]  /*12690*/  LDG.E.U8 R90, desc[UR32][R90.64] ;  /* 0x000000205a5a7981 */ /* 0x000f22000c1e1100 */
[----:B------:R-:W-:-:S03]  /*126a0*/  IADD3.X R81, PT, PT, R109, UR4, RZ, P2, !PT ;  /* 0x000000046d517c10 */ /* 0x000fc600097fe4ff */
[----:B------:R-:W4:Y:S01]  /*126b0*/  LDL.64 R108, [R1+0x430] ;  /* 0x00043000016c7983 */ /* 0x000f220000100a00 */
[----:B0-----:R-:W-:-:S03]  /*126c0*/  IADD3 R78, P3, PT, R84, UR21, RZ ;  /* 0x00000015544e7c10 */ /* 0x001fc6000ff7e0ff */
[----:B------:R0:W4:Y:S01]  /*126d0*/  LDG.E.U8 R0, desc[UR32][R80.64] ;  /* 0x0000002050007981 */ /* 0x000122000c1e1100 */
[----:B------:R-:W-:Y:S02]  /*126e0*/  IADD3.X R79, PT, PT, R85, UR4, RZ, P3, !PT ;  /* 0x00000004554f7c10 */ /* 0x000fe40009ffe4ff */
[----:B------:R-:W-:-:S03]  /*126f0*/  IADD3 R84, P3, PT, R112, UR21, RZ ;  /* 0x0000001570547c10 */ /* 0x000fc6000ff7e0ff */
[----:B------:R2:W4:Y:S01]  /*12700*/  LDG.E.U8 R2, desc[UR32][R78.64] ;  /* 0x000000204e027981 */ /* 0x000522000c1e1100 */
[----:B------:R-:W-:Y:S02]  /*12710*/  IADD3.X R85, PT, PT, R113, UR4, RZ, P3, !PT ;  /* 0x0000000471557c10 */ /* 0x000fe40009ffe4ff */
[----:B0-----:R-:W-:Y:S01]  /*12720*/  IADD3 R80, P3, PT, R110, UR21, RZ ;  /* 0x000000156e507c10 */ /* 0x001fe2000ff7e0ff */
[----:B------:R-:W4:Y:S03]  /*12730*/  LDL.64 R112, [R1+0x3f0] ;  /* 0x0003f00001707983 */ /* 0x000f260000100a00 */
[----:B------:R-:W-:Y:S01]  /*12740*/  IADD3.X R81, PT, PT, R111, UR4, RZ, P3, !PT ;  /* 0x000000046f517c10 */ /* 0x000fe20009ffe4ff */
[----:B------:R-:W4:Y:S04]  /*12750*/  LDG.E.U8 R84, desc[UR32][R84.64] ;  /* 0x0000002054547981 */ /* 0x000f28000c1e1100 */
[----:B------:R-:W4:Y:S04]  /*12760*/  LDL.64 R110, [R1+0x728] ;  /* 0x00072800016e7983 */ /* 0x000f280000100a00 */
[----:B------:R-:W4:Y:S01]  /*12770*/  LDG.E.U8 R87, desc[UR32][R80.64] ;  /* 0x0000002050577981 */ /* 0x000f22000c1e1100 */
[----:B--2---:R-:W-:-:S04]  /*12780*/  IADD3 R78, P2, PT, R82, UR21, RZ ;  /* 0x00000015524e7c10 */ /* 0x004fc8000ff5e0ff */
[----:B------:R-:W-:-:S05]  /*12790*/  IADD3.X R79, PT, PT, R83, UR4, RZ, P2, !PT ;  /* 0x00000004534f7c10 */ /* 0x000fca00097fe4ff */
[----:B------:R3:W2:Y:S01]  /*127a0*/  LDG.E.U8 R85, desc[UR32][R78.64] ;  /* 0x000000204e557981 */ /* 0x0006a2000c1e1100 */
[----:B------:R-:W-:Y:S02]  /*127b0*/  IADD3 R82, P2, PT, R118, UR21, RZ ;  /* 0x0000001576527c10 */ /* 0x000fe4000ff5e0ff */
[----:B---3--:R-:W-:-:S04]  /*127c0*/  IADD3 R78, P3, PT, R102, UR21, RZ ;  /* 0x00000015664e7c10 */ /* 0x008fc8000ff7e0ff */
[----:B------:R-:W-:Y:S02]  /*127d0*/  IADD3.X R79, PT, PT, R103, UR4, RZ, P3, !PT ;  /* 0x00000004674f7c10 */ /* 0x000fe40009ffe4ff */
[----:B------:R-:W3:Y:S01]  /*127e0*/  LDL.64 R102, [R1+0x6e8] ;  /* 0x0006e80001667983 */ /* 0x000ee20000100a00 */
[----:B------:R-:W-:-:S03]  /*127f0*/  IADD3.X R83, PT, PT, R119, UR4, RZ, P2, !PT ;  /* 0x0000000477537c10 */ /* 0x000fc600097fe4ff */
[----:B------:R-:W2:Y:S04]  /*12800*/  LDG.E.U8 R91, desc[UR32][R78.64] ;  /* 0x000000204e5b7981 */ /* 0x000ea8000c1e1100 */
[----:B------:R0:W2:Y:S01]  /*12810*/  LDG.E.U8 R89, desc[UR32][R82.64] ;  /* 0x0000002052597981 */ /* 0x0000a2000c1e1100 */
[----:B------:R-:W-:-:S03]  /*12820*/  IADD3 R80, P2, PT, R116, UR21, RZ ;  /* 0x0000001574507c10 */ /* 0x000fc6000ff5e0ff */
[----:B------:R-:W2:Y:S01]  /*12830*/  LDL.64 R118, [R1+0x5a8] ;  /* 0x0005a80001767983 */ /* 0x000ea20000100a00 */
[----:B0-----:R-:W-:-:S04]  /*12840*/  IADD3 R82, P3, PT, R104, UR21, RZ ;  /* 0x0000001568527c10 */ /* 0x001fc8000ff7e0ff */
[----:B------:R-:W-:Y:S02]  /*12850*/  IADD3.X R83, PT, PT, R105, UR4, RZ, P3, !PT ;  /* 0x0000000469537c10 */ /* 0x000fe40009ffe4ff */
[----:B------:R-:W2:Y:S01]  /*12860*/  LDL.64 R104, [R1+0x668] ;  /* 0x0006680001687983 */ /* 0x000ea20000100a00 */
[----:B------:R-:W-:Y:S02]  /*12870*/  IADD3.X R81, PT, PT, R117, UR4, RZ, P2, !PT ;  /* 0x0000000475517c10 */ /* 0x000fe400097fe4ff */
[----:B------:R-:W-:Y:S01]  /*12880*/  IADD3 R78, P2, PT, R114, UR21, RZ ;  /* 0x00000015724e7c10 */ /* 0x000fe2000ff5e0ff */
[----:B------:R4:W2:Y:S03]  /*12890*/  LDG.E.U8 R95, desc[UR32][R82.64] ;  /* 0x00000020525f7981 */ /* 0x0008a6000c1e1100 */
[----:B------:R-:W-:Y:S01]  /*128a0*/  IADD3.X R79, PT, PT, R115, UR4, RZ, P2, !PT ;  /* 0x00000004734f7c10 */ /* 0x000fe200097fe4ff */
[----:B------:R0:W2:Y:S04]  /*128b0*/  LDG.E.U8 R93, desc[UR32][R80.64] ;  /* 0x00000020505d7981 */ /* 0x0000a8000c1e1100 */
[----:B------:R-:W2:Y:S01]  /*128c0*/  LDL.64 R114, [R1+0x628] ;  /* 0x0006280001727983 */ /* 0x000ea20000100a00 */
[----:B----4-:R-:W-:-:S03]  /*128d0*/  IADD3 R82, P2, PT, R108, UR21, RZ ;  /* 0x000000156c527c10 */ /* 0x010fc6000ff5e0ff */
[----:B------:R-:W4:Y:S01]  /*128e0*/  LDL.64 R116, [R1+0x528] ;  /* 0x0005280001747983 */ /* 0x000f220000100a00 */
[----:B0-----:R-:W-:-:S03]  /*128f0*/  IADD3 R80, P3, PT, R106, UR21, RZ ;  /* 0x000000156a507c10 */ /* 0x001fc6000ff7e0ff */
[----:B------:R0:W4:Y:S01]  /*12900*/  LDG.E.U8 R97, desc[UR32][R78.64] ;  /* 0x000000204e617981 */ /* 0x000122000c1e1100 */
[----:B------:R-:W-:-:S03]  /*12910*/  IADD3.X R81, PT, PT, R107, UR4, RZ, P3, !PT ;  /* 0x000000046b517c10 */ /* 0x000fc60009ffe4ff */
[----:B------:R-:W4:Y:S01]  /*12920*/  LDL.64 R106, [R1+0x5e8] ;  /* 0x0005e800016a7983 */ /* 0x000f220000100a00 */
[----:B------:R-:W-:-:S03]  /*12930*/  IADD3.X R83, PT, PT, R109, UR4, RZ, P2, !PT ;  /* 0x000000046d537c10 */ /* 0x000fc600097fe4ff */
[----:B------:R-:W4:Y:S01]  /*12940*/  LDL.64 R108, [R1+0x568] ;  /* 0x00056800016c7983 */ /* 0x000f220000100a00 */
[----:B0-----:R-:W-:-:S03]  /*12950*/  IADD3 R78, P3, PT, R112, UR21, RZ ;  /* 0x00000015704e7c10 */ /* 0x001fc6000ff7e0ff */
[----:B------:R0:W4:Y:S01]  /*12960*/  LDG.E.U8 R99, desc[UR32][R80.64] ;  /* 0x0000002050637981 */ /* 0x000122000c1e1100 */
[----:B------:R-:W-:-:S03]  /*12970*/  IADD3.X R79, PT, PT, R113, UR4, RZ, P3, !PT ;  /* 0x00000004714f7c10 */ /* 0x000fc60009ffe4ff */
[----:B------:R-:W4:Y:S04]  /*12980*/  LDG.E.U8 R82, desc[UR32][R82.64] ;  /* 0x0000002052527981 */ /* 0x000f28000c1e1100 */
[----:B------:R-:W4:Y:S01]  /*12990*/  LDL.64 R112, [R1+0x4a8] ;  /* 0x0004a80001707983 */ /* 0x000f220000100a00 */
[----:B0-----:R-:W-:-:S04]  /*129a0*/  IADD3 R80, P2, PT, R110, UR21, RZ ;  /* 0x000000156e507c10 */ /* 0x001fc8000ff5e0ff */
[----:B------:R-:W-:Y:S01]  /*129b0*/  IADD3.X R81, PT, PT, R111, UR4, RZ, P2, !PT ;  /* 0x000000046f517c10 */ /* 0x000fe200097fe4ff */
[----:B------:R3:W4:Y:S04]  /*129c0*/  LDG.E.U8 R83, desc[UR32][R78.64] ;  /* 0x000000204e537981 */ /* 0x000728000c1e1100 */
[----:B------:R-:W4:Y:S04]  /*129d0*/  LDL.64 R110, [R1+0x4e8] ;  /* 0x0004e800016e7983 */ /* 0x000f280000100a00 */
[----:B------:R-:W4:Y:S04]  /*129e0*/  LDG.E.U8 R101, desc[UR32][R80.64] ;  /* 0x0000002050657981 */ /* 0x000f28000c1e1100 */
[----:B------:R-:W4:Y:S01]  /*129f0*/  LDL.64 R80, [R1+0x468] ;  /* 0x0004680001507983 */ /* 0x000f220000100a00 */
[----:B---3--:R-:W-:-:S04]  /*12a00*/  IADD3 R78, P2, PT, R102, UR21, RZ ;  /* 0x00000015664e7c10 */ /* 0x008fc8000ff5e0ff */
[----:B------:R-:W-:-:S05]  /*12a10*/  IADD3.X R79, PT, PT, R103, UR4, RZ, P2, !PT ;  /* 0x00000004674f7c10 */ /* 0x000fca00097fe4ff */
[----:B------:R0:W3:Y:S02]  /*12a20*/  LDG.E.U8 R102, desc[UR32][R78.64] ;  /* 0x000000204e667981 */ /* 0x0000e4000c1e1100 */
[----:B0-----:R-:W-:-:S04]  /*12a30*/  IADD3 R78, P2, PT, R120, UR21, RZ ;  /* 0x00000015784e7c10 */ /* 0x001fc8000ff5e0ff */
[----:B------:R-:W-:Y:S02]  /*12a40*/  IADD3.X R79, PT, PT, R121, UR4, RZ, P2, !PT ;  /* 0x00000004794f7c10 */ /* 0x000fe400097fe4ff */
[----:B------:R-:W3:Y:S04]  /*12a50*/  LDL.64 R120, [R1+0x830] ;  /* 0x0008300001787983 */ /* 0x000ee80000100a00 */
[----:B------:R2:W3:Y:S02]  /*12a60*/  LDG.E.U8 R103, desc[UR32][R78.64] ;  /* 0x000000204e677981 */ /* 0x0004e4000c1e1100 */
[----:B--2---:R-:W-:-:S04]  /*12a70*/  IADD3 R78, P2, PT, R104, UR21, RZ ;  /* 0x00000015684e7c10 */ /* 0x004fc8000ff5e0ff */
[----:B------:R-:W-:-:S05]  /*12a80*/  IADD3.X R79, PT, PT, R105, UR4, RZ, P2, !PT ;  /* 0x00000004694f7c10 */ /* 0x000fca00097fe4ff */
[----:B------:R0:W2:Y:S02]  /*12a90*/  LDG.E.U8 R104, desc[UR32][R78.64] ;  /* 0x000000204e687981 */ /* 0x0000a4000c1e1100 */
[----:B0-----:R-:W-:-:S04]  /*12aa0*/  IADD3 R78, P2, PT, R114, UR21, RZ ;  /* 0x00000015724e7c10 */ /* 0x001fc8000ff5e0ff */
[----:B------:R-:W-:Y:S02]  /*12ab0*/  IADD3.X R79, PT, PT, R115, UR4, RZ, P2, !PT ;  /* 0x00000004734f7c10 */ /* 0x000fe400097fe4ff */
[----:B------:R-:W2:Y:S04]  /*12ac0*/  LDL.64 R114, [R1+0x7f8] ;  /* 0x0007f80001727983 */ /* 0x000ea80000100a00 */
[----:B------:R4:W2:Y:S02]  /*12ad0*/  LDG.E.U8 R105, desc[UR32][R78.64] ;  /* 0x000000204e697981 */ /* 0x0008a4000c1e1100 */
[----:B----4-:R-:W-:-:S04]  /*12ae0*/  IADD3 R78, P2, PT, R106, UR21, RZ ;  /* 0x000000156a4e7c10 */ /* 0x010fc8000ff5e0ff */
[----:B------:R-:W-:-:S05]  /*12af0*/  IADD3.X R79, PT, PT, R107, UR4, RZ, P2, !PT ;  /* 0x000000046b4f7c10 */ /* 0x000fca00097fe4ff */
[----:B------:R0:W4:Y:S02]  /*12b00*/  LDG.E.U8 R106, desc[UR32][R78.64] ;  /* 0x000000204e6a7981 */ /* 0x000124000c1e1100 */
[----:B0-----:R-:W-:-:S04]  /*12b10*/  IADD3 R78, P2, PT, R118, UR21, RZ ;  /* 0x00000015764e7c10 */ /* 0x001fc8000ff5e0ff */
[----:B------:R-:W-:Y:S02]  /*12b20*/  IADD3.X R79, PT, PT, R119, UR4, RZ, P2, !PT ;  /* 0x00000004774f7c10 */ /* 0x000fe400097fe4ff */
[----:B------:R-:W4:Y:S04]  /*12b30*/  LDL.64 R118, [R1+0x828] ;  /* 0x0008280001767983 */ /* 0x000f280000100a00 */
[----:B------:R0:W4:Y:S02]  /*12b40*/  LDG.E.U8 R107, desc[UR32][R78.64] ;  /* 0x000000204e6b7981 */ /* 0x000124000c1e1100 */
[----:B0-----:R-:W-:-:S04]  /*12b50*/  IADD3 R78, P2, PT, R108, UR21, RZ ;  /* 0x000000156c4e7c10 */ /* 0x001fc8000ff5e0ff */
        /* <DEDUP_REMOVED lines=10> */
[----:B------:R-:W-:-:S05]  /*12c00*/  IADD3.X R79, PT, PT, R113, UR4, RZ, P2, !PT ;  /* 0x00000004714f7c10 */ /* 0x000fca00097fe4ff */
[----:B------:R0:W4:Y:S02]  /*12c10*/  LDG.E.U8 R111, desc[UR32][R78.64] ;  /* 0x000000204e6f7981 */ /* 0x000124000c1e1100 */
[----:B0-----:R-:W-:-:S04]  /*12c20*/  IADD3 R78, P2, PT, R80, UR21, RZ ;  /* 0x00000015504e7c10 */ /* 0x001fc8000ff5e0ff */
[----:B------:R-:W-:-:S05]  /*12c30*/  IADD3.X R79, PT, PT, R81, UR4, RZ, P2, !PT ;  /* 0x00000004514f7c10 */ /* 0x000fca00097fe4ff */
[----:B------:R0:W4:Y:S02]  /*12c40*/  LDG.E.U8 R112, desc[UR32][R78.64] ;  /* 0x000000204e707981 */ /* 0x000124000c1e1100 */
[----:B0-----:R-:W-:-:S05]  /*12c50*/  VIADD R78, R132, UR63 ;  /* 0x0000003f844e7c36 */ /* 0x001fca0008000000 */
[----:B------:R-:W-:Y:S01]  /*12c60*/  IADD3 R78, P2, PT, R78, UR21, RZ ;  /* 0x000000154e4e7c10 */ /* 0x000fe2000ff5e0ff */
[----:B------:R-:W-:Y:S01]  /*12c70*/  VIADD R80, R132, UR5 ;  /* 0x0000000584507c36 */ /* 0x000fe20008000000 */
[----:B------:R-:W-:Y:S02]  /*12c80*/  USHF.L.U32 UR5, UR62, 0x4, URZ ;  /* 0x000000043e057899 */ /* 0x000fe400080006ff */
[----:B---3--:R-:W-:Y:S02]  /*12c90*/  IADD3.X R79, PT, PT, R121, UR4, RZ, P2, !PT ;  /* 0x00000004794f7c10 */ /* 0x008fe400097fe4ff */
[----:B------:R-:W3:Y:S01]  /*12ca0*/  LDL.64 R120, [R1+0x7a8] ;  /* 0x0007a80001787983 */ /* 0x000ee20000100a00 */
[----:B------:R-:W-:-:S03]  /*12cb0*/  IADD3 R80, P2, PT, R80, UR21, RZ ;  /* 0x0000001550507c10 */ /* 0x000fc6000ff5e0ff */
[----:B------:R0:W3:Y:S02]  /*12cc0*/  LDG.E.U8 R113, desc[UR32][R78.64] ;  /* 0x000000204e717981 */ /* 0x0000e4000c1e1100 */
[----:B0-----:R-:W-:Y:S01]  /*12cd0*/  VIADD R78, R132, UR5 ;  /* 0x00000005844e7c36 */ /* 0x001fe20008000000 */
[----:B--2---:R-:W-:-:S04]  /*12ce0*/  IADD3.X R81, PT, PT, R115, UR4, RZ, P2, !PT ;  /* 0x0000000473517c10 */ /* 0x004fc800097fe4ff */
[----:B------:R-:W-:Y:S01]  /*12cf0*/  IADD3 R78, P2, PT, R78, UR21, RZ ;  /* 0x000000154e4e7c10 */ /* 0x000fe2000ff5e0ff */
[----:B------:R0:W2:Y:S03]  /*12d00*/  LDG.E.U8 R114, desc[UR32][R80.64] ;  /* 0x0000002050727981 */ /* 0x0000a6000c1e1100 */
[----:B------:R-:W-:Y:S02]  /*12d10*/  IADD3.X R79, PT, PT, R123, UR4, RZ, P2, !PT ;  /* 0x000000047b4f7c10 */ /* 0x000fe400097fe4ff */
[----:B------:R-:W2:Y:S04]  /*12d20*/  LDL.64 R122, [R1+0x7e0] ;  /* 0x0007e000017a7983 */ /* 0x000ea80000100a00 */
[----:B------:R1:W2:Y:S01]  /*12d30*/  LDG.E.U8 R115, desc[UR32][R78.64] ;  /* 0x000000204e737981 */ /* 0x0002a2000c1e1100 */
[----:B0-----:R-:W-:Y:S01]  /*12d40*/  VIADD R80, R132, UR12 ;  /* 0x0000000c84507c36 */ /* 0x001fe20008000000 */
[----:B------:R-:W-:-:S04]  /*12d50*/  UIMAD UR12, UR62, 0x11, URZ ;  /* 0x000000113e0c78a4 */ /* 0x000fc8000f8e02ff */
[----:B------:R-:W-:Y:S02]  /*12d60*/  IADD3 R80, P2, PT, R80, UR21, RZ ;  /* 0x0000001550507c10 */ /* 0x000fe4000ff5e0ff */
[----:B-1----:R-:W-:Y:S02]  /*12d70*/  VIADD R78, R132, UR12 ;  /* 0x0000000c844e7c36 */ /* 0x002fe40008000000 */
[----:B----4-:R-:W-:-:S03]  /*12d80*/  IADD3.X R81, PT, PT, R117, UR4, RZ, P2, !PT ;  /* 0x0000000475517c10 */ /* 0x010fc600097fe4ff */
[----:B------:R-:W-:Y:S01]  /*12d90*/  IADD3 R78, P2, PT, R78, UR21, RZ ;  /* 0x000000154e4e7c10 */ /* 0x000fe2000ff5e0ff */
[----:B------:R-:W-:Y:S01]  /*12da0*/  USHF.L.U32 UR5, UR58, 0x1, URZ ;  /* 0x000000013a057899 */ /* 0x000fe200080006ff */
[----:B------:R0:W4:Y:S02]  /*12db0*/  LDG.E.U8 R116, desc[UR32][R80.64] ;  /* 0x0000002050747981 */ /* 0x000124000c1e1100 */
[----:B------:R-:W-:Y:S02]  /*12dc0*/  IADD3.X R79, PT, PT, R125, UR4, RZ, P2, !PT ;  /* 0x000000047d4f7c10 */ /* 0x000fe400097fe4ff */
[----:B------:R-:W4:Y:S04]  /*12dd0*/  LDL.64 R124, [R1+0x7d8] ;  /* 0x0007d800017c7983 */ /* 0x000f280000100a00 */
[----:B------:R1:W4:Y:S01]  /*12de0*/  LDG.E.U8 R117, desc[UR32][R78.64] ;  /* 0x000000204e757981 */ /* 0x000322000c1e1100 */
[----:B0-----:R-:W-:Y:S01]  /*12df0*/  VIADD R80, R132, UR5 ;  /* 0x0000000584507c36 */ /* 0x001fe20008000000 */
[----:B------:R-:W-:-:S04]  /*12e00*/  UIMAD UR5, UR58, 0xa, URZ ;  /* 0x0000000a3a0578a4 */ /* 0x000fc8000f8e02ff */
[----:B------:R-:W-:Y:S02]  /*12e10*/  IADD3 R80, P2, PT, R80, UR21, RZ ;  /* 0x0000001550507c10 */ /* 0x000fe4000ff5e0ff */
[----:B-1----:R-:W-:Y:S02]  /*12e20*/  VIADD R78, R132, UR5 ;  /* 0x00000005844e7c36 */ /* 0x002fe40008000000 */
[----:B------:R-:W-:Y:S01]  /*12e30*/  IADD3.X R81, PT, PT, R119, UR4, RZ, P2, !PT ;  /* 0x0000000477517c10 */ /* 0x000fe200097fe4ff */
[----:B------:R-:W-:Y:S02]  /*12e40*/  UIMAD UR12, UR62, 0x12, URZ ;  /* 0x000000123e0c78a4 */ /* 0x000fe4000f8e02ff */
[----:B------:R-:W-:Y:S02]  /*12e50*/  IADD3 R78, P2, PT, R78, UR21, RZ ;  /* 0x000000154e4e7c10 */ /* 0x000fe4000ff5e0ff */
[----:B------:R0:W4:Y:S01]  /*12e60*/  LDG.E.U8 R118, desc[UR32][R80.64] ;  /* 0x0000002050767981 */ /* 0x000122000c1e1100 */
[----:B------:R-:W-:Y:S01]  /*12e70*/  UIMAD UR5, UR58, 0x3, URZ ;  /* 0x000000033a0578a4 */ /* 0x000fe2000f8e02ff */
[----:B------:R-:W-:-:S02]  /*12e80*/  IADD3.X R79, PT, PT, R129, UR4, RZ, P2, !PT ;  /* 0x00000004814f7c10 */ /* 0x000fc400097fe4ff */
[----:B------:R-:W4:Y:S04]  /*12e90*/  LDL.64 R128, [R1+0x7c8] ;  /* 0x0007c80001807983 */ /* 0x000f280000100a00 */
[----:B------:R1:W4:Y:S01]  /*12ea0*/  LDG.E.U8 R119, desc[UR32][R78.64] ;  /* 0x000000204e777981 */ /* 0x000322000c1e1100 */
[----:B0-----:R-:W-:-:S05]  /*12eb0*/  VIADD R80, R132, UR12 ;  /* 0x0000000c84507c36 */ /* 0x001fca0008000000 */
[----:B------:R-:W-:Y:S01]  /*12ec0*/  IADD3 R80, P2, PT, R80, UR21, RZ ;  /* 0x0000001550507c10 */ /* 0x000fe2000ff5e0ff */
[----:B-1----:R-:W-:Y:S01]  /*12ed0*/  VIADD R78, R132, UR5 ;  /* 0x00000005844e7c36 */ /* 0x002fe20008000000 */
[----:B------:R-:W-:Y:S02]  /*12ee0*/  UIMAD UR12, UR58, 0xb, URZ ;  /* 0x0000000b3a0c78a4 */ /* 0x000fe4000f8e02ff */
[----:B------:R-:W-:Y:S01]  /*12ef0*/  USHF.L.U32 UR5, UR58, 0x2, URZ ;  /* 0x000000023a057899 */ /* 0x000fe200080006ff */
[----:B---3--:R-:W-:Y:S02]  /*12f00*/  IADD3.X R81, PT, PT, R121, UR4, RZ, P2, !PT ;  /* 0x0000000479517c10 */ /* 0x008fe400097fe4ff */
[----:B------:R-:W-:-:S03]  /*12f10*/  IADD3 R78, P2, PT, R78, UR21, RZ ;  /* 0x000000154e4e7c10 */ /* 0x000fc6000ff5e0ff */
[----:B------:R0:W3:Y:S01]  /*12f20*/  LDG.E.U8 R120, desc[UR32][R80.64] ;  /* 0x0000002050787981 */ /* 0x0000e2000c1e1100 */
[----:B------:R-:W-:-:S03]  /*12f30*/  IADD3.X R79, PT, PT, R127, UR4, RZ, P2, !PT ;  /* 0x000000047f4f7c10 */ /* 0x000fc600097fe4ff */
[----:B------:R-:W3:Y:S04]  /*12f40*/  LDL.64 R126, [R1+0x7d0] ;  /* 0x0007d000017e7983 */ /* 0x000ee80000100a00 */
[----:B------:R1:W3:Y:S01]  /*12f50*/  LDG.E.U8 R121, desc[UR32][R78.64] ;  /* 0x000000204e797981 */ /* 0x0002e2000c1e1100 */
[----:B0-----:R-:W-:Y:S01]  /*12f60*/  VIADD R80, R132, UR12 ;  /* 0x0000000c84507c36 */ /* 0x001fe20008000000 */
[----:B------:R-:W-:-:S04]  /*12f70*/  UIMAD UR12, UR58, 0xc, URZ ;  /* 0x0000000c3a0c78a4 */ /* 0x000fc8000f8e02ff */
[----:B------:R-:W-:Y:S01]  /*12f80*/  IADD3 R80, P2, PT, R80, UR21, RZ ;  /* 0x0000001550507c10 */ /* 0x000fe2000ff5e0ff */
[----:B-1----:R-:W-:-:S03]  /*12f90*/  VIADD R78, R132, UR5 ;  /* 0x00000005844e7c36 */ /* 0x002fc60008000000 */
[----:B--2---:R-:W-:Y:S02]  /*12fa0*/  IADD3.X R81, PT, PT, R123, UR4, RZ, P2, !PT ;  /* 0x000000047b517c10 */ /* 0x004fe400097fe4ff */
[----:B------:R-:W-:-:S03]  /*12fb0*/  IADD3 R78, P2, PT, R78, UR21, RZ ;  /* 0x000000154e4e7c10 */ /* 0x000fc6000ff5e0ff */
[----:B------:R0:W2:Y:S01]  /*12fc0*/  LDG.E.U8 R122, desc[UR32][R80.64] ;  /* 0x00000020507a7981 */ /* 0x0000a2000c1e1100 */
[----:B------:R-:W-:-:S03]  /*12fd0*/  IADD3.X R79, PT, PT, R131, UR4, RZ, P2, !PT ;  /* 0x00000004834f7c10 */ /* 0x000fc600097fe4ff */
        /* <DEDUP_REMOVED lines=8> */
[----:B------:R-:W-:Y:S01]  /*13060*/  UIMAD UR5, UR58, 0xd, URZ ;  /* 0x0000000d3a0578a4 */ /* 0x000fe2000f8e02ff */
[----:B------:R0:W4:Y:S02]  /*13070*/  LDG.E.U8 R124, desc[UR32][R80.64] ;  /* 0x00000020507c7981 */ /* 0x000124000c1e1100 */
[----:B------:R-:W-:Y:S02]  /*13080*/  IADD3.X R79, PT, PT, R139, UR4, RZ, P2, !PT ;  /* 0x000000048b4f7c10 */ /* 0x000fe400097fe4ff */
[----:B------:R-:W4:Y:S01]  /*13090*/  LDL.64 R138, [R1+0x3e8] ;  /* 0x0003e800018a7983 */ /* 0x000f220000100a00 */
[----:B------:R-:W-:-:S03]  /*130a0*/  UIMAD UR12, UR58, 0x6, URZ ;  /* 0x000000063a0c78a4 */ /* 0x000fc6000f8e02ff */
[----:B------:R1:W4:Y:S01]  /*130b0*/  LDG.E.U8 R125, desc[UR32][R78.64] ;  /* 0x000000204e7d7981 */ /* 0x000322000c1e1100 */
[----:B0-----:R-:W-:-:S05]  /*130c0*/  VIADD R80, R132, UR5 ;  /* 0x0000000584507c36 */ /* 0x001fca0008000000 */
[----:B------:R-:W-:Y:S01]  /*130d0*/  IADD3 R80, P2, PT, R80, UR21, RZ ;  /* 0x0000001550507c10 */ /* 0x000fe2000ff5e0ff */
[----:B------:R-:W-:Y:S01]  /*130e0*/  UIMAD UR5, UR58, 0xe, URZ ;  /* 0x0000000e3a0578a4 */ /* 0x000fe2000f8e02ff */
[----:B-1----:R-:W-:Y:S01]  /*130f0*/  VIADD R78, R132, UR12 ;  /* 0x0000000c844e7c36 */ /* 0x002fe20008000000 */
[----:B------:R-:W-:Y:S01]  /*13100*/  UIMAD UR12, UR58, 0x7, URZ ;  /* 0x000000073a0c78a4 */ /* 0x000fe2000f8e02ff */
[----:B---3--:R-:W-:-:S03]  /*13110*/  IADD3.X R81, PT, PT, R127, UR4, RZ, P2, !PT ;  /* 0x000000047f517c10 */ /* 0x008fc600097fe4ff */
[----:B------:R-:W-:Y:S02]  /*13120*/  IADD3 R78, P2, PT, R78, UR21, RZ ;  /* 0x000000154e4e7c10 */ /* 0x000fe4000ff5e0ff */
[----:B------:R0:W3:Y:S02]  /*13130*/  LDG.E.U8 R126, desc[UR32][R80.64] ;  /* 0x00000020507e7981 */ /* 0x0000e4000c1e1100 */
[----:B------:R-:W-:-:S05]  /*13140*/  IADD3.X R79, PT, PT, R145, UR4, RZ, P2, !PT ;  /* 0x00000004914f7c10 */ /* 0x000fca00097fe4ff */
[----:B------:R1:W3:Y:S01]  /*13150*/  LDG.E.U8 R127, desc[UR32][R78.64] ;  /* 0x000000204e7f7981 */ /* 0x0002e2000c1e1100 */
[----:B0-----:R-:W-:Y:S01]  /*13160*/  VIADD R80, R132, UR5 ;  /* 0x0000000584507c36 */ /* 0x001fe20008000000 */
[----:B------:R-:W-:-:S04]  /*13170*/  UIMAD UR5, UR62, 0xf, URZ ;  /* 0x0000000f3e0578a4 */ /* 0x000fc8000f8e02ff */
[----:B------:R-:W-:Y:S01]  /*13180*/  IADD3 R80, P2, PT, R80, UR21, RZ ;  /* 0x0000001550507c10 */ /* 0x000fe2000ff5e0ff */
[----:B-1----:R-:W-:-:S03]  /*13190*/  VIADD R78, R132, UR12 ;  /* 0x0000000c844e7c36 */ /* 0x002fc60008000000 */
[----:B------:R-:W-:Y:S02]  /*131a0*/  IADD3.X R81, PT, PT, R129, UR4, RZ, P2, !PT ;  /* 0x0000000481517c10 */ /* 0x000fe400097fe4ff */
[----:B------:R-:W-:-:S03]  /*131b0*/  IADD3 R78, P2, PT, R78, UR21, RZ ;  /* 0x000000154e4e7c10 */ /* 0x000fc6000ff5e0ff */
[----:B------:R0:W3:Y:S01]  /*131c0*/  LDG.E.U8 R128, desc[UR32][R80.64] ;  /* 0x0000002050807981 */ /* 0x0000e2000c1e1100 */
[----:B------:R-:W-:-:S05]  /*131d0*/  IADD3.X R79, PT, PT, R143, UR4, RZ, P2, !PT ;  /* 0x000000048f4f7c10 */ /* 0x000fca00097fe4ff */
[----:B------:R1:W3:Y:S01]  /*131e0*/  LDG.E.U8 R129, desc[UR32][R78.64] ;  /* 0x000000204e817981 */ /* 0x0002e2000c1e1100 */
[----:B0-----:R-:W-:-:S05]  /*131f0*/  VIADD R80, R132, UR5 ;  /* 0x0000000584507c36 */ /* 0x001fca0008000000 */
[----:B------:R-:W-:-:S04]  /*13200*/  IADD3 R80, P2, PT, R80, UR21, RZ ;  /* 0x0000001550507c10 */ /* 0x000fc8000ff5e0ff */
[----:B--2---:R-:W-:Y:S02]  /*13210*/  IADD3.X R81, PT, PT, R131, UR4, RZ, P2, !PT ;  /* 0x0000000483517c10 */ /* 0x004fe400097fe4ff */
[----:B-1----:R-:W-:-:S03]  /*13220*/  IADD3 R78, P2, PT, R140, UR21, RZ ;  /* 0x000000158c4e7c10 */ /* 0x002fc6000ff5e0ff */
[----:B------:R-:W2:Y:S01]  /*13230*/  LDG.E.U8 R80, desc[UR32][R80.64] ;  /* 0x0000002050507981 */ /* 0x000ea2000c1e1100 */
[----:B------:R-:W-:-:S05]  /*13240*/  IADD3.X R79, PT, PT, R141, UR4, RZ, P2, !PT ;  /* 0x000000048d4f7c10 */ /* 0x000fca00097fe4ff */
[----:B------:R4:W2:Y:S02]  /*13250*/  LDG.E.U8 R81, desc[UR32][R78.64] ;  /* 0x000000204e517981 */ /* 0x0008a4000c1e1100 */
[----:B----4-:R-:W-:-:S04]  /*13260*/  IADD3 R78, P2, PT, R138, UR21, RZ ;  /* 0x000000158a4e7c10 */ /* 0x010fc8000ff5e0ff */
[----:B------:R-:W-:-:S05]  /*13270*/  IADD3.X R79, PT, PT, R139, UR4, RZ, P2, !PT ;  /* 0x000000048b4f7c10 */ /* 0x000fca00097fe4ff */
[----:B------:R-:W4:Y:S01]  /*13280*/  LDG.E.U8 R78, desc[UR32][R78.64] ;  /* 0x000000204e4e7981 */ /* 0x000f22000c1e1100 */
[----:B------:R-:W0:Y:S01]  /*13290*/  S2R R138, SR_TID.X ;  /* 0x00000000008a7919 */ /* 0x000e220000002100 */
[----:B------:R-:W1:Y:S01]  /*132a0*/  S2R R131, SR_TID.X ;  /* 0x0000000000837919 */ /* 0x000e620000002100 */
[----:B0-----:R-:W-:-:S04]  /*132b0*/  LOP3.LUT R138, R138, 0x7f, RZ, 0xc0, !PT ;  /* 0x0000007f8a8a7812 */ /* 0x001fc800078ec0ff */
[----:B------:R-:W-:Y:S02]  /*132c0*/  LOP3.LUT R140, R138, 0x10, RZ, 0x3c, !PT ;  /* 0x000000108a8c7812 */ /* 0x000fe400078e3cff */
[----:B------:R-:W0:Y:S01]  /*132d0*/  S2R R138, SR_TID.X ;  /* 0x00000000008a7919 */ /* 0x000e220000002100 */
[----:B-1----:R-:W-:-:S05]  /*132e0*/  LOP3.LUT R130, R131, 0x7f, RZ, 0xc0, !PT ;  /* 0x0000007f83827812 */ /* 0x002fca00078ec0ff */
        /* <DEDUP_REMOVED lines=20> */
[----:B0-----:R-:W-:-:S03]  /*13430*/  LOP3.LUT R138, R138, 0x7f, RZ, 0xc0, !PT ;  /* 0x0000007f8a8a7812 */ /* 0x001fc600078ec0ff */
[----:B------:R-:W-:Y:S04]  /*13440*/  STS.U8 [R140+UR30+0xd080], R65 ;  /* 0x00d080418c007988 */ /* 0x000fe8000800001e */
[----:B------:R-:W-:Y:S04]  /*13450*/  STS.U8 [R140+UR30+0xd480], R64 ;  /* 0x00d480408c007988 */ /* 0x000fe8000800001e */
[----:B------:R-:W-:Y:S04]  /*13460*/  STS.U8 [R140+UR30+0xd880], R63 ;  /* 0x00d8803f8c007988 */ /* 0x000fe8000800001e */
[----:B------:R-:W-:Y:S01]  /*13470*/  STS.U8 [R140+UR30+0xdc80], R62 ;  /* 0x00dc803e8c007988 */ /* 0x000fe2000800001e */
[----:B------:R-:W-:-:S03]  /*13480*/  LOP3.LUT R139, R138, 0x20, RZ, 0x3c, !PT ;  /* 0x000000208a8b7812 */ /* 0x000fc600078e3cff */
        /* <DEDUP_REMOVED lines=51> */
[----:B-1----:R-:W-:-:S03]  /*137c0*/  LOP3.LUT R43, R131, 0x50, RZ, 0x3c, !PT ;  /* 0x00000050832b7812 */ /* 0x002fc600078e3cff */
        /* <DEDUP_REMOVED lines=8> */
[----:B------:R0:W-:Y:S04]  /*13850*/  STS.U8 [R43+UR30+0xc280], R125 ;  /* 0x00c2807d2b007988 */ /* 0x0001e8000800001e */
[----:B---3--:R3:W-:Y:S04]  /*13860*/  STS.U8 [R43+UR30+0xc680], R126 ;  /* 0x00c6807e2b007988 */ /* 0x0087e8000800001e */
[----:B------:R3:W-:Y:S04]  /*13870*/  STS.U8 [R43+UR30+0xca80], R94 ;  /* 0x00ca805e2b007988 */ /* 0x0007e8000800001e */
[----:B------:R3:W-:Y:S04]  /*13880*/  STS.U8 [R43+UR30+0xce80], R15 ;  /* 0x00ce800f2b007988 */ /* 0x0007e8000800001e */
[----:B------:R3:W-:Y:S04]  /*13890*/  STS.U8 [R43+UR30+0xd280], R14 ;  /* 0x00d2800e2b007988 */ /* 0x0007e8000800001e */
[----:B------:R3:W-:Y:S04]  /*138a0*/  STS.U8 [R43+UR30+0xd680], R13 ;  /* 0x00d6800d2b007988 */ /* 0x0007e8000800001e */
[----:B------:R3:W-:Y:S04]  /*138b0*/  STS.U8 [R43+UR30+0xda80], R12 ;  /* 0x00da800c2b007988 */ /* 0x0007e8000800001e */
[----:B------:R3:W-:Y:S01]  /*138c0*/  STS.U8 [R43+UR30+0xde80], R11 ;  /* 0x00de800b2b007988 */ /* 0x0007e2000800001e */
[----:B0-----:R-:W-:-:S03]  /*138d0*/  LOP3.LUT R30, R130, 0x60, RZ, 0x3c, !PT ;  /* 0x00000060821e7812 */ /* 0x001fc600078e3cff */
        /* <DEDUP_REMOVED lines=15> */
[----:B------:R3:W-:Y:S01]  /*139d0*/  STS.U8 [R30+UR30+0xdf00], R87 ;  /* 0x00df00571e007988 */ /* 0x0007e2000800001e */
[----:B-1----:R-:W-:-:S03]  /*139e0*/  LOP3.LUT R17, R130, 0x70, RZ, 0x3c, !PT ;  /* 0x0000007082117812 */ /* 0x002fc600078e3cff */
        /* <DEDUP_REMOVED lines=8> */
[----:B------:R-:W-:-:S03]  /*13a70*/  UMOV UR4, 0x1 ;  /* 0x0000000100047882 */ /* 0x000fc60000000000 */
[----:B------:R3:W-:Y:S04]  /*13a80*/  STS.U8 [R17+UR30+0xc380], R129 ;  /* 0x00c3808111007988 */ /* 0x0007e8000800001e */
[----:B--2---:R3:W-:Y:S01]  /*13a90*/  STS.U8 [R17+UR30+0xc780], R80 ;  /* 0x00c7805011007988 */ /* 0x0047e2000800001e */
[----:B------:R-:W-:-:S04]  /*13aa0*/  @!UP0 UIADD3 UR4, UPT, UPT, -UR4, 0x100000, URZ ;  /* 0x0010000004048890 */ /* 0x000fc8000fffe1ff */
[----:B------:R-:W-:Y:S02]  /*13ab0*/  @!UP0 USHF.L.U32 UR5, UR4, 0xb, URZ ;  /* 0x0000000b04058899 */ /* 0x000fe400080006ff */
[----:B------:R-:W-:Y:S01]  /*13ac0*/  @!UP0 USHF.L.U32 UR4, UR4, 0x1, URZ ;  /* 0x0000000104048899 */ /* 0x000fe200080006ff */
[----:B------:R3:W-:Y:S04]  /*13ad0*/  STS.U8 [R17+UR30+0xcb80], R101 ;  /* 0x00cb806511007988 */ /* 0x0007e8000800001e */
[----:B------:R3:W-:Y:S04]  /*13ae0*/  STS.U8 [R17+UR30+0xcf80], R102 ;  /* 0x00cf806611007988 */ /* 0x0007e8000800001e */
[----:B------:R3:W-:Y:S04]  /*13af0*/  STS.U8 [R17+UR30+0xd380], R103 ;  /* 0x00d3806711007988 */ /* 0x0007e8000800001e */
[----:B------:R3:W-:Y:S04]  /*13b00*/  STS.U8 [R17+UR30+0xd780], R104 ;  /* 0x00d7806811007988 */ /* 0x0007e8000800001e */
[----:B------:R3:W-:Y:S04]  /*13b10*/  STS.U8 [R17+UR30+0xdb80], R105 ;  /* 0x00db806911007988 */ /* 0x0007e8000800001e */
[----:B------:R3:W-:Y:S04]  /*13b20*/  STS.U8 [R17+UR30+0xdf80], R106 ;  /* 0x00df806a11007988 */ /* 0x0007e8000800001e */
[----:B------:R3:W-:Y:S01]  /*13b30*/  STS.U8 [R17+UR30+0xe380], R107 ;  /* 0x00e3806b11007988 */ /* 0x0007e2000800001e */
[----:B------:R-:W-:-:S03]  /*13b40*/  VOTEU.ALL UP1, P1 ;  /* 0x0000000000ff7886 */ /* 0x000fc60000820000 */
[----:B------:R3:W-:Y:S04]  /*13b50*/  STS.U8 [R17+UR30+0xe780], R108 ;  /* 0x00e7806c11007988 */ /* 0x0007e8000800001e */
[----:B------:R3:W-:Y:S04]  /*13b60*/  STS.U8 [R17+UR30+0xeb80], R109 ;  /* 0x00eb806d11007988 */ /* 0x0007e8000800001e */
[----:B------:R3:W-:Y:S04]  /*13b70*/  STS.U8 [R17+UR30+0xef80], R110 ;  /* 0x00ef806e11007988 */ /* 0x0007e8000800001e */
[----:B------:R3:W-:Y:S04]  /*13b80*/  STS.U8 [R17+UR30+0xf380], R111 ;  /* 0x00f3806f11007988 */ /* 0x0007e8000800001e */
[----:B------:R3:W-:Y:S04]  /*13b90*/  STS.U8 [R17+UR30+0xf780], R112 ;  /* 0x00f7807011007988 */ /* 0x0007e8000800001e */
[----:B------:R3:W-:Y:S04]  /*13ba0*/  STS.U8 [R17+UR30+0xfb80], R81 ;  /* 0x00fb805111007988 */ /* 0x0007e8000800001e */
[----:B----4-:R3:W-:Y:S01]  /*13bb0*/  STS.U8 [R17+UR30+0xff80], R78 ;  /* 0x00ff804e11007988 */ /* 0x0107e2000800001e */
[----:B------:R0:W-:Y:S06]  /*13bc0*/  MEMBAR.ALL.CTA ;  /* 0x0000000000007992 */ /* 0x0001ec0000008000 */
[----:B0-----:R-:W-:Y:S04]  /*13bd0*/  FENCE.VIEW.ASYNC.S ;  /* 0x00000000000073c6 */ /* 0x001fe80000000000 */
[----:B------:R-:W0:Y:S02]  /*13be0*/  FENCE.VIEW.ASYNC.S ;  /* 0x00000000000073c6 */ /* 0x000e240000000000 */
[----:B0-----:R3:W0:Y:S02]  /*13bf0*/  @!UP1 SYNCS.EXCH.64 URZ, [UR30+0x14010], UR4 ;  /* 0x014010041eff95b2 */ /* 0x0016240008000100 */
[----:B0-----:R-:W-:Y:S06]  /*13c00*/  BAR.SYNC.DEFER_BLOCKING 0x0 ;  /* 0x0000000000007b1d */ /* 0x001fec0000010000 */
[----:B---3--:R-:W-:Y:S05]  /*13c10*/  BRA.U UP2, `(.L_x_12) ;  /* 0x0000000102547547 */ /* 0x008fea000b800000 */
[----:B------:R-:W-:Y:S01]  /*13c20*/  UIADD3 UR4, UPT, UPT, UR30, 0x14010, URZ ;  /* 0x000140101e047890 */ /* 0x000fe2000fffe0ff */
[----:B------:R-:W-:Y:S01]  /*13c30*/  UMOV UR12, UR24 ;  /* 0x00000018000c7c82 */ /* 0x000fe20008000000 */
[----:B------:R-:W-:Y:S01]  /*13c40*/  UMOV UR13, 0x40004040 ;  /* 0x40004040000d7882 */ /* 0x000fe20000000000 */
[----:B------:R-:W-:Y:S01]  /*13c50*/  UMOV UR14, UR23 ;  /* 0x00000017000e7c82 */ /* 0x000fe20008000000 */
[----:B------:R-:W-:Y:S01]  /*13c60*/  UMOV UR15, 0x40004040 ;  /* 0x40004040000f7882 */ /* 0x000fe20000000000 */
[----:B------:R-:W-:Y:S01]  /*13c70*/  UMOV UR16, 0x0 ;  /* 0x0000000000107882 */ /* 0x000fe20000000000 */
[----:B------:R-:W-:Y:S01]  /*13c80*/  UMOV UR17, 0x8208010 ;  /* 0x0820801000117882 */ /* 0x000fe20000000000 */
[----:B------:R-:W-:Y:S01]  /*13c90*/  UMOV UR18, 0x0 ;  /* 0x0000000000127882 */ /* 0x000fe20000000000 */
[----:B------:R-:W-:Y:S01]  /*13ca0*/  UMOV UR19, 0x8208010 ;  /* 0x0820801000137882 */ /* 0x000fe20000000000 */
[----:B------:R-:W-:Y:S01]  /*13cb0*/  UMOV UR54, 0x0 ;  /* 0x0000000000367882 */ /* 0x000fe20000000000 */
[----:B------:R-:W-:Y:S01]  /*13cc0*/  UMOV UR55, 0x8208010 ;  /* 0x0820801000377882 */ /* 0x000fe20000000000 */
[----:B------:R0:W-:Y:S01]  /*13cd0*/  UTCQMMA gdesc[UR12], gdesc[UR14], tmem[UR26], tmem[UR16], idesc[UR17], !UPT ;  /* 0x00ff100e0c0075ea */ /* 0x0001e2000f80031a */
[----:B------:R-:W-:Y:S01]  /*13ce0*/  UMOV UR5, URZ ;  /* 0x000000ff00057c82 */ /* 0x000fe20008000000 */
        /* <DEDUP_REMOVED lines=8> */
.L_x_12:
[----:B------:R-:W1:Y:S02]  /*13d70*/  SYNCS.PHASECHK.TRANS64.TRYWAIT P2, [UR30+0x14010], RZ ;  /* 0x014010ffff0075a7 */ /* 0x000e64000804111e */
[----:B-1----:R-:W-:Y:S05]  /*13d80*/  @!P2 BRA `(.L_x_13) ;  /* 0x000000c00020a947 */ /* 0x002fea0003800000 */
.L_x_22:
[----:B------:R-:W-:Y:S01]  /*13d90*/  BAR.SYNC.DEFER_BLOCKING 0x0 ;  /* 0x0000000000007b1d */ /* 0x000fe20000010000 */
[----:B------:R-:W-:-:S05]  /*13da0*/  IMAD.U32 R137, R137, -0x80000000, RZ ;  /* 0x8000000089897824 */ /* 0x000fca00078e00ff */
[----:B------:R-:W1:Y:S01]  /*13db0*/  LDTM.x128 R4, tmem[UR28+0x80] ;  /* 0x0000801c000479ee */ /* 0x000e6200083c0000 */
[----:B------:R-:W2:Y:S01]  /*13dc0*/  @!P1 SYNCS.CCTL.IV [UR30+0x14010] ;  /* 0x01401000ff0099b1 */ /* 0x000ea2000800001e */
[----:B------:R-:W-:Y:S01]  /*13dd0*/  NOP ;  /* 0x0000000000007918 */ /* 0x000fe20000000000 */
[----:B-1----:R-:W-:Y:S01]  /*13de0*/  FMUL R0, R4, UR59 ;  /* 0x0000003b04007c20 */ /* 0x002fe20008400000 */
[----:B------:R-:W-:Y:S01]  /*13df0*/  FMUL R2, R5, UR59 ;  /* 0x0000003b05027c20 */ /* 0x000fe20008400000 */
[----:B------:R-:W-:Y:S01]  /*13e00*/  FMUL R3, R6, UR59 ;  /* 0x0000003b06037c20 */ /* 0x000fe20008400000 */
[----:B--2---:R-:W1:Y:S01]  /*13e10*/  SYNCS.PHASECHK.TRANS64.TRYWAIT P2, [UR27], R137 ;  /* 0x00000089ff0075a7 */ /* 0x004e62000804111b */
[----:B------:R-:W-:-:S03]  /*13e20*/  FMUL R139, R129, UR59 ;  /* 0x0000003b818b7c20 */ /* 0x000fc60008400000 */
[----:B------:R-:W-:Y:S01]  /*13e30*/  FMNMX3 R0, R0, R2, R3, !PT ;  /* 0x0000000200007276 */ /* 0x000fe20007800003 */
[----:B------:R-:W-:Y:S01]  /*13e40*/  FMUL R2, R7, UR59 ;  /* 0x0000003b07027c20 */ /* 0x000fe20008400000 */
[----:B------:R-:W-:-:S05]  /*13e50*/  FMUL R3, R8, UR59 ;  /* 0x0000003b08037c20 */ /* 0x000fca0008400000 */
        /* <DEDUP_REMOVED lines=181> */
[----:B------:R-:W-:-:S05]  /*149b0*/  FMUL R2, R130, UR59 ;  /* 0x0000003b82027c20 */ /* 0x000fca0008400000 */
[----:B------:R-:W-:Y:S01]  /*149c0*/  FMNMX3 R139, R0, R139, R2, !PT ;  /* 0x0000008b008b7276 */ /* 0x000fe20007800002 */
[----:B-1----:R-:W-:Y:S06]  /*149d0*/  @!P2 BRA `(.L_x_14) ;  /* 0x000000b40018a947 */ /* 0x002fec0003800000 */
.L_x_23:
[----:B------:R-:W2:Y:S04]  /*149e0*/  LDL.64 R144, [R1+0x3b8] ;  /* 0x0003b80001907983 */ /* 0x000ea80000100a00 */
[----:B------:R-:W3:Y:S04]  /*149f0*/  LDL.64 R140, [R1+0x388] ;  /* 0x00038800018c7983 */ /* 0x000ee80000100a00 */
[----:B------:R-:W4:Y:S01]  /*14a00*/  LDL.64 R146, [R1+0x358] ;  /* 0x0003580001927983 */ /* 0x000f220000100a00 */
[----:B0-----:R-:W-:-:S03]  /*14a10*/  USHF.R.S32.HI UR4, URZ, 0x1f, UR22 ;  /* 0x0000001fff047899 */ /* 0x001fc60008011416 */
[----:B------:R-:W3:Y:S01]  /*14a20*/  LDL.64 R142, [R1+0x328] ;  /* 0x00032800018e7983 */ /* 0x000ee20000100a00 */
[----:B------:R-:W-:-:S03]  /*14a30*/  IADD3 R2, P2, PT, R134, UR22, RZ ;  /* 0x0000001686027c10 */ /* 0x000fc6000ff5e0ff */
[----:B------:R-:W-:Y:S01]  /*14a40*/  STL [R1+0x8fc], R133 ;  /* 0x0008fc8501007387 */ /* 0x000fe20000100800 */
[----:B------:R-:W-:-:S03]  /*14a50*/  IADD3.X R3, PT, PT, R135, UR4, RZ, P2, !PT ;  /* 0x0000000487037c10 */ /* 0x000fc600097fe4ff */
[----:B------:R-:W-:Y:S04]  /*14a60*/  STL [R1+0x8f8], R132 ;  /* 0x0008f88401007387 */ /* 0x000fe80000100800 */
[----:B------:R-:W-:Y:S04]  /*14a70*/  STL [R1+0x904], R134 ;  /* 0x0009048601007387 */ /* 0x000fe80000100800 */
[----:B------:R0:W-:Y:S04]  /*14a80*/  STL [R1+0x900], R135 ;  /* 0x0009008701007387 */ /* 0x0001e80000100800 */
[----:B------:R2:W4:Y:S04]  /*14a90*/  LDG.E.U8 R138, desc[UR32][R2.64] ;  /* 0x00000020028a7981 */ /* 0x000528000c1e1100 */
[----:B0-----:R-:W4:Y:S01]  /*14aa0*/  LDL.64 R134, [R1+0x2f8] ;  /* 0x0002f80001867983 */ /* 0x001f220000100a00 */
[----:B--2---:R-:W-:-:S04]  /*14ab0*/  IADD3 R2, P2, PT, R144, UR22, RZ ;  /* 0x0000001690027c10 */ /* 0x004fc8000ff5e0ff */
[----:B------:R-:W-:Y:S02]  /*14ac0*/  IADD3.X R3, PT, PT, R145, UR4, RZ, P2, !PT ;  /* 0x0000000491037c10 */ /* 0x000fe400097fe4ff */
[----:B------:R-:W2:Y:S04]  /*14ad0*/  LDL.64 R144, [R1+0x2c8] ;  /* 0x0002c80001907983 */ /* 0x000ea80000100a00 */
[----:B------:R3:W2:Y:S02]  /*14ae0*/  LDG.E.U8 R137, desc[UR32][R2.64] ;  /* 0x0000002002897981 */ /* 0x0006a4000c1e1100 */
[----:B---3--:R-:W-:-:S04]  /*14af0*/  IADD3 R2, P2, PT, R140, UR22, RZ ;  /* 0x000000168c027c10 */ /* 0x008fc8000ff5e0ff */
[----:B------:R-:W-:Y:S02]  /*14b00*/  IADD3.X R3, PT, PT, R141, UR4, RZ, P2, !PT ;  /* 0x000000048d037c10 */ /* 0x000fe400097fe4ff */
[----:B----4-:R-:W-:-:S04]  /*14b10*/  IADD3 R140, P2, PT, R146, UR22, RZ ;  /* 0x00000016928c7c10 */ /* 0x010fc8000ff5e0ff */
[----:B------:R-:W-:Y:S01]  /*14b20*/  IADD3.X R141, PT, PT, R147, UR4, RZ, P2, !PT ;  /* 0x00000004938d7c10 */ /* 0x000fe200097fe4ff */
[----:B------:R0:W3:Y:S04]  /*14b30*/  LDG.E.U8 R3, desc[UR32][R2.64] ;  /* 0x0000002002037981 */ /* 0x0000e8000c1e1100 */
[----:B------:R-:W4:Y:S04]  /*14b40*/  LDL.64 R146, [R1+0x2a0] ;  /* 0x0002a00001927983 */ /* 0x000f280000100a00 */
[----:B------:R-:W-:Y:S04]  /*14b50*/  STL [R1+0x908], R136 ;  /* 0x0009088801007387 */ /* 0x000fe80000100800 */
[----:B------:R-:W3:Y:S01]  /*14b60*/  LDL.64 R132, [R1+0x278] ;  /* 0x0002780001847983 */ /* 0x000ee20000100a00 */
[----:B0-----:R-:W-:-:S03]  /*14b70*/  FMUL R2, R131, UR59 ;  /* 0x0000003b83027c20 */ /* 0x001fc60008400000 */
[----:B------:R0:W3:Y:S02]  /*14b80*/  LDG.E.U8 R0, desc[UR32][R140.64] ;  /* 0x000000208c007981 */ /* 0x0000e4000c1e1100 */
[----:B------:R-:W-:Y:S02]  /*14b90*/  FMNMX3 R2, R139, R2, R136, !PT ;  /* 0x000000028b027276 */ /* 0x000fe40007800088 */
[----:B0-----:R-:W-:-:S03]  /*14ba0*/  IADD3 R140, P2, PT, R142, UR22, RZ ;  /* 0x000000168e8c7c10 */ /* 0x001fc6000ff5e0ff */
[----:B------:R-:W-:Y:S01]  /*14bb0*/  FFMA R139, R4, UR59, -R2 ;  /* 0x0000003b048b7c23 */ /* 0x000fe20008000802 */
[----:B------:R-:W-:-:S03]  /*14bc0*/  IADD3.X R141, PT, PT, R143, UR4, RZ, P2, !PT ;  /* 0x000000048f8d7c10 */ /* 0x000fc600097fe4ff */
[----:B------:R-:W-:Y:S02]  /*14bd0*/  FMUL R139, R139, 1.4426950216293334961 ;  /* 0x3fb8aa3b8b8b7820 */ /* 0x000fe40000400000 */
[----:B------:R0:W3:Y:S02]  /*14be0*/  LDG.E.U8 R4, desc[UR32][R140.64] ;  /* 0x000000208c047981 */ /* 0x0000e4000c1e1100 */
[----:B------:R1:W-:Y:S01]  /*14bf0*/  MUFU.EX2 R143, R139 ;  /* 0x0000008b008f7308 */ /* 0x0003e20000000800 */
[--C-:B------:R-:W-:Y:S01]  /*14c00*/  FFMA R142, R6, UR59, -R2.reuse ;  /* 0x0000003b068e7c23 */ /* 0x100fe20008000802 */
[--C-:B------:R-:W-:Y:S01]  /*14c10*/  FFMA R5, R5, UR59, -R2.reuse ;  /* 0x0000003b05057c23 */ /* 0x100fe20008000802 */
[----:B0-----:R-:W-:Y:S01]  /*14c20*/  IADD3 R140, P2, PT, R134, UR22, RZ ;  /* 0x00000016868c7c10 */ /* 0x001fe2000ff5e0ff */
[----:B-1----:R-:W-:-:S03]  /*14c30*/  FFMA R139, R7, UR59, -R2 ;  /* 0x0000003b078b7c23 */ /* 0x002fc60008000802 */
[----:B------:R-:W-:Y:S01]  /*14c40*/  IADD3.X R141, PT, PT, R135, UR4, RZ, P2, !PT ;  /* 0x00000004878d7c10 */ /* 0x000fe200097fe4ff */
[----:B------:R-:W-:Y:S01]  /*14c50*/  FMUL R142, R142, 1.4426950216293334961 ;  /* 0x3fb8aa3b8e8e7820 */ /* 0x000fe20000400000 */
[----:B------:R-:W-:Y:S01]  /*14c60*/  FMUL R139, R139, 1.4426950216293334961 ;  /* 0x3fb8aa3b8b8b7820 */ /* 0x000fe20000400000 */
[--C-:B------:R-:W-:Y:S01]  /*14c70*/  FFMA R8, R8, UR59, -R2.reuse ;  /* 0x0000003b08087c23 */ /* 0x100fe20008000802 */
[----:B------:R-:W3:Y:S04]  /*14c80*/  LDL.64 R134, [R1+0x250] ;  /* 0x0002500001867983 */ /* 0x000ee80000100a00 */
[----:B------:R2:W3:Y:S01]  /*14c90*/  LDG.E.U8 R6, desc[UR32][R140.64] ;  /* 0x000000208c067981 */ /* 0x0004e2000c1e1100 */
[----:B------:R-:W-:Y:S08]  /*14ca0*/  MUFU.EX2 R142, R142 ;  /* 0x0000008e008e7308 */ /* 0x000ff00000000800 */
[----:B------:R-:W0:Y:S01]  /*14cb0*/  MUFU.EX2 R139, R139 ;  /* 0x0000008b008b7308 */ /* 0x000e220000000800 */
[----:B------:R-:W-:-:S04]  /*14cc0*/  FFMA R10, R10, UR59, -R2 ;  /* 0x0000003b0a0a7c23 */ /* 0x000fc80008000802 */
[----:B------:R-:W-:Y:S01]  /*14cd0*/  FMUL R10, R10, 1.4426950216293334961 ;  /* 0x3fb8aa3b0a0a7820 */ /* 0x000fe20000400000 */
[----:B--2---:R-:W-:Y:S01]  /*14ce0*/  IADD3 R140, P2, PT, R144, UR22, RZ ;  /* 0x00000016908c7c10 */ /* 0x004fe2000ff5e0ff */
[----:B------:R-:W-:-:S06]  /*14cf0*/  FMUL R144, R5, 1.4426950216293334961 ;  /* 0x3fb8aa3b05907820 */ /* 0x000fcc0000400000 */
[----:B------:R-:W1:Y:S01]  /*14d00*/  MUFU.EX2 R144, R144 ;  /* 0x0000009000907308 */ /* 0x000e620000000800 */
[----:B------:R-:W-:Y:S01]  /*14d10*/  IADD3.X R141, PT, PT, R145, UR4, RZ, P2, !PT ;  /* 0x00000004918d7c10 */ /* 0x000fe200097fe4ff */
[----:B------:R-:W-:Y:S01]  /*14d20*/  FMUL R145, R8, 1.4426950216293334961 ;  /* 0x3fb8aa3b08917820 */ /* 0x000fe20000400000 */
[----:B0-----:R-:W-:-:S03]  /*14d30*/  F2FP.SATFINITE.E4M3.F32.PACK_AB_MERGE_C R8, R139, R142, RZ ;  /* 0x0000008e8b08723e */ /* 0x001fc600048070ff */
[----:B------:R4:W2:Y:S01]  /*14d40*/  LDG.E.U8 R5, desc[UR32][R140.64] ;  /* 0x000000208c057981 */ /* 0x0008a2000c1e1100 */
[----:B-1----:R-:W-:Y:S02]  /*14d50*/  F2FP.SATFINITE.E4M3.F32.PACK_AB_MERGE_C R8, R144, R143, R8 ;  /* 0x0000008f9008723e */ /* 0x002fe40004807008 */
[----:B----4-:R-:W-:-:S03]  /*14d60*/  IADD3 R140, P2, PT, R146, UR22, RZ ;  /* 0x00000016928c7c10 */ /* 0x010fc6000ff5e0ff */
[----:B------:R-:W-:Y:S01]  /*14d70*/  STL [R1+0x90c], R8 ;  /* 0x00090c0801007387 */ /* 0x000fe20000100800 */
[----:B------:R-:W-:-:S03]  /*14d80*/  FADD R143, R143, R144 ;  /* 0x000000908f8f7221 */ /* 0x000fc60000000000 */
[----:B------:R-:W4:Y:S01]  /*14d90*/  LDL.64 R152, [R1+0x228] ;  /* 0x0002280001987983 */ /* 0x000f220000100a00 */
[----:B------:R-:W-:Y:S01]  /*14da0*/  IADD3.X R141, PT, PT, R147, UR4, RZ, P2, !PT ;  /* 0x00000004938d7c10 */ /* 0x000fe200097fe4ff */
[----:B------:R3:W-:Y:S02]  /*14db0*/  MUFU.EX2 R144, R10 ;  /* 0x0000000a00907308 */ /* 0x0007e40000000800 */
[----:B------:R-:W2:Y:S04]  /*14dc0*/  LDL.64 R148, [R1+0x1d8] ;  /* 0x0001d80001947983 */ /* 0x000ea80000100a00 */
[----:B------:R0:W2:Y:S01]  /*14dd0*/  LDG.E.U8 R7, desc[UR32][R140.64] ;  /* 0x000000208c077981 */ /* 0x0000a2000c1e1100 */
[----:B---3--:R-:W-:Y:S01]  /*14de0*/  IADD3 R10, P2, PT, R132, UR22, RZ ;  /* 0x00000016840a7c10 */ /* 0x008fe2000ff5e0ff */
[----:B0-----:R-:W-:-:S03]  /*14df0*/  FFMA R141, R11, UR59, -R2 ;  /* 0x0000003b0b8d7c23 */ /* 0x001fc60008000802 */
[----:B------:R-:W-:Y:S02]  /*14e00*/  IADD3.X R11, PT, PT, R133, UR4, RZ, P2, !PT ;  /* 0x00000004850b7c10 */ /* 0x000fe400097fe4ff */
[----:B------:R-:W3:Y:S01]  /*14e10*/  LDL.64 R132, [R1+0x200] ;  /* 0x0002000001847983 */ /* 0x000ee20000100a00 */
[----:B------:R-:W-:-:S03]  /*14e20*/  FFMA R9, R9, UR59, -R2 ;  /* 0x0000003b09097c23 */ /* 0x000fc60008000802 */
[----:B------:R0:W2:Y:S01]  /*14e30*/  LDG.E.U8 R10, desc[UR32][R10.64] ;  /* 0x000000200a0a7981 */ /* 0x0000a2000c1e1100 */
[----:B------:R-:W-:Y:S01]  /*14e40*/  FMUL R141, R141, 1.4426950216293334961 ;  /* 0x3fb8aa3b8d8d7820 */ /* 0x000fe20000400000 */
[----:B0-----:R-:W-:Y:S01]  /*14e50*/  FMUL R11, R9, 1.4426950216293334961 ;  /* 0x3fb8aa3b090b7820 */ /* 0x001fe20000400000 */
[----:B------:R-:W-:Y:S01]  /*14e60*/  FADD R9, R142, R143 ;  /* 0x0000008f8e097221 */ /* 0x000fe20000000000 */
[----:B------:R-:W-:-:S04]  /*14e70*/  IADD3 R142, P2, PT, R134, UR22, RZ ;  /* 0x00000016868e7c10 */ /* 0x000fc8000ff5e0ff */
[----:B------:R-:W-:Y:S01]  /*14e80*/  IADD3.X R143, PT, PT, R135, UR4, RZ, P2, !PT ;  /* 0x00000004878f7c10 */ /* 0x000fe200097fe4ff */
[----:B------:R-:W0:Y:S01]  /*14e90*/  MUFU.EX2 R141, R141 ;  /* 0x0000008d008d7308 */ /* 0x000e220000000800 */
[----:B------:R-:W-:Y:S01]  /*14ea0*/  FFMA R12, R12, UR59, -R2 ;  /* 0x0000003b0c0c7c23 */ /* 0x000fe20008000802 */
[----:B------:R-:W-:Y:S01]  /*14eb0*/  FADD R146, R139, R9 ;  /* 0x000000098b927221 */ /* 0x000fe20000000000 */
[----:B------:R-:W2:Y:S04]  /*14ec0*/  LDL.64 R134, [R1+0x1b0] ;  /* 0x0001b00001867983 */ /* 0x000ea80000100a00 */
[----:B------:R4:W2:Y:S01]  /*14ed0*/  LDG.E.U8 R140, desc[UR32][R142.64] ;  /* 0x000000208e8c7981 */ /* 0x0008a2000c1e1100 */
[----:B------:R-:W1:Y:S01]  /*14ee0*/  MUFU.EX2 R145, R145 ;  /* 0x0000009100917308 */ /* 0x000e620000000800 */
[----:B------:R-:W-:-:S07]  /*14ef0*/  FMUL R12, R12, 1.4426950216293334961 ;  /* 0x3fb8aa3b0c0c7820 */ /* 0x000fce0000400000 */
[----:B------:R-:W1:Y:S01]  /*14f00*/  MUFU.EX2 R11, R11 ;  /* 0x0000000b000b7308 */ /* 0x000e620000000800 */
[----:B0-----:R-:W-:Y:S01]  /*14f10*/  F2FP.SATFINITE.E4M3.F32.PACK_AB_MERGE_C R9, R141, R144, RZ ;  /* 0x000000908d09723e */ /* 0x001fe200048070ff */
[----:B-1----:R-:W-:-:S03]  /*14f20*/  FADD R146, R145, R146 ;  /* 0x0000009291927221 */ /* 0x002fc60000000000 */
[C---:B------:R-:W-:Y:S01]  /*14f30*/  F2FP.SATFINITE.E4M3.F32.PACK_AB_MERGE_C R9, R11.reuse, R145, R9 ;  /* 0x000000910b09723e */ /* 0x040fe20004807009 */
[----:B------:R-:W-:-:S04]  /*14f40*/  FADD R146, R11, R146 ;  /* 0x000000920b927221 */ /* 0x000fc80000000000 */
[----:B------:R0:W-:Y:S01]  /*14f50*/  STL [R1+0x910], R9 ;  /* 0x0009100901007387 */ /* 0x0001e20000100800 */
[----:B------:R-:W-:-:S04]  /*14f60*/  FADD R146, R144, R146 ;  /* 0x0000009290927221 */ /* 0x000fc80000000000 */
[----:B------:R-:W-:Y:S01]  /*14f70*/  FADD R146, R141, R146 ;  /* 0x000000928d927221 */ /* 0x000fe20000000000 */
[----:B----4-:R-:W-:-:S04]  /*14f80*/  IADD3 R142, P2, PT, R152, UR22, RZ ;  /* 0x00000016988e7c10 */ /* 0x010fc8000ff5e0ff */
[----:B------:R-:W-:-:S05]  /*14f90*/  IADD3.X R143, PT, PT, R153, UR4, RZ, P2, !PT ;  /* 0x00000004998f7c10 */ /* 0x000fca00097fe4ff */
[----:B------:R3:W4:Y:S02]  /*14fa0*/  LDG.E.U8 R139, desc[UR32][R142.64] ;  /* 0x000000208e8b7981 */ /* 0x000724000c1e1100 */
[----:B---3--:R-:W-:Y:S02]  /*14fb0*/  IADD3 R142, P2, PT, R132, UR22, RZ ;  /* 0x00000016848e7c10 */ /* 0x008fe4000ff5e0ff */
[----:B------:R2:W1:Y:S02]  /*14fc0*/  MUFU.EX2 R132, R12 ;  /* 0x0000000c00847308 */ /* 0x0004640000000800 */
[----:B------:R-:W-:-:S05]  /*14fd0*/  IADD3.X R143, PT, PT, R133, UR4, RZ, P2, !PT ;  /* 0x00000004858f7c10 */ /* 0x000fca00097fe4ff */
[----:B------:R3:W4:Y:S01]  /*14fe0*/  LDG.E.U8 R11, desc[UR32][R142.64] ;  /* 0x000000208e0b7981 */ /* 0x000722000c1e1100 */
[----:B--2---:R-:W-:-:S03]  /*14ff0*/  IADD3 R12, P2, PT, R148, UR22, RZ ;  /* 0x00000016940c7c10 */ /* 0x004fc6000ff5e0ff */
[----:B-1----:R1:W-:Y:S04]  /*15000*/  STL [R1+0x798], R132 ;  /* 0x0007988401007387 */ /* 0x0023e80000100800 */
[----:B------:R-:W2:Y:S01]  /*15010*/  LDL.64 R144, [R1+0x188] ;  /* 0x0001880001907983 */ /* 0x000ea20000100a00 */
[----:B---3--:R-:W-:Y:S01]  /*15020*/  FFMA R142, R13, UR59, -R2 ;  /* 0x0000003b0d8e7c23 */ /* 0x008fe20008000802 */
[----:B------:R-:W-:-:S05]  /*15030*/  IADD3.X R13, PT, PT, R149, UR4, RZ, P2, !PT ;  /* 0x00000004950d7c10 */ /* 0x000fca00097fe4ff */
[----:B------:R3:W4:Y:S01]  /*15040*/  LDG.E.U8 R12, desc[UR32][R12.64] ;  /* 0x000000200c0c7981 */ /* 0x000722000c1e1100 */
[----:B------:R-:W-:Y:S01]  /*15050*/  FMUL R142, R142, 1.4426950216293334961 ;  /* 0x3fb8aa3b8e8e7820 */ /* 0x000fe20000400000 */
[----:B---3--:R-:W-:-:S03]  /*15060*/  FFMA R13, R16, UR59, -R2 ;  /* 0x0000003b100d7c23 */ /* 0x008fc60008000802 */
[----:B0-----:R-:W0:Y:S01]  /*15070*/  MUFU.EX2 R9, R142 ;  /* 0x0000008e00097308 */ /* 0x001e220000000800 */
[----:B------:R-:W-:-:S07]  /*15080*/  FMUL R13, R13, 1.4426950216293334961 ;  /* 0x3fb8aa3b0d0d7820 */ /* 0x000fce0000400000 */
[----:B------:R-:W3:Y:S01]  /*15090*/  MUFU.EX2 R8, R13 ;  /* 0x0000000d00087308 */ /* 0x000ee20000000800 */
[----:B------:R-:W-:Y:S01]  /*150a0*/  FADD R146, R132, R146 ;  /* 0x0000009284927221 */ /* 0x000fe20000000000 */
[----:B0-----:R0:W-:Y:S04]  /*150b0*/  STL [R1+0x794], R9 ;  /* 0x0007940901007387 */ /* 0x0011e80000100800 */
[----:B---3--:R3:W-:Y:S04]  /*150c0*/  STL [R1+0x790], R8 ;  /* 0x0007900801007387 */ /* 0x0087e80000100800 */
[----:B-1----:R-:W4:Y:S01]  /*150d0*/  LDL.64 R132, [R1+0x160] ;  /* 0x0001600001847983 */ /* 0x002f220000100a00 */
[--C-:B------:R-:W-:Y:S01]  /*150e0*/  FFMA R14, R14, UR59, -R2.reuse ;  /* 0x0000003b0e0e7c23 */ /* 0x100fe20008000802 */
[----:B------:R-:W-:-:S03]  /*150f0*/  FFMA R15, R15, UR59, -R2 ;  /* 0x0000003b0f0f7c23 */ /* 0x000fc60008000802 */
[----:B------:R-:W-:Y:S01]  /*15100*/  FMUL R14, R14, 1.4426950216293334961 ;  /* 0x3fb8aa3b0e0e7820 */ /* 0x000fe20000400000 */
[----:B------:R-:W-:-:S03]  /*15110*/  FMUL R15, R15, 1.4426950216293334961 ;  /* 0x3fb8aa3b0f0f7820 */ /* 0x000fc60000400000 */
[----:B------:R1:W0:Y:S01]  /*15120*/  MUFU.EX2 R142, R14 ;  /* 0x0000000e008e7308 */ /* 0x0002220000000800 */
[--C-:B------:R-:W-:Y:S01]  /*15130*/  FFMA R17, R17, UR59, -R2.reuse ;  /* 0x0000003b11117c23 */ /* 0x100fe20008000802 */
[----:B------:R-:W-:-:S06]  /*15140*/  FFMA R18, R18, UR59, -R2 ;  /* 0x0000003b12127c23 */ /* 0x000fcc0008000802 */
[----:B------:R0:W3:Y:S01]  /*15150*/  MUFU.EX2 R16, R15 ;  /* 0x0000000f00107308 */ /* 0x0000e20000000800 */
[----:B-1----:R-:W-:Y:S01]  /*15160*/  IADD3 R14, P2, PT, R134, UR22, RZ ;  /* 0x00000016860e7c10 */ /* 0x002fe2000ff5e0ff */
[----:B------:R-:W-:Y:S01]  /*15170*/  FMUL R17, R17, 1.4426950216293334961 ;  /* 0x3fb8aa3b11117820 */ /* 0x000fe20000400000 */
[----:B------:R-:W-:Y:S02]  /*15180*/  FFMA R19, R19, UR59, -R2 ;  /* 0x0000003b13137c23 */ /* 0x000fe40008000802 */
[----:B0-----:R-:W-:-:S03]  /*15190*/  IADD3.X R15, PT, PT, R135, UR4, RZ, P2, !PT ;  /* 0x00000004870f7c10 */ /* 0x001fc600097fe4ff */
[----:B------:R0:W1:Y:S02]  /*151a0*/  MUFU.EX2 R134, R17 ;  /* 0x0000001100867308 */ /* 0x0000640000000800 */
[----:B------:R3:W4:Y:S01]  /*151b0*/  LDG.E.U8 R13, desc[UR32][R14.64] ;  /* 0x000000200e0d7981 */ /* 0x000722000c1e1100 */
[----:B0-----:R-:W-:Y:S01]  /*151c0*/  FMUL R17, R18, 1.4426950216293334961 ;  /* 0x3fb8aa3b12117820 */ /* 0x001fe20000400000 */
[----:B------:R-:W-:Y:S01]  /*151d0*/  FMUL R18, R19, 1.4426950216293334961 ;  /* 0x3fb8aa3b13127820 */ /* 0x000fe20000400000 */
[----:B---3--:R-:W-:-:S04]  /*151e0*/  FADD R14, R9, R146 ;  /* 0x00000092090e7221 */ /* 0x008fc80000000000 */
[----:B------:R-:W-:Y:S01]  /*151f0*/  MUFU.EX2 R17, R17 ;  /* 0x0000001100117308 */ /* 0x000fe20000000800 */
[----:B------:R-:W-:Y:S01]  /*15200*/  FADD R14, R142, R14 ;  /* 0x0000000e8e0e7221 */ /* 0x000fe20000000000 */
[----:B------:R-:W-:-:S03]  /*15210*/  F2FP.SATFINITE.E4M3.F32.PACK_AB_MERGE_C R146, R16, R142, RZ ;  /* 0x0000008e1092723e */ /* 0x000fc600048070ff */
[----:B------:R-:W-:-:S03]  /*15220*/  FADD R16, R16, R14 ;  /* 0x0000000e10107221 */ /* 0x000fc60000000000 */
[----:B------:R-:W-:Y:S01]  /*15230*/  MUFU.EX2 R18, R18 ;  /* 0x0000001200127308 */ /* 0x000fe20000000800 */
[----:B------:R-:W-:Y:S01]  /*15240*/  FFMA R19, R20, UR59, -R2 ;  /* 0x0000003b14137c23 */ /* 0x000fe20008000802 */
[----:B------:R-:W-:Y:S01]  /*15250*/  FADD R16, R8, R16 ;  /* 0x0000001008107221 */ /* 0x000fe20000000000 */
[--C-:B------:R-:W-:Y:S02]  /*15260*/  FFMA R21, R21, UR59, -R2.reuse ;  /* 0x0000003b15157c23 */ /* 0x100fe40008000802 */
[----:B------:R-:W-:Y:S02]  /*15270*/  FMUL R19, R19, 1.4426950216293334961 ;  /* 0x3fb8aa3b13137820 */ /* 0x000fe40000400000 */
[----:B------:R-:W-:Y:S02]  /*15280*/  FMUL R21, R21, 1.4426950216293334961 ;  /* 0x3fb8aa3b15157820 */ /* 0x000fe40000400000 */
[----:B------:R0:W3:Y:S01]  /*15290*/  MUFU.EX2 R9, R19 ;  /* 0x0000001300097308 */ /* 0x0000e20000000800 */
[--C-:B------:R-:W-:Y:S01]  /*152a0*/  FFMA R22, R22, UR59, -R2.reuse ;  /* 0x0000003b16167c23 */ /* 0x100fe20008000802 */
[----:B------:R-:W-:-:S06]  /*152b0*/  FFMA R23, R23, UR59, -R2 ;  /* 0x0000003b17177c23 */ /* 0x000fcc0008000802 */
[----:B------:R3:W2:Y:S01]  /*152c0*/  MUFU.EX2 R8, R21 ;  /* 0x0000001500087308 */ /* 0x0006a20000000800 */
[----:B0-----:R-:W-:Y:S01]  /*152d0*/  FMUL R19, R22, 1.4426950216293334961 ;  /* 0x3fb8aa3b16137820 */ /* 0x001fe20000400000 */
[----:B------:R-:W-:Y:S01]  /*152e0*/  FMUL R20, R23, 1.4426950216293334961 ;  /* 0x3fb8aa3b17147820 */ /* 0x000fe20000400000 */
[----:B-1----:R0:W-:Y:S01]  /*152f0*/  STL [R1+0x78c], R134 ;  /* 0x00078c8601007387 */ /* 0x0021e20000100800 */
[----:B------:R-:W-:-:S03]  /*15300*/  FFMA R25, R25, UR59, -R2 ;  /* 0x0000003b19197c23 */ /* 0x000fc60008000802 */
[----:B---3--:R1:W-:Y:S01]  /*15310*/  STL [R1+0x788], R9 ;  /* 0x0007880901007387 */ /* 0x0083e20000100800 */
[----:B------:R-:W-:Y:S01]  /*15320*/  MUFU.EX2 R19, R19 ;  /* 0x0000001300137308 */ /* 0x000fe20000000800 */
[----:B------:R-:W-:-:S07]  /*15330*/  FMUL R25, R25, 1.4426950216293334961 ;  /* 0x3fb8aa3b19197820 */ /* 0x000fce0000400000 */
[----:B------:R-:W-:Y:S01]  /*15340*/  MUFU.EX2 R20, R20 ;  /* 0x0000001400147308 */ /* 0x000fe20000000800 */
[--C-:B------:R-:W-:Y:S01]  /*15350*/  FFMA R26, R26, UR59, -R2.reuse ;  /* 0x0000003b1a1a7c23 */ /* 0x100fe20008000802 */
[--C-:B------:R-:W-:Y:S01]  /*15360*/  FFMA R27, R27, UR59, -R2.reuse ;  /* 0x0000003b1b1b7c23 */ /* 0x100fe20008000802 */
[--C-:B------:R-:W-:Y:S01]  /*15370*/  FFMA R21, R28, UR59, -R2.reuse ;  /* 0x0000003b1c157c23 */ /* 0x100fe20008000802 */
[----:B------:R-:W-:-:S03]  /*15380*/  FFMA R29, R29, UR59, -R2 ;  /* 0x0000003b1d1d7c23 */ /* 0x000fc60008000802 */
[----:B------:R-:W-:Y:S01]  /*15390*/  FMUL R21, R21, 1.4426950216293334961 ;  /* 0x3fb8aa3b15157820 */ /* 0x000fe20000400000 */
[----:B------:R-:W-:-:S04]  /*153a0*/  FMUL R29, R29, 1.4426950216293334961 ;  /* 0x3fb8aa3b1d1d7820 */ /* 0x000fc80000400000 */
[----:B------:R-:W-:Y:S01]  /*153b0*/  MUFU.EX2 R23, R29 ;  /* 0x0000001d00177308 */ /* 0x000fe20000000800 */
[----:B--2---:R-:W-:-:S04]  /*153c0*/  IADD3 R14, P2, PT, R144, UR22, RZ ;  /* 0x00000016900e7c10 */ /* 0x004fc8000ff5e0ff */
[----:B------:R-:W-:-:S05]  /*153d0*/  IADD3.X R15, PT, PT, R145, UR4, RZ, P2, !PT ;  /* 0x00000004910f7c10 */ /* 0x000fca00097fe4ff */
[----:B------:R2:W3:Y:S02]  /*153e0*/  LDG.E.U8 R14, desc[UR32][R14.64] ;  /* 0x000000200e0e7981 */ /* 0x0004e4000c1e1100 */
[----:B--2---:R-:W-:Y:S01]  /*153f0*/  FADD R15, R134, R16 ;  /* 0x00000010860f7221 */ /* 0x004fe20000000000 */
[----:B------:R-:W-:Y:S01]  /*15400*/  F2FP.SATFINITE.E4M3.F32.PACK_AB_MERGE_C R16, R18, R17, RZ ;  /* 0x000000111210723e */ /* 0x000fe200048070ff */
[----:B0-----:R-:W2:Y:S02]  /*15410*/  LDL.64 R134, [R1+0x3e0] ;  /* 0x0003e00001867983 */ /* 0x001ea40000100a00 */
[----:B------:R-:W-:-:S04]  /*15420*/  FADD R15, R17, R15 ;  /* 0x0000000f110f7221 */ /* 0x000fc80000000000 */
[----:B------:R-:W-:Y:S01]  /*15430*/  FADD R18, R18, R15 ;  /* 0x0000000f12127221 */ /* 0x000fe20000000000 */
[----:B------:R-:W-:-:S04]  /*15440*/  FFMA R15, R24, UR59, -R2 ;  /* 0x0000003b180f7c23 */ /* 0x000fc80008000802 */
[----:B------:R-:W-:-:S04]  /*15450*/  FMUL R15, R15, 1.4426950216293334961 ;  /* 0x3fb8aa3b0f0f7820 */ /* 0x000fc80000400000 */
[----:B------:R-:W0:Y:S01]  /*15460*/  MUFU.EX2 R22, R15 ;  /* 0x0000000f00167308 */ /* 0x000e220000000800 */
[----:B------:R-:W-:Y:S01]  /*15470*/  STL [R1+0x784], R8 ;  /* 0x0007840801007387 */ /* 0x000fe20000100800 */
[----:B------:R-:W-:-:S03]  /*15480*/  FADD R18, R9, R18 ;  /* 0x0000001209127221 */ /* 0x000fc60000000000 */
[----:B------:R4:W-:Y:S03]  /*15490*/  STL [R1+0x764], R16 ;  /* 0x0007641001007387 */ /* 0x0009e60000100800 */
[----:B-1----:R-:W1:Y:S01]  /*154a0*/  MUFU.EX2 R9, R25 ;  /* 0x0000001900097308 */ /* 0x002e620000000800 */
[----:B----4-:R-:W-:Y:S01]  /*154b0*/  IADD3 R16, P2, PT, R132, UR22, RZ ;  /* 0x0000001684107c10 */ /* 0x010fe2000ff5e0ff */
[----:B0-----:R-:W-:Y:S03]  /*154c0*/  STL [R1+0x780], R22 ;  /* 0x0007801601007387 */ /* 0x001fe60000100800 */
[----:B------:R-:W-:Y:S02]  /*154d0*/  IADD3.X R17, PT, PT, R133, UR4, RZ, P2, !PT ;  /* 0x0000000485117c10 */ /* 0x000fe400097fe4ff */
[----:B------:R-:W4:Y:S04]  /*154e0*/  LDL.64 R132, [R1+0x3b0] ;  /* 0x0003b00001847983 */ /* 0x000f280000100a00 */
[----:B------:R0:W3:Y:S02]  /*154f0*/  LDG.E.U8 R15, desc[UR32][R16.64] ;  /* 0x00000020100f7981 */ /* 0x0000e4000c1e1100 */
[----:B0-----:R-:W-:Y:S01]  /*15500*/  FADD R16, R8, R18 ;  /* 0x0000001208107221 */ /* 0x001fe20000000000 */
[----:B------:R-:W-:Y:S01]  /*15510*/  F2FP.SATFINITE.E4M3.F32.PACK_AB_MERGE_C R8, R20, R19, RZ ;  /* 0x000000131408723e */ /* 0x000fe200048070ff */
[----:B------:R-:W-:-:S02]  /*15520*/  FMUL R18, R26, 1.4426950216293334961 ;  /* 0x3fb8aa3b1a127820 */ /* 0x000fc40000400000 */
[----:B------:R-:W-:Y:S01]  /*15530*/  FADD R16, R19, R16 ;  /* 0x0000001013107221 */ /* 0x000fe20000000000 */
[----:B------:R-:W-:Y:S01]  /*15540*/  FMUL R19, R27, 1.4426950216293334961 ;  /* 0x3fb8aa3b1b137820 */ /* 0x000fe20000400000 */
[----:B-1----:R-:W-:Y:S02]  /*15550*/  STL [R1+0x77c], R9 ;  /* 0x00077c0901007387 */ /* 0x002fe40000100800 */
[----:B------:R-:W-:Y:S02]  /*15560*/  MUFU.EX2 R18, R18 ;  /* 0x0000001200127308 */ /* 0x000fe40000000800 */
[----:B------:R0:W-:Y:S06]  /*15570*/  STL [R1+0x75c], R8 ;  /* 0x00075c0801007387 */ /* 0x0001ec0000100800 */
[----:B------:R-:W1:Y:S08]  /*15580*/  MUFU.EX2 R19, R19 ;  /* 0x0000001300137308 */ /* 0x000e700000000800 */
[----:B0-----:R0:W1:Y:S01]  /*15590*/  MUFU.EX2 R8, R21 ;  /* 0x0000001500087308 */ /* 0x0010620000000800 */
[----:B------:R-:W-:-:S04]  /*155a0*/  FADD R20, R20, R16 ;  /* 0x0000001014147221 */ /* 0x000fc80000000000 */
[----:B------:R-:W-:-:S04]  /*155b0*/  FADD R20, R22, R20 ;  /* 0x0000001416147221 */ /* 0x000fc80000000000 */
[----:B0-----:R-:W-:Y:S01]  /*155c0*/  FADD R21, R9, R20 ;  /* 0x0000001409157221 */ /* 0x001fe20000000000 */
[----:B-1----:R-:W-:Y:S01]  /*155d0*/  F2FP.SATFINITE.E4M3.F32.PACK_AB_MERGE_C R9, R19, R18, RZ ;  /* 0x000000121309723e */ /* 0x002fe200048070ff */
[----:B------:R0:W-:Y:S04]  /*155e0*/  STL [R1+0x778], R8 ;  /* 0x0007780801007387 */ /* 0x0001e80000100800 */
[----:B------:R-:W3:Y:S04]  /*155f0*/  LDL.64 R24, [R1+0x380] ;  /* 0x0003800001187983 */ /* 0x000ee80000100a00 */
[----:B------:R-:W-:Y:S04]  /*15600*/  STL [R1+0x774], R23 ;  /* 0x0007741701007387 */ /* 0x000fe80000100800 */
[----:B------:R1:W-:Y:S04]  /*15610*/  STL [R1+0x3c], R9 ;  /* 0x00003c0901007387 */ /* 0x0003e80000100800 */
[----:B------:R-:W3:Y:S01]  /*15620*/  LDL.64 R28, [R1+0x350] ;  /* 0x00035000011c7983 */ /* 0x000ee20000100a00 */
[--C-:B------:R-:W-:Y:S01]  /*15630*/  FFMA R30, R30, UR59, -R2.reuse ;  /* 0x0000003b1e1e7c23 */ /* 0x100fe20008000802 */
[--C-:B------:R-:W-:Y:S01]  /*15640*/  FFMA R31, R31, UR59, -R2.reuse ;  /* 0x0000003b1f1f7c23 */ /* 0x100fe20008000802 */
[----:B------:R-:W-:Y:S01]  /*15650*/  FADD R21, R18, R21 ;  /* 0x0000001512157221 */ /* 0x000fe20000000000 */
[--C-:B------:R-:W-:Y:S01]  /*15660*/  FFMA R33, R33, UR59, -R2.reuse ;  /* 0x0000003b21217c23 */ /* 0x100fe20008000802 */
[----:B------:R-:W-:Y:S01]  /*15670*/  FMUL R20, R30, 1.4426950216293334961 ;  /* 0x3fb8aa3b1e147820 */ /* 0x000fe20000400000 */
[----:B------:R-:W-:Y:S01]  /*15680*/  FMUL R22, R31, 1.4426950216293334961 ;  /* 0x3fb8aa3b1f167820 */ /* 0x000fe20000400000 */
[----:B------:R-:W-:Y:S01]  /*15690*/  FADD R21, R19, R21 ;  /* 0x0000001513157221 */ /* 0x000fe20000000000 */
[--C-:B------:R-:W-:Y:S01]  /*156a0*/  FFMA R34, R34, UR59, -R2.reuse ;  /* 0x0000003b22227c23 */ /* 0x100fe20008000802 */
[----:B------:R-:W-:Y:S01]  /*156b0*/  FMUL R33, R33, 1.4426950216293334961 ;  /* 0x3fb8aa3b21217820 */ /* 0x000fe20000400000 */
[----:B------:R-:W-:Y:S01]  /*156c0*/  FFMA R35, R35, UR59, -R2 ;  /* 0x0000003b23237c23 */ /* 0x000fe20008000802 */
[----:B------:R-:W-:Y:S01]  /*156d0*/  MUFU.EX2 R20, R20 ;  /* 0x0000001400147308 */ /* 0x000fe20000000800 */
[----:B------:R-:W3:Y:S04]  /*156e0*/  LDL.64 R26, [R1+0x320] ;  /* 0x00032000011a7983 */ /* 0x000ee80000100a00 */
[----:B------:R-:W3:Y:S03]  /*156f0*/  LDL.64 R30, [R1+0x2c0] ;  /* 0x0002c000011e7983 */ /* 0x000ee60000100a00 */
[----:B------:R-:W1:Y:S01]  /*15700*/  MUFU.EX2 R22, R22 ;  /* 0x0000001600167308 */ /* 0x000e620000000800 */
[----:B------:R-:W-:-:S07]  /*15710*/  FADD R21, R8, R21 ;  /* 0x0000001508157221 */ /* 0x000fce0000000000 */
[----:B0-----:R-:W-:Y:S01]  /*15720*/  MUFU.EX2 R8, R33 ;  /* 0x0000002100087308 */ /* 0x001fe20000000800 */
[----:B-1----:R-:W-:Y:S02]  /*15730*/  F2FP.SATFINITE.E4M3.F32.PACK_AB_MERGE_C R154, R22, R20, RZ ;  /* 0x00000014169a723e */ /* 0x002fe400048070ff */
[----:B--2---:R-:W-:-:S04]  /*15740*/  IADD3 R16, P2, PT, R134, UR22, RZ ;  /* 0x0000001686107c10 */ /* 0x004fc8000ff5e0ff */
[----:B------:R-:W-:-:S05]  /*15750*/  IADD3.X R17, PT, PT, R135, UR4, RZ, P2, !PT ;  /* 0x0000000487117c10 */ /* 0x000fca00097fe4ff */
[----:B------:R0:W2:Y:S02]  /*15760*/  LDG.E.U8 R16, desc[UR32][R16.64] ;  /* 0x0000002010107981 */ /* 0x0000a4000c1e1100 */
[----:B0-----:R-:W-:-:S04]  /*15770*/  FFMA R17, R32, UR59, -R2 ;  /* 0x0000003b20117c23 */ /* 0x001fc80008000802 */
[----:B------:R-:W-:-:S04]  /*15780*/  FMUL R17, R17, 1.4426950216293334961 ;  /* 0x3fb8aa3b11117820 */ /* 0x000fc80000400000 */
[----:B------:R0:W1:Y:S01]  /*15790*/  MUFU.EX2 R9, R17 ;  /* 0x0000001100097308 */ /* 0x0000620000000800 */
[----:B----4-:R-:W-:-:S04]  /*157a0*/  IADD3 R18, P2, PT, R132, UR22, RZ ;  /* 0x0000001684127c10 */ /* 0x010fc8000ff5e0ff */
[----:B------:R-:W-:-:S05]  /*157b0*/  IADD3.X R19, PT, PT, R133, UR4, RZ, P2, !PT ;  /* 0x0000000485137c10 */ /* 0x000fca00097fe4ff */
[----:B0-----:R0:W4:Y:S02]  /*157c0*/  LDG.E.U8 R17, desc[UR32][R18.64] ;  /* 0x0000002012117981 */ /* 0x001124000c1e1100 */
[----:B0-----:R-:W-:Y:S01]  /*157d0*/  FADD R18, R23, R21 ;  /* 0x0000001517127221 */ /* 0x001fe20000000000 */
[----:B------:R-:W-:-:S03]  /*157e0*/  FMUL R21, R34, 1.4426950216293334961 ;  /* 0x3fb8aa3b22157820 */ /* 0x000fc60000400000 */
[----:B------:R-:W-:Y:S01]  /*157f0*/  FADD R18, R20, R18 ;  /* 0x0000001214127221 */ /* 0x000fe20000000000 */
[----:B------:R-:W-:Y:S02]  /*15800*/  FMUL R20, R35, 1.4426950216293334961 ;  /* 0x3fb8aa3b23147820 */ /* 0x000fe40000400000 */
[----:B------:R-:W0:Y:S01]  /*15810*/  MUFU.EX2 R21, R21 ;  /* 0x0000001500157308 */ /* 0x000e220000000800 */
[----:B------:R-:W-:Y:S01]  /*15820*/  FFMA R23, R36, UR59, -R2 ;  /* 0x0000003b24177c23 */ /* 0x000fe20008000802 */
[----:B------:R-:W-:Y:S01]  /*15830*/  FADD R22, R22, R18 ;  /* 0x0000001216167221 */ /* 0x000fe20000000000 */
[----:B------:R-:W2:Y:S05]  /*15840*/  LDL.64 R34, [R1+0x298] ;  /* 0x0002980001227983 */ /* 0x000eaa0000100a00 */
[----:B------:R-:W0:Y:S01]  /*15850*/  MUFU.EX2 R20, R20 ;  /* 0x0000001400147308 */ /* 0x000e220000000800 */
[----:B------:R-:W-:Y:S01]  /*15860*/  FMUL R23, R23, 1.4426950216293334961 ;  /* 0x3fb8aa3b17177820 */ /* 0x000fe20000400000 */
[----:B-1----:R-:W-:-:S06]  /*15870*/  FADD R22, R9, R22 ;  /* 0x0000001609167221 */ /* 0x002fcc0000000000 */
[----:B------:R1:W3:Y:S02]  /*15880*/  MUFU.EX2 R135, R23 ;  /* 0x0000001700877308 */ /* 0x0002e40000000800 */
[----:B-1----:R-:W-:-:S04]  /*15890*/  FADD R23, R8, R22 ;  /* 0x0000001608177221 */ /* 0x002fc80000000000 */
[----:B0-----:R-:W-:Y:S01]  /*158a0*/  FADD R23, R21, R23 ;  /* 0x0000001715177221 */ /* 0x001fe20000000000 */
[----:B---3--:R-:W-:-:S03]  /*158b0*/  IADD3 R18, P2, PT, R24, UR22, RZ ;  /* 0x0000001618127c10 */ /* 0x008fc6000ff5e0ff */
[C---:B------:R-:W-:Y:S01]  /*158c0*/  FADD R23, R20.reuse, R23 ;  /* 0x0000001714177221 */ /* 0x040fe20000000000 */
[----:B------:R-:W-:Y:S02]  /*158d0*/  F2FP.SATFINITE.E4M3.F32.PACK_AB_MERGE_C R145, R20, R21, RZ ;  /* 0x000000151491723e */ /* 0x000fe400048070ff */
[----:B------:R-:W-:Y:S01]  /*158e0*/  IADD3.X R19, PT, PT, R25, UR4, RZ, P2, !PT ;  /* 0x0000000419137c10 */ /* 0x000fe200097fe4ff */
[--C-:B------:R-:W-:Y:S01]  /*158f0*/  FFMA R37, R37, UR59, -R2.reuse ;  /* 0x0000003b25257c23 */ /* 0x100fe20008000802 */
[----:B------:R-:W-:Y:S01]  /*15900*/  IADD3 R20, P2, PT, R28, UR22, RZ ;  /* 0x000000161c147c10 */ /* 0x000fe2000ff5e0ff */
[----:B------:R-:W-:Y:S02]  /*15910*/  FFMA R41, R41, UR59, -R2 ;  /* 0x0000003b29297c23 */ /* 0x000fe40008000802 */
[----:B------:R0:W3:Y:S01]  /*15920*/  LDG.E.U8 R18, desc[UR32][R18.64] ;  /* 0x0000002012127981 */ /* 0x0000e2000c1e1100 */
[----:B------:R-:W-:-:S03]  /*15930*/  IADD3.X R21, PT, PT, R29, UR4, RZ, P2, !PT ;  /* 0x000000041d157c10 */ /* 0x000fc600097fe4ff */
[----:B------:R-:W2:Y:S01]  /*15940*/  LDL.64 R28, [R1+0x2f0] ;  /* 0x0002f000011c7983 */ /* 0x000ea20000100a00 */
[----:B------:R-:W-:-:S04]  /*15950*/  FMUL R37, R37, 1.4426950216293334961 ;  /* 0x3fb8aa3b25257820 */ /* 0x000fc80000400000 */
[----:B------:R1:W-:Y:S02]  /*15960*/  MUFU.EX2 R133, R37 ;  /* 0x0000002500857308 */ /* 0x0003e40000000800 */
[----:B-1----:R-:W3:Y:S01]  /*15970*/  LDL.64 R36, [R1+0x270] ;  /* 0x0002700001247983 */ /* 0x002ee20000100a00 */
[----:B------:R-:W-:Y:S01]  /*15980*/  FMUL R41, R41, 1.4426950216293334961 ;  /* 0x3fb8aa3b29297820 */ /* 0x000fe20000400000 */
[----:B0-----:R-:W-:-:S04]  /*15990*/  FFMA R19, R40, UR59, -R2 ;  /* 0x0000003b28137c23 */ /* 0x001fc80008000802 */
[----:B------:R0:W-:Y:S02]  /*159a0*/  MUFU.EX2 R134, R41 ;  /* 0x0000002900867308 */ /* 0x0001e40000000800 */
[----:B0-----:R-:W3:Y:S01]  /*159b0*/  LDL.64 R40, [R1+0x248] ;  /* 0x0002480001287983 */ /* 0x001ee20000100a00 */
[----:B------:R-:W-:-:S04]  /*159c0*/  FFMA R45, R45, UR59, -R2 ;  /* 0x0000003b2d2d7c23 */ /* 0x000fc80008000802 */
[----:B------:R-:W-:Y:S01]  /*159d0*/  FMUL R45, R45, 1.4426950216293334961 ;  /* 0x3fb8aa3b2d2d7820 */ /* 0x000fe20000400000 */
[----:B------:R-:W-:-:S03]  /*159e0*/  FFMA R25, R44, UR59, -R2 ;  /* 0x0000003b2c197c23 */ /* 0x000fc60008000802 */
[----:B------:R0:W-:Y:S01]  /*159f0*/  MUFU.EX2 R155, R45 ;  /* 0x0000002d009b7308 */ /* 0x0001e20000000800 */
[--C-:B------:R-:W-:Y:S01]  /*15a00*/  FFMA R38, R38, UR59, -R2.reuse ;  /* 0x0000003b26267c23 */ /* 0x100fe20008000802 */
[----:B------:R-:W-:Y:S01]  /*15a10*/  FFMA R39, R39, UR59, -R2 ;  /* 0x0000003b27277c23 */ /* 0x000fe20008000802 */
[----:B0-----:R-:W3:Y:S02]  /*15a20*/  LDL.64 R44, [R1+0x220] ;  /* 0x00022000012c7983 */ /* 0x001ee40000100a00 */
[----:B------:R-:W-:Y:S01]  /*15a30*/  FMUL R22, R38, 1.4426950216293334961 ;  /* 0x3fb8aa3b26167820 */ /* 0x000fe20000400000 */
[----:B------:R-:W-:-:S05]  /*15a40*/  FMUL R24, R39, 1.4426950216293334961 ;  /* 0x3fb8aa3b27187820 */ /* 0x000fca0000400000 */
[----:B------:R-:W-:Y:S01]  /*15a50*/  MUFU.EX2 R22, R22 ;  /* 0x0000001600167308 */ /* 0x000fe20000000800 */
[----:B------:R-:W-:-:S07]  /*15a60*/  FMUL R19, R19, 1.4426950216293334961 ;  /* 0x3fb8aa3b13137820 */ /* 0x000fce0000400000 */
[----:B------:R-:W0:Y:S01]  /*15a70*/  MUFU.EX2 R24, R24 ;  /* 0x0000001800187308 */ /* 0x000e220000000800 */
[----:B------:R-:W-:Y:S01]  /*15a80*/  FADD R23, R135, R23 ;  /* 0x0000001787177221 */ /* 0x000fe20000000000 */
[--C-:B------:R-:W-:Y:S01]  /*15a90*/  FFMA R42, R42, UR59, -R2.reuse ;  /* 0x0000003b2a2a7c23 */ /* 0x100fe20008000802 */
[----:B------:R-:W-:-:S05]  /*15aa0*/  FFMA R43, R43, UR59, -R2 ;  /* 0x0000003b2b2b7c23 */ /* 0x000fca0008000802 */
[----:B------:R1:W0:Y:S02]  /*15ab0*/  MUFU.EX2 R136, R19 ;  /* 0x0000001300887308 */ /* 0x0002240000000800 */
[----:B-1----:R1:W3:Y:S01]  /*15ac0*/  LDG.E.U8 R19, desc[UR32][R20.64] ;  /* 0x0000002014137981 */ /* 0x0022e2000c1e1100 */
[----:B0-----:R-:W-:Y:S01]  /*15ad0*/  F2FP.SATFINITE.E4M3.F32.PACK_AB_MERGE_C R142, R24, R22, RZ ;  /* 0x00000016188e723e */ /* 0x001fe200048070ff */
[----:B-1----:R-:W-:Y:S01]  /*15ae0*/  FADD R20, R133, R23 ;  /* 0x0000001785147221 */ /* 0x002fe20000000000 */
[----:B------:R-:W-:-:S03]  /*15af0*/  FMUL R23, R42, 1.4426950216293334961 ;  /* 0x3fb8aa3b2a177820 */ /* 0x000fc60000400000 */
[----:B------:R-:W-:Y:S01]  /*15b00*/  FADD R20, R22, R20 ;  /* 0x0000001416147221 */ /* 0x000fe20000000000 */
[----:B------:R-:W-:Y:S02]  /*15b10*/  FMUL R22, R43, 1.4426950216293334961 ;  /* 0x3fb8aa3b2b167820 */ /* 0x000fe40000400000 */
[----:B------:R-:W0:Y:S01]  /*15b20*/  MUFU.EX2 R23, R23 ;  /* 0x0000001700177308 */ /* 0x000e220000000800 */
[----:B------:R-:W-:Y:S01]  /*15b30*/  FADD R24, R24, R20 ;  /* 0x0000001418187221 */ /* 0x000fe20000000000 */
[----:B------:R-:W-:-:S06]  /*15b40*/  FMUL R25, R25, 1.4426950216293334961 ;  /* 0x3fb8aa3b19197820 */ /* 0x000fcc0000400000 */
[----:B------:R-:W1:Y:S01]  /*15b50*/  MUFU.EX2 R22, R22 ;  /* 0x0000001600167308 */ /* 0x000e620000000800 */
[----:B------:R-:W-:Y:S01]  /*15b60*/  FADD R24, R136, R24 ;  /* 0x0000001888187221 */ /* 0x000fe20000000000 */
[----:B------:R-:W-:Y:S01]  /*15b70*/  IADD3 R20, P2, PT, R26, UR22, RZ ;  /* 0x000000161a147c10 */ /* 0x000fe2000ff5e0ff */
[----:B------:R-:W-:-:S03]  /*15b80*/  FFMA R49, R49, UR59, -R2 ;  /* 0x0000003b31317c23 */ /* 0x000fc60008000802 */
[----:B------:R-:W-:Y:S02]  /*15b90*/  IADD3.X R21, PT, PT, R27, UR4, RZ, P2, !PT ;  /* 0x000000041b157c10 */ /* 0x000fe400097fe4ff */
[----:B------:R0:W2:Y:S01]  /*15ba0*/  MUFU.EX2 R132, R25 ;  /* 0x0000001900847308 */ /* 0x0000a20000000800 */
[----:B------:R-:W-:Y:S01]  /*15bb0*/  FMUL R49, R49, 1.4426950216293334961 ;  /* 0x3fb8aa3b31317820 */ /* 0x000fe20000400000 */
[----:B------:R-:W-:Y:S02]  /*15bc0*/  FFMA R53, R53, UR59, -R2 ;  /* 0x0000003b35357c23 */ /* 0x000fe40008000802 */
[----:B------:R1:W4:Y:S01]  /*15bd0*/  LDG.E.U8 R21, desc[UR32][R20.64] ;  /* 0x0000002014157981 */ /* 0x000322000c1e1100 */
[----:B0-----:R-:W-:-:S04]  /*15be0*/  FADD R25, R134, R24 ;  /* 0x0000001886197221 */ /* 0x001fc80000000000 */
[----:B------:R-:W-:Y:S01]  /*15bf0*/  FADD R25, R23, R25 ;  /* 0x0000001917197221 */ /* 0x000fe20000000000 */
[----:B-1----:R-:W-:Y:S01]  /*15c00*/  F2FP.SATFINITE.E4M3.F32.PACK_AB_MERGE_C R20, R22, R23, RZ ;  /* 0x000000171614723e */ /* 0x002fe200048070ff */
[--C-:B------:R-:W-:Y:S01]  /*15c10*/  FFMA R27, R48, UR59, -R2.reuse ;  /* 0x0000003b301b7c23 */ /* 0x100fe20008000802 */
[----:B------:R0:W-:Y:S01]  /*15c20*/  MUFU.EX2 R152, R49 ;  /* 0x0000003100987308 */ /* 0x0001e20000000800 */
[----:B------:R-:W-:Y:S01]  /*15c30*/  FADD R25, R22, R25 ;  /* 0x0000001916197221 */ /* 0x000fe20000000000 */
[----:B------:R-:W-:Y:S01]  /*15c40*/  FMUL R53, R53, 1.4426950216293334961 ;  /* 0x3fb8aa3b35357820 */ /* 0x000fe20000400000 */
[----:B0-----:R-:W4:Y:S05]  /*15c50*/  LDL.64 R48, [R1+0x1f8] ;  /* 0x0001f80001307983 */ /* 0x001f2a0000100a00 */
[----:B------:R0:W-:Y:S01]  /*15c60*/  MUFU.EX2 R143, R53 ;  /* 0x00000035008f7308 */ /* 0x0001e20000000800 */
[--C-:B------:R-:W-:Y:S01]  /*15c70*/  FFMA R46, R46, UR59, -R2.reuse ;  /* 0x0000003b2e2e7c23 */ /* 0x100fe20008000802 */
[----:B------:R-:W-:-:S03]  /*15c80*/  FFMA R47, R47, UR59, -R2 ;  /* 0x0000003b2f2f7c23 */ /* 0x000fc60008000802 */
[----:B------:R-:W-:Y:S01]  /*15c90*/  FMUL R24, R46, 1.4426950216293334961 ;  /* 0x3fb8aa3b2e187820 */ /* 0x000fe20000400000 */
[----:B------:R-:W-:Y:S01]  /*15ca0*/  FMUL R26, R47, 1.4426950216293334961 ;  /* 0x3fb8aa3b2f1a7820 */ /* 0x000fe20000400000 */
[----:B------:R-:W-:-:S04]  /*15cb0*/  FMUL R27, R27, 1.4426950216293334961 ;  /* 0x3fb8aa3b1b1b7820 */ /* 0x000fc80000400000 */
[----:B------:R-:W1:Y:S01]  /*15cc0*/  MUFU.EX2 R24, R24 ;  /* 0x0000001800187308 */ /* 0x000e620000000800 */
[----:B------:R-:W-:Y:S01]  /*15cd0*/  FFMA R50, R50, UR59, -R2 ;  /* 0x0000003b32327c23 */ /* 0x000fe20008000802 */
[----:B--2---:R-:W-:-:S04]  /*15ce0*/  IADD3 R22, P2, PT, R28, UR22, RZ ;  /* 0x000000161c167c10 */ /* 0x004fc8000ff5e0ff */
[----:B------:R-:W-:Y:S01]  /*15cf0*/  IADD3.X R23, PT, PT, R29, UR4, RZ, P2, !PT ;  /* 0x000000041d177c10 */ /* 0x000fe200097fe4ff */
[--C-:B------:R-:W-:Y:S02]  /*15d00*/  FFMA R29, R52, UR59, -R2.reuse ;  /* 0x0000003b341d7c23 */ /* 0x100fe40008000802 */
[----:B0-----:R-:W2:Y:S01]  /*15d10*/  LDL.64 R52, [R1+0x1d0] ;  /* 0x0001d00001347983 */ /* 0x001ea20000100a00 */
[----:B------:R-:W0:Y:S01]  /*15d20*/  MUFU.EX2 R26, R26 ;  /* 0x0000001a001a7308 */ /* 0x000e220000000800 */
[----:B------:R-:W-:Y:S01]  /*15d30*/  FFMA R51, R51, UR59, -R2 ;  /* 0x0000003b33337c23 */ /* 0x000fe20008000802 */
[----:B------:R-:W-:Y:S01]  /*15d40*/  FADD R25, R132, R25 ;  /* 0x0000001984197221 */ /* 0x000fe20000000000 */
[----:B------:R0:W2:Y:S02]  /*15d50*/  LDG.E.U8 R23, desc[UR32][R22.64] ;  /* 0x0000002016177981 */ /* 0x0000a4000c1e1100 */
[----:B------:R-:W-:-:S03]  /*15d60*/  FMUL R28, R51, 1.4426950216293334961 ;  /* 0x3fb8aa3b331c7820 */ /* 0x000fc60000400000 */
[----:B------:R0:W1:Y:S01]  /*15d70*/  MUFU.EX2 R153, R27 ;  /* 0x0000001b00997308 */ /* 0x0000620000000800 */
[----:B------:R-:W-:Y:S01]  /*15d80*/  FADD R25, R155, R25 ;  /* 0x000000199b197221 */ /* 0x000fe20000000000 */
[----:B0-----:R-:W-:-:S06]  /*15d90*/  FMUL R27, R50, 1.4426950216293334961 ;  /* 0x3fb8aa3b321b7820 */ /* 0x001fcc0000400000 */
[----:B------:R-:W-:Y:S01]  /*15da0*/  MUFU.EX2 R28, R28 ;  /* 0x0000001c001c7308 */ /* 0x000fe20000000800 */
[----:B-1----:R-:W-:Y:S01]  /*15db0*/  FADD R25, R24, R25 ;  /* 0x0000001918197221 */ /* 0x002fe20000000000 */
[----:B------:R-:W-:-:S06]  /*15dc0*/  F2FP.SATFINITE.E4M3.F32.PACK_AB_MERGE_C R22, R26, R24, RZ ;  /* 0x000000181a16723e */ /* 0x000fcc00048070ff */
[----:B------:R-:W0:Y:S01]  /*15dd0*/  MUFU.EX2 R27, R27 ;  /* 0x0000001b001b7308 */ /* 0x000e220000000800 */
[----:B------:R-:W-:Y:S01]  /*15de0*/  FADD R26, R26, R25 ;  /* 0x000000191a1a7221 */ /* 0x000fe20000000000 */
[----:B------:R-:W-:Y:S01]  /*15df0*/  IADD3 R24, P2, PT, R30, UR22, RZ ;  /* 0x000000161e187c10 */ /* 0x000fe2000ff5e0ff */
[----:B------:R-:W-:Y:S01]  /*15e00*/  FMUL R29, R29, 1.4426950216293334961 ;  /* 0x3fb8aa3b1d1d7820 */ /* 0x000fe20000400000 */
[----:B------:R-:W-:Y:S01]  /*15e10*/  FFMA R54, R54, UR59, -R2 ;  /* 0x0000003b36367c23 */ /* 0x000fe20008000802 */
[----:B------:R-:W-:Y:S01]  /*15e20*/  FADD R26, R153, R26 ;  /* 0x0000001a991a7221 */ /* 0x000fe20000000000 */
[----:B------:R-:W-:Y:S01]  /*15e30*/  IADD3.X R25, PT, PT, R31, UR4, RZ, P2, !PT ;  /* 0x000000041f197c10 */ /* 0x000fe200097fe4ff */
[----:B------:R-:W-:Y:S01]  /*15e40*/  FFMA R55, R55, UR59, -R2 ;  /* 0x0000003b37377c23 */ /* 0x000fe20008000802 */
[----:B------:R1:W1:Y:S01]  /*15e50*/  MUFU.EX2 R144, R29 ;  /* 0x0000001d00907308 */ /* 0x0002620000000800 */
[----:B------:R-:W-:Y:S01]  /*15e60*/  FMUL R30, R54, 1.4426950216293334961 ;  /* 0x3fb8aa3b361e7820 */ /* 0x000fe20000400000 */
[----:B------:R-:W-:Y:S01]  /*15e70*/  FADD R26, R152, R26 ;  /* 0x0000001a981a7221 */ /* 0x000fe20000000000 */
[----:B------:R-:W-:Y:S01]  /*15e80*/  FMUL R32, R55, 1.4426950216293334961 ;  /* 0x3fb8aa3b37207820 */ /* 0x000fe20000400000 */
[----:B------:R1:W2:Y:S04]  /*15e90*/  LDG.E.U8 R25, desc[UR32][R24.64] ;  /* 0x0000002018197981 */ /* 0x0002a8000c1e1100 */
[----:B------:R-:W3:Y:S01]  /*15ea0*/  MUFU.EX2 R30, R30 ;  /* 0x0000001e001e7308 */ /* 0x000ee20000000800 */
[----:B0-----:R-:W-:Y:S01]  /*15eb0*/  FADD R26, R27, R26 ;  /* 0x0000001a1b1a7221 */ /* 0x001fe20000000000 */
[----:B-1----:R-:W-:Y:S01]  /*15ec0*/  F2FP.SATFINITE.E4M3.F32.PACK_AB_MERGE_C R24, R28, R27, RZ ;  /* 0x0000001b1c18723e */ /* 0x002fe200048070ff */
[----:B------:R-:W-:-:S05]  /*15ed0*/  FFMA R27, R56, UR59, -R2 ;  /* 0x0000003b381b7c23 */ /* 0x000fca0008000802 */
[----:B------:R-:W0:Y:S01]  /*15ee0*/  MUFU.EX2 R32, R32 ;  /* 0x0000002000207308 */ /* 0x000e220000000800 */
[----:B------:R-:W-:Y:S01]  /*15ef0*/  FADD R26, R28, R26 ;  /* 0x0000001a1c1a7221 */ /* 0x000fe20000000000 */
[--C-:B------:R-:W-:Y:S01]  /*15f00*/  FFMA R57, R57, UR59, -R2.reuse ;  /* 0x0000003b39397c23 */ /* 0x100fe20008000802 */
[----:B------:R-:W-:Y:S01]  /*15f10*/  FMUL R27, R27, 1.4426950216293334961 ;  /* 0x3fb8aa3b1b1b7820 */ /* 0x000fe20000400000 */
[----:B------:R-:W-:Y:S02]  /*15f20*/  IADD3 R28, P2, PT, R34, UR22, RZ ;  /* 0x00000016221c7c10 */ /* 0x000fe4000ff5e0ff */
[----:B------:R-:W-:Y:S02]  /*15f30*/  FMUL R57, R57, 1.4426950216293334961 ;  /* 0x3fb8aa3b39397820 */ /* 0x000fe40000400000 */
[----:B------:R1:W0:Y:S01]  /*15f40*/  MUFU.EX2 R141, R27 ;  /* 0x0000001b008d7308 */ /* 0x0002220000000800 */
[----:B------:R-:W-:Y:S01]  /*15f50*/  IADD3.X R29, PT, PT, R35, UR4, RZ, P2, !PT ;  /* 0x00000004231d7c10 */ /* 0x000fe200097fe4ff */
[--C-:B------:R-:W-:Y:S01]  /*15f60*/  FFMA R58, R58, UR59, -R2.reuse ;  /* 0x0000003b3a3a7c23 */ /* 0x100fe20008000802 */
[----:B------:R-:W-:-:S03]  /*15f70*/  FFMA R59, R59, UR59, -R2 ;  /* 0x0000003b3b3b7c23 */ /* 0x000fc60008000802 */
[----:B------:R3:W2:Y:S01]  /*15f80*/  LDG.E.U8 R28, desc[UR32][R28.64] ;  /* 0x000000201c1c7981 */ /* 0x0006a2000c1e1100 */
[----:B-1----:R-:W-:Y:S02]  /*15f90*/  FADD R27, R144, R26 ;  /* 0x0000001a901b7221 */ /* 0x002fe40000000000 */
[----:B------:R1:W0:Y:S02]  /*15fa0*/  MUFU.EX2 R26, R57 ;  /* 0x00000039001a7308 */ /* 0x0002240000000800 */
[----:B------:R-:W-:Y:S01]  /*15fb0*/  FADD R27, R143, R27 ;  /* 0x0000001b8f1b7221 */ /* 0x000fe20000000000 */
[----:B------:R-:W-:-:S03]  /*15fc0*/  FMUL R31, R58, 1.4426950216293334961 ;  /* 0x3fb8aa3b3a1f7820 */ /* 0x000fc60000400000 */
[----:B---3--:R-:W-:Y:S01]  /*15fd0*/  FADD R29, R30, R27 ;  /* 0x0000001b1e1d7221 */ /* 0x008fe20000000000 */
[----:B-1----:R-:W3:Y:S01]  /*15fe0*/  LDL.64 R56, [R1+0x1a8] ;  /* 0x0001a80001387983 */ /* 0x002ee20000100a00 */
[C---:B0-----:R-:W-:Y:S01]  /*15ff0*/  F2FP.SATFINITE.E4M3.F32.PACK_AB_MERGE_C R27, R32.reuse, R30, RZ ;  /* 0x0000001e201b723e */ /* 0x041fe200048070ff */
[----:B------:R-:W-:Y:S01]  /*16000*/  FMUL R34, R59, 1.4426950216293334961 ;  /* 0x3fb8aa3b3b227820 */ /* 0x000fe20000400000 */
[----:B------:R-:W-:Y:S01]  /*16010*/  FADD R30, R32, R29 ;  /* 0x0000001d201e7221 */ /* 0x000fe20000000000 */
[----:B------:R-:W-:Y:S01]  /*16020*/  IADD3 R32, P2, PT, R36, UR22, RZ ;  /* 0x0000001624207c10 */ /* 0x000fe2000ff5e0ff */
[----:B------:R-:W0:Y:S01]  /*16030*/  MUFU.EX2 R31, R31 ;  /* 0x0000001f001f7308 */ /* 0x000e220000000800 */
[--C-:B------:R-:W-:Y:S01]  /*16040*/  FFMA R29, R60, UR59, -R2.reuse ;  /* 0x0000003b3c1d7c23 */ /* 0x100fe20008000802 */
[----:B------:R-:W-:Y:S01]  /*16050*/  FFMA R61, R61, UR59, -R2 ;  /* 0x0000003b3d3d7c23 */ /* 0x000fe20008000802 */
[----:B------:R-:W-:Y:S02]  /*16060*/  IADD3.X R33, PT, PT, R37, UR4, RZ, P2, !PT ;  /* 0x0000000425217c10 */ /* 0x000fe400097fe4ff */
[----:B------:R-:W-:Y:S01]  /*16070*/  FMUL R29, R29, 1.4426950216293334961 ;  /* 0x3fb8aa3b1d1d7820 */ /* 0x000fe20000400000 */
[----:B------:R-:W-:-:S02]  /*16080*/  FMUL R61, R61, 1.4426950216293334961 ;  /* 0x3fb8aa3b3d3d7820 */ /* 0x000fc40000400000 */
[----:B------:R-:W1:Y:S01]  /*16090*/  MUFU.EX2 R34, R34 ;  /* 0x0000002200227308 */ /* 0x000e620000000800 */
[----:B------:R0:W3:Y:S01]  /*160a0*/  LDG.E.U8 R32, desc[UR32][R32.64] ;  /* 0x0000002020207981 */ /* 0x0000e2000c1e1100 */
[--C-:B------:R-:W-:Y:S01]  /*160b0*/  FFMA R62, R62, UR59, -R2.reuse ;  /* 0x0000003b3e3e7c23 */ /* 0x100fe20008000802 */
[----:B------:R-:W-:-:S05]  /*160c0*/  FFMA R63, R63, UR59, -R2 ;  /* 0x0000003b3f3f7c23 */ /* 0x000fca0008000802 */
[----:B------:R-:W1:Y:S01]  /*160d0*/  MUFU.EX2 R29, R29 ;  /* 0x0000001d001d7308 */ /* 0x000e620000000800 */
[----:B0-----:R-:W-:-:S07]  /*160e0*/  FADD R33, R141, R30 ;  /* 0x0000001e8d217221 */ /* 0x001fce0000000000 */
[----:B------:R0:W4:Y:S01]  /*160f0*/  MUFU.EX2 R30, R61 ;  /* 0x0000003d001e7308 */ /* 0x0001220000000800 */
[----:B------:R-:W-:Y:S01]  /*16100*/  FADD R33, R26, R33 ;  /* 0x000000211a217221 */ /* 0x000fe20000000000 */
[----:B------:R-:W-:Y:S01]  /*16110*/  FMUL R35, R62, 1.4426950216293334961 ;  /* 0x3fb8aa3b3e237820 */ /* 0x000fe20000400000 */
[----:B0-----:R-:W3:Y:S02]  /*16120*/  LDL.64 R60, [R1+0x180] ;  /* 0x00018000013c7983 */ /* 0x001ee40000100a00 */
[----:B------:R-:W-:Y:S01]  /*16130*/  FADD R33, R31, R33 ;  /* 0x000000211f217221 */ /* 0x000fe20000000000 */
[----:B------:R-:W-:Y:S01]  /*16140*/  IADD3 R36, P2, PT, R40, UR22, RZ ;  /* 0x0000001628247c10 */ /* 0x000fe2000ff5e0ff */
[----:B------:R-:W-:Y:S01]  /*16150*/  FMUL R38, R63, 1.4426950216293334961 ;  /* 0x3fb8aa3b3f267820 */ /* 0x000fe20000400000 */
[C---:B-1----:R-:W-:Y:S01]  /*16160*/  F2FP.SATFINITE.E4M3.F32.PACK_AB_MERGE_C R31, R34.reuse, R31, RZ ;  /* 0x0000001f221f723e */ /* 0x042fe200048070ff */
[--C-:B------:R-:W-:Y:S01]  /*16170*/  FFMA R65, R65, UR59, -R2.reuse ;  /* 0x0000003b41417c23 */ /* 0x100fe20008000802 */
[----:B------:R-:W-:Y:S01]  /*16180*/  FADD R34, R34, R33 ;  /* 0x0000002122227221 */ /* 0x000fe20000000000 */
[----:B------:R-:W-:Y:S01]  /*16190*/  FFMA R33, R64, UR59, -R2 ;  /* 0x0000003b40217c23 */ /* 0x000fe20008000802 */
[----:B------:R-:W-:Y:S01]  /*161a0*/  IADD3.X R37, PT, PT, R41, UR4, RZ, P2, !PT ;  /* 0x0000000429257c10 */ /* 0x000fe200097fe4ff */
[----:B------:R-:W0:Y:S01]  /*161b0*/  MUFU.EX2 R35, R35 ;  /* 0x0000002300237308 */ /* 0x000e220000000800 */
[----:B------:R-:W-:Y:S01]  /*161c0*/  FMUL R65, R65, 1.4426950216293334961 ;  /* 0x3fb8aa3b41417820 */ /* 0x000fe20000400000 */
[----:B------:R-:W-:-:S02]  /*161d0*/  FMUL R33, R33, 1.4426950216293334961 ;  /* 0x3fb8aa3b21217820 */ /* 0x000fc40000400000 */
[----:B------:R1:W3:Y:S04]  /*161e0*/  LDG.E.U8 R36, desc[UR32][R36.64] ;  /* 0x0000002024247981 */ /* 0x0002e8000c1e1100 */
[----:B------:R-:W0:Y:S01]  /*161f0*/  MUFU.EX2 R38, R38 ;  /* 0x0000002600267308 */ /* 0x000e220000000800 */
[----:B-1----:R-:W-:-:S07]  /*16200*/  FADD R37, R29, R34 ;  /* 0x000000221d257221 */ /* 0x002fce0000000000 */
[----:B------:R1:W-:Y:S01]  /*16210*/  MUFU.EX2 R34, R65 ;  /* 0x0000004100227308 */ /* 0x0003e20000000800 */
[----:B----4-:R-:W-:Y:S01]  /*16220*/  FADD R37, R30, R37 ;  /* 0x000000251e257221 */ /* 0x010fe20000000000 */
[----:B-1----:R-:W4:Y:S06]  /*16230*/  LDL.64 R64, [R1+0x158] ;  /* 0x0001580001407983 */ /* 0x002f2c0000100a00 */
[----:B------:R-:W1:Y:S01]  /*16240*/  MUFU.EX2 R33, R33 ;  /* 0x0000002100217308 */ /* 0x000e620000000800 */
[----:B------:R-:W-:Y:S01]  /*16250*/  IADD3 R40, P2, PT, R44, UR22, RZ ;  /* 0x000000162c287c10 */ /* 0x000fe2000ff5e0ff */
[----:B0-----:R-:W-:Y:S01]  /*16260*/  FADD R37, R35, R37 ;  /* 0x0000002523257221 */ /* 0x001fe20000000000 */
[----:B------:R-:W-:Y:S01]  /*16270*/  FFMA R69, R69, UR59, -R2 ;  /* 0x0000003b45457c23 */ /* 0x000fe20008000802 */
[----:B------:R-:W-:-:S02]  /*16280*/  F2FP.SATFINITE.E4M3.F32.PACK_AB_MERGE_C R35, R38, R35, RZ ;  /* 0x000000232623723e */ /* 0x000fc400048070ff */
[----:B------:R-:W-:Y:S01]  /*16290*/  IADD3.X R41, PT, PT, R45, UR4, RZ, P2, !PT ;  /* 0x000000042d297c10 */ /* 0x000fe200097fe4ff */
[----:B------:R-:W-:Y:S01]  /*162a0*/  FADD R38, R38, R37 ;  /* 0x0000002526267221 */ /* 0x000fe20000000000 */
[----:B------:R-:W-:Y:S01]  /*162b0*/  FMUL R69, R69, 1.4426950216293334961 ;  /* 0x3fb8aa3b45457820 */ /* 0x000fe20000400000 */
[----:B------:R-:W-:Y:S02]  /*162c0*/  FFMA R37, R68, UR59, -R2 ;  /* 0x0000003b44257c23 */ /* 0x000fe40008000802 */
[----:B------:R1:W4:Y:S02]  /*162d0*/  LDG.E.U8 R40, desc[UR32][R40.64] ;  /* 0x0000002028287981 */ /* 0x000324000c1e1100 */
[----:B-1----:R-:W-:Y:S02]  /*162e0*/  FADD R41, R33, R38 ;  /* 0x0000002621297221 */ /* 0x002fe40000000000 */
[----:B------:R0:W-:Y:S02]  /*162f0*/  MUFU.EX2 R38, R69 ;  /* 0x0000004500267308 */ /* 0x0001e40000000800 */
[----:B0-----:R-:W4:Y:S01]  /*16300*/  LDL.64 R68, [R1+0x3d8] ;  /* 0x0003d80001447983 */ /* 0x001f220000100a00 */
[--C-:B------:R-:W-:Y:S01]  /*16310*/  FFMA R70, R70, UR59, -R2.reuse ;  /* 0x0000003b46467c23 */ /* 0x100fe20008000802 */
[----:B------:R-:W-:-:S03]  /*16320*/  FFMA R71, R71, UR59, -R2 ;  /* 0x0000003b47477c23 */ /* 0x000fc60008000802 */
[----:B------:R-:W-:Y:S01]  /*16330*/  FMUL R43, R70, 1.4426950216293334961 ;  /* 0x3fb8aa3b462b7820 */ /* 0x000fe20000400000 */
[----:B------:R-:W-:Y:S02]  /*16340*/  FMUL R46, R71, 1.4426950216293334961 ;  /* 0x3fb8aa3b472e7820 */ /* 0x000fe40000400000 */
[----:B------:R-:W4:Y:S01]  /*16350*/  LDL.64 R70, [R1+0x3a8] ;  /* 0x0003a80001467983 */ /* 0x000f220000100a00 */
[--C-:B------:R-:W-:Y:S01]  /*16360*/  FFMA R74, R74, UR59, -R2.reuse ;  /* 0x0000003b4a4a7c23 */ /* 0x100fe20008000802 */
[----:B------:R-:W-:-:S03]  /*16370*/  FFMA R75, R75, UR59, -R2 ;  /* 0x0000003b4b4b7c23 */ /* 0x000fc60008000802 */
[----:B------:R-:W-:Y:S01]  /*16380*/  FMUL R47, R74, 1.4426950216293334961 ;  /* 0x3fb8aa3b4a2f7820 */ /* 0x000fe20000400000 */
[----:B------:R-:W-:Y:S02]  /*16390*/  FMUL R50, R75, 1.4426950216293334961 ;  /* 0x3fb8aa3b4b327820 */ /* 0x000fe40000400000 */
[----:B------:R-:W4:Y:S01]  /*163a0*/  LDL.64 R74, [R1+0x378] ;  /* 0x00037800014a7983 */ /* 0x000f220000100a00 */
[----:B------:R-:W-:Y:S01]  /*163b0*/  IADD3 R44, P2, PT, R48, UR22, RZ ;  /* 0x00000016302c7c10 */ /* 0x000fe2000ff5e0ff */
[--C-:B------:R-:W-:Y:S01]  /*163c0*/  FFMA R78, R78, UR59, -R2.reuse ;  /* 0x0000003b4e4e7c23 */ /* 0x100fe20008000802 */
[--C-:B------:R-:W-:Y:S02]  /*163d0*/  FFMA R79, R79, UR59, -R2.reuse ;  /* 0x0000003b4f4f7c23 */ /* 0x100fe40008000802 */
[----:B------:R-:W-:Y:S01]  /*163e0*/  IADD3.X R45, PT, PT, R49, UR4, RZ, P2, !PT ;  /* 0x00000004312d7c10 */ /* 0x000fe200097fe4ff */
[--C-:B------:R-:W-:Y:S01]  /*163f0*/  FFMA R66, R66, UR59, -R2.reuse ;  /* 0x0000003b42427c23 */ /* 0x100fe20008000802 */
[----:B--2---:R-:W-:Y:S01]  /*16400*/  IADD3 R48, P2, PT, R52, UR22, RZ ;  /* 0x0000001634307c10 */ /* 0x004fe2000ff5e0ff */
[----:B------:R-:W-:Y:S01]  /*16410*/  FMUL R52, R78, 1.4426950216293334961 ;  /* 0x3fb8aa3b4e347820 */ /* 0x000fe20000400000 */
[--C-:B------:R-:W-:Y:S01]  /*16420*/  FFMA R67, R67, UR59, -R2.reuse ;  /* 0x0000003b43437c23 */ /* 0x100fe20008000802 */
[----:B------:R-:W-:Y:S01]  /*16430*/  FMUL R37, R37, 1.4426950216293334961 ;  /* 0x3fb8aa3b25257820 */ /* 0x000fe20000400000 */
[----:B------:R-:W-:Y:S01]  /*16440*/  IADD3.X R49, PT, PT, R53, UR4, RZ, P2, !PT ;  /* 0x0000000435317c10 */ /* 0x000fe200097fe4ff */
[----:B------:R-:W-:Y:S01]  /*16450*/  FMUL R53, R79, 1.4426950216293334961 ;  /* 0x3fb8aa3b4f357820 */ /* 0x000fe20000400000 */
[----:B------:R-:W-:Y:S01]  /*16460*/  FADD R41, R34, R41 ;  /* 0x0000002922297221 */ /* 0x000fe20000000000 */
[----:B------:R-:W2:Y:S01]  /*16470*/  LDL.64 R78, [R1+0x348] ;  /* 0x00034800014e7983 */ /* 0x000ea20000100a00 */
[----:B------:R-:W-:Y:S01]  /*16480*/  FMUL R39, R66, 1.4426950216293334961 ;  /* 0x3fb8aa3b42277820 */ /* 0x000fe20000400000 */
[----:B------:R-:W-:Y:S01]  /*16490*/  FMUL R42, R67, 1.4426950216293334961 ;  /* 0x3fb8aa3b432a7820 */ /* 0x000fe20000400000 */
[----:B------:R-:W-:Y:S01]  /*164a0*/  MUFU.EX2 R37, R37 ;  /* 0x0000002500257308 */ /* 0x000fe20000000800 */
[--C-:B------:R-:W-:Y:S01]  /*164b0*/  FFMA R73, R73, UR59, -R2.reuse ;  /* 0x0000003b49497c23 */ /* 0x100fe20008000802 */
[----:B------:R0:W2:Y:S01]  /*164c0*/  LDG.E.U8 R44, desc[UR32][R44.64] ;  /* 0x000000202c2c7981 */ /* 0x0000a2000c1e1100 */
[----:B------:R-:W-:-:S03]  /*164d0*/  FFMA R77, R77, UR59, -R2 ;  /* 0x0000003b4d4d7c23 */ /* 0x000fc60008000802 */
[----:B------:R1:W2:Y:S02]  /*164e0*/  LDG.E.U8 R48, desc[UR32][R48.64] ;  /* 0x0000002030307981 */ /* 0x0002a4000c1e1100 */
[----:B------:R-:W0:Y:S08]  /*164f0*/  MUFU.EX2 R39, R39 ;  /* 0x0000002700277308 */ /* 0x000e300000000800 */
[----:B------:R-:W1:Y:S01]  /*16500*/  MUFU.EX2 R42, R42 ;  /* 0x0000002a002a7308 */ /* 0x000e620000000800 */
[----:B0-----:R-:W-:-:S07]  /*16510*/  FADD R41, R39, R41 ;  /* 0x0000002927297221 */ /* 0x001fce0000000000 */
[----:B------:R-:W0:Y:S01]  /*16520*/  MUFU.EX2 R43, R43 ;  /* 0x0000002b002b7308 */ /* 0x000e220000000800 */
[C---:B-1----:R-:W-:Y:S01]  /*16530*/  F2FP.SATFINITE.E4M3.F32.PACK_AB_MERGE_C R39, R42.reuse, R39, RZ ;  /* 0x000000272a27723e */ /* 0x042fe200048070ff */
[----:B------:R-:W-:Y:S01]  /*16540*/  FADD R42, R42, R41 ;  /* 0x000000292a2a7221 */ /* 0x000fe20000000000 */
[----:B------:R-:W-:-:S05]  /*16550*/  FFMA R41, R72, UR59, -R2 ;  /* 0x0000003b48297c23 */ /* 0x000fca0008000802 */
[----:B------:R-:W1:Y:S01]  /*16560*/  MUFU.EX2 R46, R46 ;  /* 0x0000002e002e7308 */ /* 0x000e620000000800 */
[----:B------:R-:W-:Y:S01]  /*16570*/  FMUL R41, R41, 1.4426950216293334961 ;  /* 0x3fb8aa3b29297820 */ /* 0x000fe20000400000 */
[----:B------:R-:W-:Y:S01]  /*16580*/  FMUL R73, R73, 1.4426950216293334961 ;  /* 0x3fb8aa3b49497820 */ /* 0x000fe20000400000 */
[----:B------:R-:W-:-:S05]  /*16590*/  FADD R45, R37, R42 ;  /* 0x0000002a252d7221 */ /* 0x000fca0000000000 */
[----:B------:R-:W1:Y:S01]  /*165a0*/  MUFU.EX2 R41, R41 ;  /* 0x0000002900297308 */ /* 0x000e620000000800 */
[----:B------:R-:W-:-:S07]  /*165b0*/  FADD R45, R38, R45 ;  /* 0x0000002d262d7221 */ /* 0x000fce0000000000 */
[----:B------:R-:W1:Y:S01]  /*165c0*/  MUFU.EX2 R42, R73 ;  /* 0x00000049002a7308 */ /* 0x000e620000000800 */
[----:B0-----:R-:W-:Y:S01]  /*165d0*/  FADD R45, R43, R45 ;  /* 0x0000002d2b2d7221 */ /* 0x001fe20000000000 */
[----:B-1----:R-:W-:-:S06]  /*165e0*/  F2FP.SATFINITE.E4M3.F32.PACK_AB_MERGE_C R43, R46, R43, RZ ;  /* 0x0000002b2e2b723e */ /* 0x002fcc00048070ff */
[----:B------:R-:W0:Y:S01]  /*165f0*/  MUFU.EX2 R47, R47 ;  /* 0x0000002f002f7308 */ /* 0x000e220000000800 */
[----:B------:R-:W-:Y:S01]  /*16600*/  FADD R46, R46, R45 ;  /* 0x0000002d2e2e7221 */ /* 0x000fe20000000000 */
[----:B------:R-:W-:-:S06]  /*16610*/  FFMA R45, R76, UR59, -R2 ;  /* 0x0000003b4c2d7c23 */ /* 0x000fcc0008000802 */
[----:B------:R-:W1:Y:S01]  /*16620*/  MUFU.EX2 R50, R50 ;  /* 0x0000003200327308 */ /* 0x000e620000000800 */
[----:B------:R-:W-:Y:S01]  /*16630*/  FMUL R45, R45, 1.4426950216293334961 ;  /* 0x3fb8aa3b2d2d7820 */ /* 0x000fe20000400000 */
[----:B------:R-:W-:Y:S01]  /*16640*/  FADD R49, R41, R46 ;  /* 0x0000002e29317221 */ /* 0x000fe20000000000 */
[----:B------:R-:W-:-:S03]  /*16650*/  FMUL R77, R77, 1.4426950216293334961 ;  /* 0x3fb8aa3b4d4d7820 */ /* 0x000fc60000400000 */
[----:B------:R-:W-:Y:S02]  /*16660*/  FADD R49, R42, R49 ;  /* 0x000000312a317221 */ /* 0x000fe40000000000 */
[----:B------:R-:W3:Y:S02]  /*16670*/  MUFU.EX2 R45, R45 ;  /* 0x0000002d002d7308 */ /* 0x000ee40000000800 */
[----:B0-----:R-:W-:Y:S01]  /*16680*/  FADD R54, R47, R49 ;  /* 0x000000312f367221 */ /* 0x001fe20000000000 */
[----:B------:R-:W-:-:S05]  /*16690*/  FFMA R49, R80, UR59, -R2 ;  /* 0x0000003b50317c23 */ /* 0x000fca0008000802 */
[----:B------:R-:W0:Y:S01]  /*166a0*/  MUFU.EX2 R46, R77 ;  /* 0x0000004d002e7308 */ /* 0x000e220000000800 */
[C---:B-1----:R-:W-:Y:S01]  /*166b0*/  F2FP.SATFINITE.E4M3.F32.PACK_AB_MERGE_C R47, R50.reuse, R47, RZ ;  /* 0x0000002f322f723e */ /* 0x042fe200048070ff */
[----:B------:R-:W-:Y:S01]  /*166c0*/  FADD R54, R50, R54 ;  /* 0x0000003632367221 */ /* 0x000fe20000000000 */
[----:B---3--:R-:W-:-:S05]  /*166d0*/  IADD3 R50, P2, PT, R56, UR22, RZ ;  /* 0x0000001638327c10 */ /* 0x008fca000ff5e0ff */
[----:B------:R-:W1:Y:S01]  /*166e0*/  MUFU.EX2 R52, R52 ;  /* 0x0000003400347308 */ /* 0x000e620000000800 */
[----:B------:R-:W-:Y:S01]  /*166f0*/  IADD3.X R51, PT, PT, R57, UR4, RZ, P2, !PT ;  /* 0x0000000439337c10 */ /* 0x000fe200097fe4ff */
[----:B------:R-:W-:Y:S01]  /*16700*/  FMUL R49, R49, 1.4426950216293334961 ;  /* 0x3fb8aa3b31317820 */ /* 0x000fe20000400000 */
[----:B------:R-:W-:-:S05]  /*16710*/  FFMA R81, R81, UR59, -R2 ;  /* 0x0000003b51517c23 */ /* 0x000fca0008000802 */
[----:B------:R-:W3:Y:S01]  /*16720*/  MUFU.EX2 R53, R53 ;  /* 0x0000003500357308 */ /* 0x000ee20000000800 */
[----:B------:R1:W2:Y:S01]  /*16730*/  LDG.E.U8 R55, desc[UR32][R50.64] ;  /* 0x0000002032377981 */ /* 0x0002a2000c1e1100 */
[----:B------:R-:W-:Y:S01]  /*16740*/  FADD R54, R45, R54 ;  /* 0x000000362d367221 */ /* 0x000fe20000000000 */
[--C-:B------:R-:W-:Y:S01]  /*16750*/  FFMA R82, R82, UR59, -R2.reuse ;  /* 0x0000003b52527c23 */ /* 0x100fe20008000802 */
[----:B------:R-:W-:Y:S02]  /*16760*/  FFMA R83, R83, UR59, -R2 ;  /* 0x0000003b53537c23 */ /* 0x000fe40008000802 */
[----:B0-----:R-:W-:Y:S02]  /*16770*/  FADD R54, R46, R54 ;  /* 0x000000362e367221 */ /* 0x001fe40000000000 */
[----:B------:R-:W0:Y:S01]  /*16780*/  MUFU.EX2 R49, R49 ;  /* 0x0000003100317308 */ /* 0x000e220000000800 */
[----:B-1----:R-:W-:Y:S01]  /*16790*/  FMUL R50, R81, 1.4426950216293334961 ;  /* 0x3fb8aa3b51327820 */ /* 0x002fe20000400000 */
[----:B------:R-:W-:Y:S01]  /*167a0*/  FMUL R57, R82, 1.4426950216293334961 ;  /* 0x3fb8aa3b52397820 */ /* 0x000fe20000400000 */
[----:B------:R-:W-:Y:S01]  /*167b0*/  FADD R56, R52, R54 ;  /* 0x0000003634387221 */ /* 0x000fe20000000000 */
[----:B------:R-:W-:-:S04]  /*167c0*/  FMUL R58, R83, 1.4426950216293334961 ;  /* 0x3fb8aa3b533a7820 */ /* 0x000fc80000400000 */
[----:B------:R-:W1:Y:S01]  /*167d0*/  MUFU.EX2 R50, R50 ;  /* 0x0000003200327308 */ /* 0x000e620000000800 */
[C---:B---3--:R-:W-:Y:S01]  /*167e0*/  F2FP.SATFINITE.E4M3.F32.PACK_AB_MERGE_C R51, R53.reuse, R52, RZ ;  /* 0x000000343533723e */ /* 0x048fe200048070ff */
[----:B------:R-:W-:Y:S01]  /*167f0*/  FFMA R54, R84, UR59, -R2 ;  /* 0x0000003b54367c23 */ /* 0x000fe20008000802 */
[----:B------:R-:W-:Y:S01]  /*16800*/  IADD3 R52, P2, PT, R60, UR22, RZ ;  /* 0x000000163c347c10 */ /* 0x000fe2000ff5e0ff */
[----:B------:R-:W-:Y:S01]  /*16810*/  FADD R56, R53, R56 ;  /* 0x0000003835387221 */ /* 0x000fe20000000000 */
[--C-:B------:R-:W-:Y:S01]  /*16820*/  FFMA R85, R85, UR59, -R2.reuse ;  /* 0x0000003b55557c23 */ /* 0x100fe20008000802 */
[--C-:B------:R-:W-:Y:S02]  /*16830*/  FFMA R86, R86, UR59, -R2.reuse ;  /* 0x0000003b56567c23 */ /* 0x100fe40008000802 */
[----:B------:R-:W3:Y:S01]  /*16840*/  MUFU.EX2 R57, R57 ;  /* 0x0000003900397308 */ /* 0x000ee20000000800 */
[----:B------:R-:W-:Y:S01]  /*16850*/  IADD3.X R53, PT, PT, R61, UR4, RZ, P2, !PT ;  /* 0x000000043d357c10 */ /* 0x000fe200097fe4ff */
[----:B------:R-:W-:Y:S01]  /*16860*/  FMUL R54, R54, 1.4426950216293334961 ;  /* 0x3fb8aa3b36367820 */ /* 0x000fe20000400000 */
[--C-:B------:R-:W-:Y:S01]  /*16870*/  FFMA R87, R87, UR59, -R2.reuse ;  /* 0x0000003b57577c23 */ /* 0x100fe20008000802 */
[----:B------:R-:W-:Y:S01]  /*16880*/  FFMA R89, R89, UR59, -R2 ;  /* 0x0000003b59597c23 */ /* 0x000fe20008000802 */
[----:B------:R-:W2:Y:S03]  /*16890*/  LDL.64 R82, [R1+0x318] ;  /* 0x0003180001527983 */ /* 0x000ea60000100a00 */
[----:B------:R-:W3:Y:S01]  /*168a0*/  MUFU.EX2 R58, R58 ;  /* 0x0000003a003a7308 */ /* 0x000ee20000000800 */
[----:B------:R0:W2:Y:S01]  /*168b0*/  LDG.E.U8 R59, desc[UR32][R52.64] ;  /* 0x00000020343b7981 */ /* 0x0000a2000c1e1100 */
[----:B------:R-:W-:Y:S01]  /*168c0*/  FMUL R85, R85, 1.4426950216293334961 ;  /* 0x3fb8aa3b55557820 */ /* 0x000fe20000400000 */
[----:B------:R-:W-:-:S05]  /*168d0*/  FMUL R61, R86, 1.4426950216293334961 ;  /* 0x3fb8aa3b563d7820 */ /* 0x000fca0000400000 */
[----:B------:R-:W4:Y:S01]  /*168e0*/  MUFU.EX2 R54, R54 ;  /* 0x0000003600367308 */ /* 0x000f220000000800 */
[----:B0-----:R-:W-:-:S04]  /*168f0*/  FADD R52, R49, R56 ;  /* 0x0000003831347221 */ /* 0x001fc80000000000 */
[----:B-1----:R-:W-:-:S03]  /*16900*/  FADD R52, R50, R52 ;  /* 0x0000003432347221 */ /* 0x002fc60000000000 */
[----:B------:R-:W0:Y:S01]  /*16910*/  MUFU.EX2 R56, R85 ;  /* 0x0000005500387308 */ /* 0x000e220000000800 */
[----:B------:R-:W-:Y:S01]  /*16920*/  FMUL R62, R87, 1.4426950216293334961 ;  /* 0x3fb8aa3b573e7820 */ /* 0x000fe20000400000 */
[----:B---3--:R-:W-:Y:S01]  /*16930*/  FADD R60, R57, R52 ;  /* 0x00000034393c7221 */ /* 0x008fe20000000000 */
[----:B----4-:R-:W-:Y:S02]  /*16940*/  IADD3 R52, P2, PT, R64, UR22, RZ ;  /* 0x0000001640347c10 */ /* 0x010fe4000ff5e0ff */
[----:B------:R-:W-:-:S03]  /*16950*/  F2FP.SATFINITE.E4M3.F32.PACK_AB_MERGE_C R57, R58, R57, RZ ;  /* 0x000000393a39723e */ /* 0x000fc600048070ff */
[----:B------:R-:W1:Y:S01]  /*16960*/  MUFU.EX2 R61, R61 ;  /* 0x0000003d003d7308 */ /* 0x000e620000000800 */
[----:B------:R-:W-:Y:S01]  /*16970*/  FADD R60, R58, R60 ;  /* 0x0000003c3a3c7221 */ /* 0x000fe20000000000 */
[----:B------:R-:W-:Y:S01]  /*16980*/  FFMA R58, R88, UR59, -R2 ;  /* 0x0000003b583a7c23 */ /* 0x000fe20008000802 */
[----:B------:R-:W-:-:S05]  /*16990*/  IADD3.X R53, PT, PT, R65, UR4, RZ, P2, !PT ;  /* 0x0000000441357c10 */ /* 0x000fca00097fe4ff */
[----:B------:R-:W3:Y:S01]  /*169a0*/  MUFU.EX2 R62, R62 ;  /* 0x0000003e003e7308 */ /* 0x000ee20000000800 */
[----:B------:R-:W-:Y:S01]  /*169b0*/  FMUL R58, R58, 1.4426950216293334961 ;  /* 0x3fb8aa3b3a3a7820 */ /* 0x000fe20000400000 */
[----:B------:R4:W2:Y:S01]  /*169c0*/  LDG.E.U8 R63, desc[UR32][R52.64] ;  /* 0x00000020343f7981 */ /* 0x0008a2000c1e1100 */
[--C-:B------:R-:W-:Y:S01]  /*169d0*/  FFMA R90, R90, UR59, -R2.reuse ;  /* 0x0000003b5a5a7c23 */ /* 0x100fe20008000802 */
[----:B------:R-:W-:Y:S01]  /*169e0*/  FMUL R89, R89, 1.4426950216293334961 ;  /* 0x3fb8aa3b59597820 */ /* 0x000fe20000400000 */
[----:B------:R-:W-:-:S03]  /*169f0*/  FFMA R91, R91, UR59, -R2 ;  /* 0x0000003b5b5b7c23 */ /* 0x000fc60008000802 */
[----:B------:R-:W3:Y:S01]  /*16a00*/  MUFU.EX2 R58, R58 ;  /* 0x0000003a003a7308 */ /* 0x000ee20000000800 */
[----:B----4-:R-:W-:Y:S01]  /*16a10*/  FADD R52, R54, R60 ;  /* 0x0000003c36347221 */ /* 0x010fe20000000000 */
[----:B------:R-:W-:-:S03]  /*16a20*/  FMUL R65, R90, 1.4426950216293334961 ;  /* 0x3fb8aa3b5a417820 */ /* 0x000fc60000400000 */
[----:B0-----:R-:W-:-:S03]  /*16a30*/  FADD R52, R56, R52 ;  /* 0x0000003438347221 */ /* 0x001fc60000000000 */
[----:B------:R0:W4:Y:S01]  /*16a40*/  MUFU.EX2 R60, R89 ;  /* 0x00000059003c7308 */ /* 0x0001220000000800 */
[----:B------:R-:W-:Y:S01]  /*16a50*/  FMUL R66, R91, 1.4426950216293334961 ;  /* 0x3fb8aa3b5b427820 */ /* 0x000fe20000400000 */
[----:B-1----:R-:W-:Y:S01]  /*16a60*/  FADD R64, R61, R52 ;  /* 0x000000343d407221 */ /* 0x002fe20000000000 */
[----:B------:R-:W-:Y:S02]  /*16a70*/  IADD3 R52, P2, PT, R68, UR22, RZ ;  /* 0x0000001644347c10 */ /* 0x000fe4000ff5e0ff */
[C---:B---3--:R-:W-:Y:S01]  /*16a80*/  F2FP.SATFINITE.E4M3.F32.PACK_AB_MERGE_C R61, R62.reuse, R61, RZ ;  /* 0x0000003d3e3d723e */ /* 0x048fe200048070ff */
[----:B------:R-:W-:Y:S02]  /*16a90*/  FADD R64, R62, R64 ;  /* 0x000000403e407221 */ /* 0x000fe40000000000 */
[----:B------:R-:W1:Y:S01]  /*16aa0*/  MUFU.EX2 R65, R65 ;  /* 0x0000004100417308 */ /* 0x000e620000000800 */
[--C-:B------:R-:W-:Y:S01]  /*16ab0*/  FFMA R62, R92, UR59, -R2.reuse ;  /* 0x0000003b5c3e7c23 */ /* 0x100fe20008000802 */
[----:B------:R-:W-:Y:S01]  /*16ac0*/  IADD3.X R53, PT, PT, R69, UR4, RZ, P2, !PT ;  /* 0x0000000445357c10 */ /* 0x000fe200097fe4ff */
[----:B------:R-:W-:Y:S01]  /*16ad0*/  FFMA R93, R93, UR59, -R2 ;  /* 0x0000003b5d5d7c23 */ /* 0x000fe20008000802 */
[----:B0-----:R-:W3:Y:S01]  /*16ae0*/  LDL.64 R88, [R1+0x2e8] ;  /* 0x0002e80001587983 */ /* 0x001ee20000100a00 */
[----:B------:R-:W-:-:S03]  /*16af0*/  FMUL R62, R62, 1.4426950216293334961 ;  /* 0x3fb8aa3b3e3e7820 */ /* 0x000fc60000400000 */
[----:B------:R-:W0:Y:S01]  /*16b00*/  MUFU.EX2 R66, R66 ;  /* 0x0000004200427308 */ /* 0x000e220000000800 */
[----:B------:R1:W3:Y:S01]  /*16b10*/  LDG.E.U8 R73, desc[UR32][R52.64] ;  /* 0x0000002034497981 */ /* 0x0002e2000c1e1100 */
[--C-:B------:R-:W-:Y:S01]  /*16b20*/  FFMA R94, R94, UR59, -R2.reuse ;  /* 0x0000003b5e5e7c23 */ /* 0x100fe20008000802 */
[----:B------:R-:W-:Y:S01]  /*16b30*/  FMUL R93, R93, 1.4426950216293334961 ;  /* 0x3fb8aa3b5d5d7820 */ /* 0x000fe20000400000 */
[----:B------:R-:W-:Y:S02]  /*16b40*/  FFMA R95, R95, UR59, -R2 ;  /* 0x0000003b5f5f7c23 */ /* 0x000fe40008000802 */
[----:B------:R-:W-:Y:S02]  /*16b50*/  FMUL R68, R94, 1.4426950216293334961 ;  /* 0x3fb8aa3b5e447820 */ /* 0x000fe40000400000 */
[----:B------:R-:W0:Y:S01]  /*16b60*/  MUFU.EX2 R62, R62 ;  /* 0x0000003e003e7308 */ /* 0x000e220000000800 */
[----:B-1----:R-:W-:-:S04]  /*16b70*/  FADD R52, R58, R64 ;  /* 0x000000403a347221 */ /* 0x002fc80000000000 */
[----:B----4-:R-:W-:-:S03]  /*16b80*/  FADD R52, R60, R52 ;  /* 0x000000343c347221 */ /* 0x010fc60000000000 */
[----:B------:R1:W4:Y:S01]  /*16b90*/  MUFU.EX2 R64, R93 ;  /* 0x0000005d00407308 */ /* 0x0003220000000800 */
[----:B------:R-:W-:Y:S01]  /*16ba0*/  FMUL R69, R95, 1.4426950216293334961 ;  /* 0x3fb8aa3b5f457820 */ /* 0x000fe20000400000 */
[----:B------:R-:W-:Y:S01]  /*16bb0*/  FADD R67, R65, R52 ;  /* 0x0000003441437221 */ /* 0x000fe20000000000 */
[----:B------:R-:W-:Y:S02]  /*16bc0*/  IADD3 R52, P2, PT, R70, UR22, RZ ;  /* 0x0000001646347c10 */ /* 0x000fe4000ff5e0ff */
[----:B0-----:R-:W-:-:S03]  /*16bd0*/  F2FP.SATFINITE.E4M3.F32.PACK_AB_MERGE_C R65, R66, R65, RZ ;  /* 0x000000414241723e */ /* 0x001fc600048070ff */
[----:B------:R-:W0:Y:S01]  /*16be0*/  MUFU.EX2 R68, R68 ;  /* 0x0000004400447308 */ /* 0x000e220000000800 */
[----:B------:R-:W-:Y:S01]  /*16bf0*/  FADD R67, R66, R67 ;  /* 0x0000004342437221 */ /* 0x000fe20000000000 */
[--C-:B------:R-:W-:Y:S01]  /*16c00*/  FFMA R66, R96, UR59, -R2.reuse ;  /* 0x0000003b60427c23 */ /* 0x100fe20008000802 */
[----:B------:R-:W-:Y:S01]  /*16c10*/  IADD3.X R53, PT, PT, R71, UR4, RZ, P2, !PT ;  /* 0x0000000447357c10 */ /* 0x000fe200097fe4ff */
[--C-:B------:R-:W-:Y:S01]  /*16c20*/  FFMA R97, R97, UR59, -R2.reuse ;  /* 0x0000003b61617c23 */ /* 0x100fe20008000802 */
[----:B------:R-:W-:Y:S01]  /*16c30*/  FFMA R98, R98, UR59, -R2 ;  /* 0x0000003b62627c23 */ /* 0x000fe20008000802 */
[----:B-1----:R-:W3:Y:S02]  /*16c40*/  LDL.64 R92, [R1+0x2b8] ;  /* 0x0002b800015c7983 */ /* 0x002ee40000100a00 */
[----:B------:R-:W1:Y:S01]  /*16c50*/  MUFU.EX2 R69, R69 ;  /* 0x0000004500457308 */ /* 0x000e620000000800 */
[----:B------:R-:W-:Y:S01]  /*16c60*/  FMUL R66, R66, 1.4426950216293334961 ;  /* 0x3fb8aa3b42427820 */ /* 0x000fe20000400000 */
[----:B------:R0:W3:Y:S01]  /*16c70*/  LDG.E.U8 R77, desc[UR32][R52.64] ;  /* 0x00000020344d7981 */ /* 0x0000e2000c1e1100 */
[----:B------:R-:W-:Y:S01]  /*16c80*/  FMUL R97, R97, 1.4426950216293334961 ;  /* 0x3fb8aa3b61617820 */ /* 0x000fe20000400000 */
[----:B------:R-:W-:-:S04]  /*16c90*/  FMUL R71, R98, 1.4426950216293334961 ;  /* 0x3fb8aa3b62477820 */ /* 0x000fc80000400000 */
[----:B------:R-:W1:Y:S01]  /*16ca0*/  MUFU.EX2 R66, R66 ;  /* 0x0000004200427308 */ /* 0x000e620000000800 */
[----:B0-----:R-:W-:-:S04]  /*16cb0*/  FADD R52, R62, R67 ;  /* 0x000000433e347221 */ /* 0x001fc80000000000 */
[----:B----4-:R-:W-:-:S03]  /*16cc0*/  FADD R52, R64, R52 ;  /* 0x0000003440347221 */ /* 0x010fc60000000000 */
[----:B------:R-:W0:Y:S01]  /*16cd0*/  MUFU.EX2 R67, R97 ;  /* 0x0000006100437308 */ /* 0x000e220000000800 */
[----:B------:R-:W-:Y:S01]  /*16ce0*/  FFMA R99, R99, UR59, -R2 ;  /* 0x0000003b63637c23 */ /* 0x000fe20008000802 */
[----:B------:R-:W-:Y:S01]  /*16cf0*/  FADD R70, R68, R52 ;  /* 0x0000003444467221 */ /* 0x000fe20000000000 */
[----:B------:R-:W-:Y:S02]  /*16d00*/  IADD3 R52, P2, PT, R74, UR22, RZ ;  /* 0x000000164a347c10 */ /* 0x000fe4000ff5e0ff */
[----:B------:R-:W-:Y:S01]  /*16d10*/  FMUL R72, R99, 1.4426950216293334961 ;  /* 0x3fb8aa3b63487820 */ /* 0x000fe20000400000 */
[C---:B-1----:R-:W-:Y:S01]  /*16d20*/  F2FP.SATFINITE.E4M3.F32.PACK_AB_MERGE_C R68, R69.reuse, R68, RZ ;  /* 0x000000444544723e */ /* 0x042fe200048070ff */
[----:B------:R-:W-:Y:S01]  /*16d30*/  FADD R70, R69, R70 ;  /* 0x0000004645467221 */ /* 0x000fe20000000000 */
[----:B------:R-:W1:Y:S01]  /*16d40*/  MUFU.EX2 R71, R71 ;  /* 0x0000004700477308 */ /* 0x000e620000000800 */
[----:B------:R-:W-:Y:S01]  /*16d50*/  FFMA R69, R100, UR59, -R2 ;  /* 0x0000003b64457c23 */ /* 0x000fe20008000802 */
[----:B------:R-:W-:Y:S01]  /*16d60*/  IADD3.X R53, PT, PT, R75, UR4, RZ, P2, !PT ;  /* 0x000000044b357c10 */ /* 0x000fe200097fe4ff */
[----:B------:R-:W4:Y:S02]  /*16d70*/  LDL.64 R98, [R1+0x290] ;  /* 0x0002900001627983 */ /* 0x000f240000100a00 */
[----:B------:R-:W-:-:S02]  /*16d80*/  FMUL R69, R69, 1.4426950216293334961 ;  /* 0x3fb8aa3b45457820 */ /* 0x000fc40000400000 */
[----:B------:R0:W4:Y:S01]  /*16d90*/  LDG.E.U8 R81, desc[UR32][R52.64] ;  /* 0x0000002034517981 */ /* 0x000122000c1e1100 */
[----:B------:R-:W1:Y:S01]  /*16da0*/  MUFU.EX2 R72, R72 ;  /* 0x0000004800487308 */ /* 0x000e620000000800 */
[--C-:B------:R-:W-:Y:S01]  /*16db0*/  FFMA R105, R105, UR59, -R2.reuse ;  /* 0x0000003b69697c23 */ /* 0x100fe20008000802 */
[--C-:B------:R-:W-:Y:S01]  /*16dc0*/  FFMA R102, R102, UR59, -R2.reuse ;  /* 0x0000003b66667c23 */ /* 0x100fe20008000802 */
[--C-:B------:R-:W-:Y:S01]  /*16dd0*/  FFMA R103, R103, UR59, -R2.reuse ;  /* 0x0000003b67677c23 */ /* 0x100fe20008000802 */
[--C-:B------:R-:W-:Y:S01]  /*16de0*/  FFMA R101, R101, UR59, -R2.reuse ;  /* 0x0000003b65657c23 */ /* 0x100fe20008000802 */
[--C-:B------:R-:W-:Y:S01]  /*16df0*/  FFMA R106, R106, UR59, -R2.reuse ;  /* 0x0000003b6a6a7c23 */ /* 0x100fe20008000802 */
[--C-:B------:R-:W-:Y:S01]  /*16e00*/  FFMA R107, R107, UR59, -R2.reuse ;  /* 0x0000003b6b6b7c23 */ /* 0x100fe20008000802 */
[--C-:B------:R-:W-:Y:S01]  /*16e10*/  FFMA R109, R109, UR59, -R2.reuse ;  /* 0x0000003b6d6d7c23 */ /* 0x100fe20008000802 */
[----:B------:R-:W-:Y:S01]  /*16e20*/  FFMA R110, R110, UR59, -R2 ;  /* 0x0000003b6e6e7c23 */ /* 0x000fe20008000802 */
[----:B0-----:R-:W-:Y:S01]  /*16e30*/  FADD R52, R66, R70 ;  /* 0x0000004642347221 */ /* 0x001fe20000000000 */
[----:B------:R-:W0:Y:S01]  /*16e40*/  MUFU.EX2 R69, R69 ;  /* 0x0000004500457308 */ /* 0x000e220000000800 */
[--C-:B------:R-:W-:Y:S01]  /*16e50*/  FFMA R111, R111, UR59, -R2.reuse ;  /* 0x0000003b6f6f7c23 */ /* 0x100fe20008000802 */
[----:B------:R-:W-:Y:S01]  /*16e60*/  FFMA R113, R113, UR59, -R2 ;  /* 0x0000003b71717c23 */ /* 0x000fe20008000802 */
[----:B------:R-:W-:Y:S01]  /*16e70*/  FADD R52, R67, R52 ;  /* 0x0000003443347221 */ /* 0x000fe20000000000 */
[--C-:B------:R-:W-:Y:S01]  /*16e80*/  FFMA R114, R114, UR59, -R2.reuse ;  /* 0x0000003b72727c23 */ /* 0x100fe20008000802 */
[--C-:B------:R-:W-:Y:S01]  /*16e90*/  FFMA R115, R115, UR59, -R2.reuse ;  /* 0x0000003b73737c23 */ /* 0x100fe20008000802 */
[----:B------:R-:W-:Y:S01]  /*16ea0*/  FFMA R117, R117, UR59, -R2 ;  /* 0x0000003b75757c23 */ /* 0x000fe20008000802 */
[----:B-1----:R-:W-:Y:S01]  /*16eb0*/  FADD R74, R71, R52 ;  /* 0x00000034474a7221 */ /* 0x002fe20000000000 */
[----:B------:R-:W-:Y:S01]  /*16ec0*/  FMUL R105, R105, 1.4426950216293334961 ;  /* 0x3fb8aa3b69697820 */ /* 0x000fe20000400000 */
[----:B------:R-:W4:Y:S02]  /*16ed0*/  LDL.64 R96, [R1+0x218] ;  /* 0x0002180001607983 */ /* 0x000f240000100a00 */
[C---:B------:R-:W-:Y:S01]  /*16ee0*/  FADD R74, R72.reuse, R74 ;  /* 0x0000004a484a7221 */ /* 0x040fe20000000000 */
[----:B------:R-:W-:-:S02]  /*16ef0*/  F2FP.SATFINITE.E4M3.F32.PACK_AB_MERGE_C R71, R72, R71, RZ ;  /* 0x000000474847723e */ /* 0x000fc400048070ff */
[----:B--2---:R-:W-:-:S04]  /*16f00*/  IADD3 R52, P2, PT, R78, UR22, RZ ;  /* 0x000000164e347c10 */ /* 0x004fc8000ff5e0ff */
[----:B------:R-:W-:Y:S01]  /*16f10*/  IADD3.X R53, PT, PT, R79, UR4, RZ, P2, !PT ;  /* 0x000000044f357c10 */ /* 0x000fe200097fe4ff */
[----:B------:R-:W-:-:S04]  /*16f20*/  FFMA R72, R104, UR59, -R2 ;  /* 0x0000003b68487c23 */ /* 0x000fc80008000802 */
[----:B------:R0:W2:Y:S02]  /*16f30*/  LDG.E.U8 R87, desc[UR32][R52.64] ;  /* 0x0000002034577981 */ /* 0x0000a4000c1e1100 */
[----:B0-----:R-:W-:Y:S02]  /*16f40*/  FADD R52, R69, R74 ;  /* 0x0000004a45347221 */ /* 0x001fe40000000000 */
[----:B------:R0:W-:Y:S02]  /*16f50*/  MUFU.EX2 R74, R105 ;  /* 0x00000069004a7308 */ /* 0x0001e40000000800 */
[----:B0-----:R-:W2:Y:S01]  /*16f60*/  LDL.64 R104, [R1+0x268] ;  /* 0x0002680001687983 */ /* 0x001ea20000100a00 */
[----:B------:R-:W-:Y:S01]  /*16f70*/  FMUL R75, R102, 1.4426950216293334961 ;  /* 0x3fb8aa3b664b7820 */ /* 0x000fe20000400000 */
[----:B------:R-:W-:Y:S02]  /*16f80*/  FMUL R76, R103, 1.4426950216293334961 ;  /* 0x3fb8aa3b674c7820 */ /* 0x000fe40000400000 */
[----:B------:R-:W2:Y:S01]  /*16f90*/  LDL.64 R102, [R1+0x240] ;  /* 0x0002400001667983 */ /* 0x000ea20000100a00 */
[----:B------:R-:W-:-:S04]  /*16fa0*/  FMUL R101, R101, 1.4426950216293334961 ;  /* 0x3fb8aa3b65657820 */ /* 0x000fc80000400000 */
[----:B------:R-:W0:Y:S01]  /*16fb0*/  MUFU.EX2 R70, R101 ;  /* 0x0000006500467308 */ /* 0x000e220000000800 */
[----:B------:R-:W-:-:S07]  /*16fc0*/  FMUL R72, R72, 1.4426950216293334961 ;  /* 0x3fb8aa3b48487820 */ /* 0x000fce0000400000 */
[----:B------:R-:W1:Y:S01]  /*16fd0*/  MUFU.EX2 R75, R75 ;  /* 0x0000004b004b7308 */ /* 0x000e620000000800 */
[----:B------:R-:W-:Y:S01]  /*16fe0*/  FMUL R79, R106, 1.4426950216293334961 ;  /* 0x3fb8aa3b6a4f7820 */ /* 0x000fe20000400000 */
[----:B------:R-:W-:Y:S01]  /*16ff0*/  FMUL R80, R107, 1.4426950216293334961 ;  /* 0x3fb8aa3b6b507820 */ /* 0x000fe20000400000 */
[----:B------:R-:W-:Y:S01]  /*17000*/  FMUL R109, R109, 1.4426950216293334961 ;  /* 0x3fb8aa3b6d6d7820 */ /* 0x000fe20000400000 */
[----:B------:R-:W-:Y:S01]  /*17010*/  FMUL R84, R111, 1.4426950216293334961 ;  /* 0x3fb8aa3b6f547820 */ /* 0x000fe20000400000 */
[----:B------:R-:W-:Y:S01]  /*17020*/  FMUL R113, R113, 1.4426950216293334961 ;  /* 0x3fb8aa3b71717820 */ /* 0x000fe20000400000 */
[----:B------:R-:W-:Y:S01]  /*17030*/  FMUL R86, R114, 1.4426950216293334961 ;  /* 0x3fb8aa3b72567820 */ /* 0x000fe20000400000 */
[----:B------:R-:W-:Y:S01]  /*17040*/  FMUL R85, R117, 1.4426950216293334961 ;  /* 0x3fb8aa3b75557820 */ /* 0x000fe20000400000 */
[----:B------:R-:W1:Y:S01]  /*17050*/  MUFU.EX2 R76, R76 ;  /* 0x0000004c004c7308 */ /* 0x000e620000000800 */
[----:B0-----:R-:W-:Y:S01]  /*17060*/  FADD R52, R70, R52 ;  /* 0x0000003446347221 */ /* 0x001fe20000000000 */
[--C-:B------:R-:W-:Y:S01]  /*17070*/  FFMA R118, R118, UR59, -R2.reuse ;  /* 0x0000003b76767c23 */ /* 0x100fe20008000802 */
[----:B------:R-:W-:Y:S01]  /*17080*/  FFMA R94, R119, UR59, -R2 ;  /* 0x0000003b775e7c23 */ /* 0x000fe20008000802 */
[----:B------:R-:W2:Y:S04]  /*17090*/  LDL.64 R100, [R1+0x1f0] ;  /* 0x0001f00001647983 */ /* 0x000ea80000100a00 */
[----:B------:R-:W0:Y:S01]  /*170a0*/  MUFU.EX2 R72, R72 ;  /* 0x0000004800487308 */ /* 0x000e220000000800 */
[----:B-1----:R-:W-:Y:S01]  /*170b0*/  FADD R78, R75, R52 ;  /* 0x000000344b4e7221 */ /* 0x002fe20000000000 */
[----:B------:R-:W2:Y:S06]  /*170c0*/  LDL.64 R106, [R1+0x1c8] ;  /* 0x0001c800016a7983 */ /* 0x000eac0000100a00 */
[----:B------:R-:W1:Y:S01]  /*170d0*/  MUFU.EX2 R79, R79 ;  /* 0x0000004f004f7308 */ /* 0x000e620000000800 */
[C---:B------:R-:W-:Y:S01]  /*170e0*/  F2FP.SATFINITE.E4M3.F32.PACK_AB_MERGE_C R75, R76.reuse, R75, RZ ;  /* 0x0000004b4c4b723e */ /* 0x040fe200048070ff */
[----:B------:R-:W-:Y:S01]  /*170f0*/  FADD R78, R76, R78 ;  /* 0x0000004e4c4e7221 */ /* 0x000fe20000000000 */
[----:B------:R-:W-:-:S04]  /*17100*/  FFMA R76, R108, UR59, -R2 ;  /* 0x0000003b6c4c7c23 */ /* 0x000fc80008000802 */
[----:B------:R-:W-:Y:S01]  /*17110*/  FMUL R76, R76, 1.4426950216293334961 ;  /* 0x3fb8aa3b4c4c7820 */ /* 0x000fe20000400000 */
[----:B------:R-:W0:Y:S08]  /*17120*/  MUFU.EX2 R80, R80 ;  /* 0x0000005000507308 */ /* 0x000e300000000800 */
[----:B------:R-:W0:Y:S08]  /*17130*/  MUFU.EX2 R76, R76 ;  /* 0x0000004c004c7308 */ /* 0x000e300000000800 */
[----:B------:R-:W-:Y:S01]  /*17140*/  MUFU.EX2 R84, R84 ;  /* 0x0000005400547308 */ /* 0x000fe20000000800 */
[----:B------:R-:W-:-:S04]  /*17150*/  IADD3 R52, P2, PT, R82, UR22, RZ ;  /* 0x0000001652347c10 */ /* 0x000fc8000ff5e0ff */
[----:B------:R-:W-:-:S05]  /*17160*/  IADD3.X R53, PT, PT, R83, UR4, RZ, P2, !PT ;  /* 0x0000000453357c10 */ /* 0x000fca00097fe4ff */
[----:B------:R0:W2:Y:S01]  /*17170*/  LDG.E.U8 R90, desc[UR32][R52.64] ;  /* 0x00000020345a7981 */ /* 0x0000a2000c1e1100 */
[----:B------:R-:W-:Y:S01]  /*17180*/  FMUL R83, R110, 1.4426950216293334961 ;  /* 0x3fb8aa3b6e537820 */ /* 0x000fe20000400000 */
[----:B------:R-:W-:Y:S01]  /*17190*/  MUFU.EX2 R86, R86 ;  /* 0x0000005600567308 */ /* 0x000fe20000000800 */
[----:B------:R-:W-:Y:S01]  /*171a0*/  FMUL R94, R94, 1.4426950216293334961 ;  /* 0x3fb8aa3b5e5e7820 */ /* 0x000fe20000400000 */
[----:B------:R-:W2:Y:S01]  /*171b0*/  S2R R147, SR_TID.X ;  /* 0x0000000000937919 */ /* 0x000ea20000002100 */
[----:B------:R-:W2:Y:S01]  /*171c0*/  LDL.64 R110, [R1+0x3a0] ;  /* 0x0003a000016e7983 */ /* 0x000ea20000100a00 */
[----:B0-----:R-:W-:-:S04]  /*171d0*/  FADD R52, R72, R78 ;  /* 0x0000004e48347221 */ /* 0x001fc80000000000 */
[----:B------:R0:W3:Y:S01]  /*171e0*/  MUFU.EX2 R78, R109 ;  /* 0x0000006d004e7308 */ /* 0x0000e20000000800 */
[----:B------:R-:W-:-:S04]  /*171f0*/  FADD R52, R74, R52 ;  /* 0x000000344a347221 */ /* 0x000fc80000000000 */
[----:B-1----:R-:W-:-:S03]  /*17200*/  FADD R82, R79, R52 ;  /* 0x000000344f527221 */ /* 0x002fc60000000000 */
[----:B------:R-:W1:Y:S01]  /*17210*/  MUFU.EX2 R83, R83 ;  /* 0x0000005300537308 */ /* 0x000e620000000800 */
[C---:B------:R-:W-:Y:S01]  /*17220*/  F2FP.SATFINITE.E4M3.F32.PACK_AB_MERGE_C R79, R80.reuse, R79, RZ ;  /* 0x0000004f504f723e */ /* 0x040fe200048070ff */
[----:B------:R-:W-:Y:S01]  /*17230*/  FADD R82, R80, R82 ;  /* 0x0000005250527221 */ /* 0x000fe20000000000 */
[----:B------:R-:W-:Y:S01]  /*17240*/  FFMA R80, R112, UR59, -R2 ;  /* 0x0000003b70507c23 */ /* 0x000fe20008000802 */
[----:B0-----:R-:W2:Y:S03]  /*17250*/  LDL.64 R108, [R1+0x3d0] ;  /* 0x0003d000016c7983 */ /* 0x001ea60000100a00 */
[----:B------:R-:W-:-:S06]  /*17260*/  FMUL R80, R80, 1.4426950216293334961 ;  /* 0x3fb8aa3b50507820 */ /* 0x000fcc0000400000 */
[----:B------:R-:W0:Y:S01]  /*17270*/  MUFU.EX2 R80, R80 ;  /* 0x0000005000507308 */ /* 0x000e220000000800 */
[----:B---3--:R-:W-:-:S04]  /*17280*/  IADD3 R52, P2, PT, R88, UR22, RZ ;  /* 0x0000001658347c10 */ /* 0x008fc8000ff5e0ff */
[----:B------:R-:W-:-:S05]  /*17290*/  IADD3.X R53, PT, PT, R89, UR4, RZ, P2, !PT ;  /* 0x0000000459357c10 */ /* 0x000fca00097fe4ff */
[----:B------:R3:W2:Y:S02]  /*172a0*/  LDG.E.U8 R91, desc[UR32][R52.64] ;  /* 0x00000020345b7981 */ /* 0x0006a4000c1e1100 */
[----:B---3--:R-:W-:-:S04]  /*172b0*/  FADD R52, R76, R82 ;  /* 0x000000524c347221 */ /* 0x008fc80000000000 */
[----:B------:R-:W-:Y:S01]  /*172c0*/  FADD R52, R78, R52 ;  /* 0x000000344e347221 */ /* 0x000fe20000000000 */
[----:B------:R3:W0:Y:S03]  /*172d0*/  MUFU.EX2 R82, R113 ;  /* 0x0000007100527308 */ /* 0x0006260000000800 */
[----:B-1----:R-:W-:Y:S01]  /*172e0*/  FADD R88, R83, R52 ;  /* 0x0000003453587221 */ /* 0x002fe20000000000 */
[C---:B------:R-:W-:Y:S01]  /*172f0*/  F2FP.SATFINITE.E4M3.F32.PACK_AB_MERGE_C R83, R84.reuse, R83, RZ ;  /* 0x000000535453723e */ /* 0x040fe200048070ff */
[----:B------:R-:W-:Y:S02]  /*17300*/  FMUL R89, R115, 1.4426950216293334961 ;  /* 0x3fb8aa3b73597820 */ /* 0x000fe40000400000 */
[----:B------:R-:W-:Y:S01]  /*17310*/  FADD R88, R84, R88 ;  /* 0x0000005854587221 */ /* 0x000fe20000000000 */
[----:B------:R-:W-:Y:S01]  /*17320*/  FFMA R84, R116, UR59, -R2 ;  /* 0x0000003b74547c23 */ /* 0x000fe20008000802 */
[----:B------:R-:W-:Y:S01]  /*17330*/  MUFU.EX2 R85, R85 ;  /* 0x0000005500557308 */ /* 0x000fe20000000800 */
[----:B------:R-:W-:Y:S01]  /*17340*/  IADD3 R52, P2, PT, R92, UR22, RZ ;  /* 0x000000165c347c10 */ /* 0x000fe2000ff5e0ff */
[----:B---3--:R-:W3:Y:S01]  /*17350*/  LDL.64 R112, [R1+0x150] ;  /* 0x0001500001707983 */ /* 0x008ee20000100a00 */
[----:B------:R-:W-:-:S02]  /*17360*/  FMUL R84, R84, 1.4426950216293334961 ;  /* 0x3fb8aa3b54547820 */ /* 0x000fc40000400000 */
[----:B------:R-:W-:Y:S01]  /*17370*/  IADD3.X R53, PT, PT, R93, UR4, RZ, P2, !PT ;  /* 0x000000045d357c10 */ /* 0x000fe200097fe4ff */
[----:B------:R-:W3:Y:S02]  /*17380*/  LDL.64 R114, [R1+0x210] ;  /* 0x0002100001727983 */ /* 0x000ee40000100a00 */
[----:B------:R-:W1:Y:S02]  /*17390*/  MUFU.EX2 R89, R89 ;  /* 0x0000005900597308 */ /* 0x000e640000000800 */
[----:B------:R0:W3:Y:S01]  /*173a0*/  LDG.E.U8 R92, desc[UR32][R52.64] ;  /* 0x00000020345c7981 */ /* 0x0000e2000c1e1100 */
[----:B------:R-:W2:Y:S05]  /*173b0*/  S2R R148, SR_TID.X ;  /* 0x0000000000947919 */ /* 0x000eaa0000002100 */
[----:B------:R-:W4:Y:S01]  /*173c0*/  MUFU.EX2 R84, R84 ;  /* 0x0000005400547308 */ /* 0x000f220000000800 */
[----:B------:R-:W3:Y:S01]  /*173d0*/  LDL.64 R116, [R1+0x90] ;  /* 0x0000900001747983 */ /* 0x000ee20000100a00 */
[----:B0-----:R-:W-:Y:S01]  /*173e0*/  FADD R52, R80, R88 ;  /* 0x0000005850347221 */ /* 0x001fe20000000000 */
[----:B------:R-:W-:-:S03]  /*173f0*/  FMUL R88, R118, 1.4426950216293334961 ;  /* 0x3fb8aa3b76587820 */ /* 0x000fc60000400000 */
[----:B------:R-:W-:-:S03]  /*17400*/  FADD R52, R82, R52 ;  /* 0x0000003452347221 */ /* 0x000fc60000000000 */
[----:B------:R-:W0:Y:S01]  /*17410*/  MUFU.EX2 R88, R88 ;  /* 0x0000005800587308 */ /* 0x000e220000000800 */
[----:B------:R-:W-:Y:S01]  /*17420*/  FADD R52, R86, R52 ;  /* 0x0000003456347221 */ /* 0x000fe20000000000 */
[----:B-1----:R-:W-:-:S03]  /*17430*/  F2FP.SATFINITE.E4M3.F32.PACK_AB_MERGE_C R86, R89, R86, RZ ;  /* 0x000000565956723e */ /* 0x002fc600048070ff */
[----:B------:R-:W-:-:S03]  /*17440*/  FADD R89, R89, R52 ;  /* 0x0000003459597221 */ /* 0x000fc60000000000 */
[----:B------:R-:W1:Y:S01]  /*17450*/  MUFU.EX2 R94, R94 ;  /* 0x0000005e005e7308 */ /* 0x000e620000000800 */
[----:B----4-:R-:W-:Y:S01]  /*17460*/  IADD3 R52, P2, PT, R98, UR22, RZ ;  /* 0x0000001662347c10 */ /* 0x010fe2000ff5e0ff */
[----:B------:R-:W-:-:S03]  /*17470*/  FADD R89, R84, R89 ;  /* 0x0000005954597221 */ /* 0x000fc60000000000 */
[----:B------:R-:W-:Y:S01]  /*17480*/  IADD3.X R53, PT, PT, R99, UR4, RZ, P2, !PT ;  /* 0x0000000463357c10 */ /* 0x000fe200097fe4ff */
[----:B------:R-:W-:-:S04]  /*17490*/  FADD R89, R85, R89 ;  /* 0x0000005955597221 */ /* 0x000fc80000000000 */
[----:B------:R0:W4:Y:S02]  /*174a0*/  LDG.E.U8 R93, desc[UR32][R52.64] ;  /* 0x00000020345d7981 */ /* 0x000124000c1e1100 */
[----:B0-----:R-:W-:Y:S01]  /*174b0*/  FADD R52, R88, R89 ;  /* 0x0000005958347221 */ /* 0x001fe20000000000 */
[----:B-1----:R-:W-:-:S03]  /*174c0*/  F2FP.SATFINITE.E4M3.F32.PACK_AB_MERGE_C R89, R94, R88, RZ ;  /* 0x000000585e59723e */ /* 0x002fc600048070ff */
[----:B------:R-:W-:Y:S01]  /*174d0*/  FADD R88, R94, R52 ;  /* 0x000000345e587221 */ /* 0x000fe20000000000 */
[----:B--2---:R-:W-:-:S04]  /*174e0*/  IADD3 R52, P2, PT, R104, UR22, RZ ;  /* 0x0000001668347c10 */ /* 0x004fc8000ff5e0ff */
[----:B------:R-:W-:Y:S02]  /*174f0*/  IADD3.X R53, PT, PT, R105, UR4, RZ, P2, !PT ;  /* 0x0000000469357c10 */ /* 0x000fe400097fe4ff */
[----:B------:R-:W2:Y:S04]  /*17500*/  LDL.64 R104, [R1+0x1a0] ;  /* 0x0001a00001687983 */ /* 0x000ea80000100a00 */
[----:B------:R0:W3:Y:S02]  /*17510*/  LDG.E.U8 R94, desc[UR32][R52.64] ;  /* 0x00000020345e7981 */ /* 0x0000e4000c1e1100 */
[----:B0-----:R-:W-:-:S04]  /*17520*/  IADD3 R52, P2, PT, R102, UR22, RZ ;  /* 0x0000001666347c10 */ /* 0x001fc8000ff5e0ff */
[----:B------:R-:W-:Y:S02]  /*17530*/  IADD3.X R53, PT, PT, R103, UR4, RZ, P2, !PT ;  /* 0x0000000467357c10 */ /* 0x000fe400097fe4ff */
[----:B------:R-:W3:Y:S04]  /*17540*/  LDL.64 R102, [R1+0x178] ;  /* 0x0001780001667983 */ /* 0x000ee80000100a00 */
[----:B------:R0:W4:Y:S02]  /*17550*/  LDG.E.U8 R95, desc[UR32][R52.64] ;  /* 0x00000020345f7981 */ /* 0x000124000c1e1100 */
[----:B0-----:R-:W-:-:S04]  /*17560*/  IADD3 R52, P2, PT, R96, UR22, RZ ;  /* 0x0000001660347c10 */ /* 0x001fc8000ff5e0ff */
[----:B------:R-:W-:Y:S02]  /*17570*/  IADD3.X R53, PT, PT, R97, UR4, RZ, P2, !PT ;  /* 0x0000000461357c10 */ /* 0x000fe400097fe4ff */
[----:B------:R-:W-:-:S03]  /*17580*/  LOP3.LUT R99, R147, 0x7f, RZ, 0xc0, !PT ;  /* 0x0000007f93637812 */ /* 0x000fc600078ec0ff */
[----:B------:R0:W4:Y:S04]  /*17590*/  LDG.E.U8 R96, desc[UR32][R52.64] ;  /* 0x0000002034607981 */ /* 0x000128000c1e1100 */
[----:B------:R-:W-:Y:S01]  /*175a0*/  STS.U8 [R99+UR30+0x10000], R138 ;  /* 0x0100008a63007988 */ /* 0x000fe2000800001e */
[----:B0-----:R-:W-:-:S03]  /*175b0*/  IADD3 R52, P2, PT, R100, UR22, RZ ;  /* 0x0000001664347c10 */ /* 0x001fc6000ff5e0ff */
[----:B------:R-:W-:Y:S01]  /*175c0*/  STS.U8 [R99+UR30+0x10400], R137 ;  /* 0x0104008963007988 */ /* 0x000fe2000800001e */
[----:B------:R-:W-:-:S03]  /*175d0*/  IADD3.X R53, PT, PT, R101, UR4, RZ, P2, !PT ;  /* 0x0000000465357c10 */ /* 0x000fc600097fe4ff */
[----:B------:R-:W4:Y:S04]  /*175e0*/  LDL.64 R100, [R1+0x370] ;  /* 0x0003700001647983 */ /* 0x000f280000100a00 */
[----:B------:R0:W-:Y:S04]  /*175f0*/  STS.U8 [R99+UR30+0x10800], R3 ;  /* 0x0108000363007988 */ /* 0x0001e8000800001e */
[----:B0-----:R0:W4:Y:S02]  /*17600*/  LDG.E.U8 R3, desc[UR32][R52.64] ;  /* 0x0000002034037981 */ /* 0x001124000c1e1100 */
[----:B0-----:R-:W-:-:S04]  /*17610*/  IADD3 R52, P2, PT, R106, UR22, RZ ;  /* 0x000000166a347c10 */ /* 0x001fc8000ff5e0ff */
[----:B------:R-:W-:Y:S02]  /*17620*/  IADD3.X R53, PT, PT, R107, UR4, RZ, P2, !PT ;  /* 0x000000046b357c10 */ /* 0x000fe400097fe4ff */
[----:B------:R-:W4:Y:S04]  /*17630*/  LDL.64 R106, [R1+0x340] ;  /* 0x00034000016a7983 */ /* 0x000f280000100a00 */
[----:B------:R0:W-:Y:S04]  /*17640*/  STS.U8 [R99+UR30+0x10c00], R0 ;  /* 0x010c000063007988 */ /* 0x0001e8000800001e */
[----:B0-----:R2:W4:Y:S02]  /*17650*/  LDG.E.U8 R0, desc[UR32][R52.64] ;  /* 0x0000002034007981 */ /* 0x001524000c1e1100 */
[----:B--2---:R-:W-:-:S04]  /*17660*/  IADD3 R52, P2, PT, R104, UR22, RZ ;  /* 0x0000001668347c10 */ /* 0x004fc8000ff5e0ff */
[----:B------:R-:W-:Y:S02]  /*17670*/  IADD3.X R53, PT, PT, R105, UR4, RZ, P2, !PT ;  /* 0x0000000469357c10 */ /* 0x000fe400097fe4ff */
[----:B------:R-:W2:Y:S04]  /*17680*/  LDL.64 R104, [R1+0x310] ;  /* 0x0003100001687983 */ /* 0x000ea80000100a00 */
[----:B------:R3:W2:Y:S02]  /*17690*/  LDG.E.U8 R97, desc[UR32][R52.64] ;  /* 0x0000002034617981 */ /* 0x0006a4000c1e1100 */
[----:B---3--:R-:W-:-:S04]  /*176a0*/  IADD3 R52, P2, PT, R102, UR22, RZ ;  /* 0x0000001666347c10 */ /* 0x008fc8000ff5e0ff */
[----:B------:R-:W-:Y:S02]  /*176b0*/  IADD3.X R53, PT, PT, R103, UR4, RZ, P2, !PT ;  /* 0x0000000467357c10 */ /* 0x000fe400097fe4ff */
[----:B------:R-:W3:Y:S04]  /*176c0*/  LDL.64 R102, [R1+0x2e0] ;  /* 0x0002e00001667983 */ /* 0x000ee80000100a00 */
[----:B------:R0:W-:Y:S04]  /*176d0*/  STS.U8 [R99+UR30+0x11000], R4 ;  /* 0x0110000463007988 */ /* 0x0001e8000800001e */
[----:B------:R-:W-:Y:S04]  /*176e0*/  STS.U8 [R99+UR30+0x11400], R6 ;  /* 0x0114000663007988 */ /* 0x000fe8000800001e */
[----:B------:R-:W3:Y:S01]  /*176f0*/  LDG.E.U8 R52, desc[UR32][R52.64] ;  /* 0x0000002034347981 */ /* 0x000ee2000c1e1100 */
[----:B0-----:R-:W-:-:S03]  /*17700*/  IADD3 R4, P2, PT, R112, UR22, RZ ;  /* 0x0000001670047c10 */ /* 0x001fc6000ff5e0ff */
[----:B------:R0:W-:Y:S02]  /*17710*/  STS.U8 [R99+UR30+0x11800], R5 ;  /* 0x0118000563007988 */ /* 0x0001e4000800001e */
[----:B0-----:R-:W-:Y:S02]  /*17720*/  IADD3.X R5, PT, PT, R113, UR4, RZ, P2, !PT ;  /* 0x0000000471057c10 */ /* 0x001fe400097fe4ff */
[----:B------:R0:W-:Y:S04]  /*17730*/  STS.U8 [R99+UR30+0x11c00], R7 ;  /* 0x011c000763007988 */ /* 0x0001e8000800001e */
[----:B------:R1:W3:Y:S04]  /*17740*/  LDG.E.U8 R6, desc[UR32][R4.64] ;  /* 0x0000002004067981 */ /* 0x0002e8000c1e1100 */
[----:B------:R-:W3:Y:S01]  /*17750*/  LDL.64 R112, [R1+0x1c0] ;  /* 0x0001c00001707983 */ /* 0x000ee20000100a00 */
[----:B-1----:R-:W-:-:S04]  /*17760*/  IADD3 R4, P2, PT, R108, UR22, RZ ;  /* 0x000000166c047c10 */ /* 0x002fc8000ff5e0ff */
[----:B------:R-:W-:Y:S02]  /*17770*/  IADD3.X R5, PT, PT, R109, UR4, RZ, P2, !PT ;  /* 0x000000046d057c10 */ /* 0x000fe400097fe4ff */
[----:B------:R-:W3:Y:S04]  /*17780*/  LDL.64 R108, [R1+0x2b0] ;  /* 0x0002b000016c7983 */ /* 0x000ee80000100a00 */
[----:B0-----:R0:W3:Y:S02]  /*17790*/  LDG.E.U8 R7, desc[UR32][R4.64] ;  /* 0x0000002004077981 */ /* 0x0010e4000c1e1100 */
[----:B0-----:R-:W-:-:S04]  /*177a0*/  IADD3 R4, P2, PT, R110, UR22, RZ ;  /* 0x000000166e047c10 */ /* 0x001fc8000ff5e0ff */
[----:B------:R-:W-:Y:S01]  /*177b0*/  IADD3.X R5, PT, PT, R111, UR4, RZ, P2, !PT ;  /* 0x000000046f057c10 */ /* 0x000fe200097fe4ff */
[----:B------:R0:W-:Y:S04]  /*177c0*/  STS.U8 [R99+UR30+0x12000], R10 ;  /* 0x0120000a63007988 */ /* 0x0001e8000800001e */
[----:B------:R-:W3:Y:S04]  /*177d0*/  LDL.64 R110, [R1+0x198] ;  /* 0x00019800016e7983 */ /* 0x000ee80000100a00 */
[----:B0-----:R4:W3:Y:S02]  /*177e0*/  LDG.E.U8 R10, desc[UR32][R4.64] ;  /* 0x00000020040a7981 */ /* 0x0018e4000c1e1100 */
[----:B----4-:R-:W-:-:S04]  /*177f0*/  IADD3 R4, P2, PT, R100, UR22, RZ ;  /* 0x0000001664047c10 */ /* 0x010fc8000ff5e0ff */
[----:B------:R-:W-:Y:S02]  /*17800*/  IADD3.X R5, PT, PT, R101, UR4, RZ, P2, !PT ;  /* 0x0000000465057c10 */ /* 0x000fe400097fe4ff */
[----:B------:R-:W4:Y:S04]  /*17810*/  LDL.64 R100, [R1+0x288] ;  /* 0x0002880001647983 */ /* 0x000f280000100a00 */
[----:B------:R0:W4:Y:S02]  /*17820*/  LDG.E.U8 R53, desc[UR32][R4.64] ;  /* 0x0000002004357981 */ /* 0x000124000c1e1100 */
[----:B0-----:R-:W-:-:S04]  /*17830*/  IADD3 R4, P2, PT, R106, UR22, RZ ;  /* 0x000000166a047c10 */ /* 0x001fc8000ff5e0ff */
[----:B------:R-:W-:Y:S02]  /*17840*/  IADD3.X R5, PT, PT, R107, UR4, RZ, P2, !PT ;  /* 0x000000046b057c10 */ /* 0x000fe400097fe4ff */
[----:B------:R-:W4:Y:S04]  /*17850*/  LDL.64 R106, [R1+0x260] ;  /* 0x00026000016a7983 */ /* 0x000f280000100a00 */
[----:B------:R2:W4:Y:S04]  /*17860*/  LDG.E.U8 R98, desc[UR32][R4.64] ;  /* 0x0000002004627981 */ /* 0x000528000c1e1100 */
[----:B------:R-:W-:Y:S04]  /*17870*/  STS.U8 [R99+UR30+0x12400], R140 ;  /* 0x0124008c63007988 */ /* 0x000fe8000800001e */
[----:B------:R-:W-:Y:S04]  /*17880*/  STS.U8 [R99+UR30+0x12800], R139 ;  /* 0x0128008b63007988 */ /* 0x000fe8000800001e */
[----:B------:R0:W-:Y:S01]  /*17890*/  STS.U8 [R99+UR30+0x12c00], R11 ;  /* 0x012c000b63007988 */ /* 0x0001e2000800001e */
[----:B--2---:R-:W-:-:S04]  /*178a0*/  IADD3 R4, P2, PT, R104, UR22, RZ ;  /* 0x0000001668047c10 */ /* 0x004fc8000ff5e0ff */
[----:B------:R-:W-:Y:S02]  /*178b0*/  IADD3.X R5, PT, PT, R105, UR4, RZ, P2, !PT ;  /* 0x0000000469057c10 */ /* 0x000fe400097fe4ff */
[----:B------:R-:W2:Y:S04]  /*178c0*/  LDL.64 R104, [R1+0x238] ;  /* 0x0002380001687983 */ /* 0x000ea80000100a00 */
[----:B0-----:R3:W2:Y:S02]  /*178d0*/  LDG.E.U8 R11, desc[UR32][R4.64] ;  /* 0x00000020040b7981 */ /* 0x0016a4000c1e1100 */
[----:B---3--:R-:W-:-:S04]  /*178e0*/  IADD3 R4, P2, PT, R102, UR22, RZ ;  /* 0x0000001666047c10 */ /* 0x008fc8000ff5e0ff */
[----:B------:R-:W-:Y:S02]  /*178f0*/  IADD3.X R5, PT, PT, R103, UR4, RZ, P2, !PT ;  /* 0x0000000467057c10 */ /* 0x000fe400097fe4ff */
[----:B------:R-:W3:Y:S04]  /*17900*/  LDL.64 R102, [R1+0x1e8] ;  /* 0x0001e80001667983 */ /* 0x000ee80000100a00 */
[----:B------:R0:W-:Y:S04]  /*17910*/  STS.U8 [R99+UR30+0x13000], R12 ;  /* 0x0130000c63007988 */ /* 0x0001e8000800001e */
[----:B0-----:R0:W3:Y:S04]  /*17920*/  LDG.E.U8 R12, desc[UR32][R4.64] ;  /* 0x00000020040c7981 */ /* 0x0010e8000c1e1100 */
[----:B------:R1:W-:Y:S04]  /*17930*/  STS.U8 [R99+UR30+0x13400], R13 ;  /* 0x0134000d63007988 */ /* 0x0003e8000800001e */
[----:B------:R0:W-:Y:S02]  /*17940*/  STS.U8 [R99+UR30+0x13800], R14 ;  /* 0x0138000e63007988 */ /* 0x0001e4000800001e */
[----:B0-----:R-:W-:-:S04]  /*17950*/  IADD3 R4, P2, PT, R108, UR22, RZ ;  /* 0x000000166c047c10 */ /* 0x001fc8000ff5e0ff */
[----:B------:R-:W-:Y:S02]  /*17960*/  IADD3.X R5, PT, PT, R109, UR4, RZ, P2, !PT ;  /* 0x000000046d057c10 */ /* 0x000fe400097fe4ff */
[----:B------:R-:W3:Y:S04]  /*17970*/  LDL.64 R108, [R1+0x170] ;  /* 0x00017000016c7983 */ /* 0x000ee80000100a00 */
[----:B-1----:R4:W3:Y:S01]  /*17980*/  LDG.E.U8 R13, desc[UR32][R4.64] ;  /* 0x00000020040d7981 */ /* 0x0028e2000c1e1100 */
[----:B------:R-:W-:-:S03]  /*17990*/  LOP3.LUT R148, R148, 0x7f, RZ, 0xc0, !PT ;  /* 0x0000007f94947812 */ /* 0x000fc600078ec0ff */
[----:B------:R0:W-:Y:S01]  /*179a0*/  STS.U8 [R99+UR30+0x13c00], R15 ;  /* 0x013c000f63007988 */ /* 0x0001e2000800001e */
[----:B----4-:R-:W-:-:S04]  /*179b0*/  IADD3 R4, P2, PT, R100, UR22, RZ ;  /* 0x0000001664047c10 */ /* 0x010fc8000ff5e0ff */
[----:B------:R-:W-:-:S05]  /*179c0*/  IADD3.X R5, PT, PT, R101, UR4, RZ, P2, !PT ;  /* 0x0000000465057c10 */ /* 0x000fca00097fe4ff */
[----:B------:R1:W4:Y:S02]  /*179d0*/  LDG.E.U8 R14, desc[UR32][R4.64] ;  /* 0x00000020040e7981 */ /* 0x000324000c1e1100 */
[----:B-1----:R-:W-:-:S04]  /*179e0*/  IADD3 R4, P2, PT, R106, UR22, RZ ;  /* 0x000000166a047c10 */ /* 0x002fc8000ff5e0ff */
[----:B------:R-:W-:Y:S02]  /*179f0*/  IADD3.X R5, PT, PT, R107, UR4, RZ, P2, !PT ;  /* 0x000000046b057c10 */ /* 0x000fe400097fe4ff */
[----:B------:R-:W4:Y:S04]  /*17a00*/  LDL.64 R106, [R1+0x148] ;  /* 0x00014800016a7983 */ /* 0x000f280000100a00 */
[----:B0-----:R2:W4:Y:S01]  /*17a10*/  LDG.E.U8 R15, desc[UR32][R4.64] ;  /* 0x00000020040f7981 */ /* 0x001522000c1e1100 */
[----:B------:R-:W-:-:S05]  /*17a20*/  LOP3.LUT R100, R148, 0x10, RZ, 0x3c, !PT ;  /* 0x0000001094647812 */ /* 0x000fca00078e3cff */
[----:B------:R0:W-:Y:S04]  /*17a30*/  STS.U8 [R100+UR30+0x10080], R16 ;  /* 0x0100801064007988 */ /* 0x0001e8000800001e */
[----:B------:R1:W-:Y:S01]  /*17a40*/  STS.U8 [R100+UR30+0x10480], R17 ;  /* 0x0104801164007988 */ /* 0x0003e2000800001e */
[----:B--2---:R-:W-:-:S04]  /*17a50*/  IADD3 R4, P2, PT, R104, UR22, RZ ;  /* 0x0000001668047c10 */ /* 0x004fc8000ff5e0ff */
[----:B------:R-:W-:Y:S02]  /*17a60*/  IADD3.X R5, PT, PT, R105, UR4, RZ, P2, !PT ;  /* 0x0000000469057c10 */ /* 0x000fe400097fe4ff */
[----:B------:R-:W2:Y:S04]  /*17a70*/  LDL.64 R104, [R1+0x3c8] ;  /* 0x0003c80001687983 */ /* 0x000ea80000100a00 */
[----:B0-----:R0:W2:Y:S02]  /*17a80*/  LDG.E.U8 R16, desc[UR32][R4.64] ;  /* 0x0000002004107981 */ /* 0x0010a4000c1e1100 */
[----:B0-----:R-:W-:-:S04]  /*17a90*/  IADD3 R4, P2, PT, R114, UR22, RZ ;  /* 0x0000001672047c10 */ /* 0x001fc8000ff5e0ff */
[----:B------:R-:W-:Y:S01]  /*17aa0*/  IADD3.X R5, PT, PT, R115, UR4, RZ, P2, !PT ;  /* 0x0000000473057c10 */ /* 0x000fe200097fe4ff */
[----:B------:R0:W-:Y:S04]  /*17ab0*/  STS.U8 [R100+UR30+0x10880], R18 ;  /* 0x0108801264007988 */ /* 0x0001e8000800001e */
[----:B-1----:R3:W2:Y:S04]  /*17ac0*/  LDG.E.U8 R17, desc[UR32][R4.64] ;  /* 0x0000002004117981 */ /* 0x0026a8000c1e1100 */
[----:B------:R-:W2:Y:S01]  /*17ad0*/  LDL.64 R114, [R1+0x2d8] ;  /* 0x0002d80001727983 */ /* 0x000ea20000100a00 */
[----:B---3--:R-:W-:-:S04]  /*17ae0*/  IADD3 R4, P2, PT, R102, UR22, RZ ;  /* 0x0000001666047c10 */ /* 0x008fc8000ff5e0ff */
        /* <DEDUP_REMOVED lines=8> */
[----:B0-----:R-:W-:-:S04]  /*17b70*/  IADD3 R4, P2, PT, R110, UR22, RZ ;  /* 0x000000166e047c10 */ /* 0x001fc8000ff5e0ff */
[----:B------:R-:W-:Y:S02]  /*17b80*/  IADD3.X R5, PT, PT, R111, UR4, RZ, P2, !PT ;  /* 0x000000046f057c10 */ /* 0x000fe400097fe4ff */
[----:B------:R-:W3:Y:S04]  /*17b90*/  LDL.64 R110, [R1+0x368] ;  /* 0x00036800016e7983 */ /* 0x000ee80000100a00 */
[----:B------:R0:W-:Y:S04]  /*17ba0*/  STS.U8 [R100+UR30+0x11080], R21 ;  /* 0x0110801564007988 */ /* 0x0001e8000800001e */
[----:B0-----:R0:W3:Y:S02]  /*17bb0*/  LDG.E.U8 R21, desc[UR32][R4.64] ;  /* 0x0000002004157981 */ /* 0x0010e4000c1e1100 */
[----:B0-----:R-:W-:-:S04]  /*17bc0*/  IADD3 R4, P2, PT, R108, UR22, RZ ;  /* 0x000000166c047c10 */ /* 0x001fc8000ff5e0ff */
[----:B------:R-:W-:Y:S02]  /*17bd0*/  IADD3.X R5, PT, PT, R109, UR4, RZ, P2, !PT ;  /* 0x000000046d057c10 */ /* 0x000fe400097fe4ff */
[----:B------:R-:W3:Y:S04]  /*17be0*/  LDL.64 R108, [R1+0x338] ;  /* 0x00033800016c7983 */ /* 0x000ee80000100a00 */
[----:B------:R0:W-:Y:S04]  /*17bf0*/  STS.U8 [R100+UR30+0x11480], R23 ;  /* 0x0114801764007988 */ /* 0x0001e8000800001e */
[----:B0-----:R4:W3:Y:S02]  /*17c00*/  LDG.E.U8 R23, desc[UR32][R4.64] ;  /* 0x0000002004177981 */ /* 0x0018e4000c1e1100 */
[----:B----4-:R-:W-:-:S04]  /*17c10*/  IADD3 R4, P2, PT, R106, UR22, RZ ;  /* 0x000000166a047c10 */ /* 0x010fc8000ff5e0ff */
[----:B------:R-:W-:Y:S02]  /*17c20*/  IADD3.X R5, PT, PT, R107, UR4, RZ, P2, !PT ;  /* 0x000000046b057c10 */ /* 0x000fe400097fe4ff */
[----:B------:R-:W4:Y:S04]  /*17c30*/  LDL.64 R106, [R1+0x308] ;  /* 0x00030800016a7983 */ /* 0x000f280000100a00 */
[----:B------:R0:W-:Y:S04]  /*17c40*/  STS.U8 [R100+UR30+0x11880], R25 ;  /* 0x0118801964007988 */ /* 0x0001e8000800001e */
[----:B0-----:R2:W4:Y:S04]  /*17c50*/  LDG.E.U8 R25, desc[UR32][R4.64] ;  /* 0x0000002004197981 */ /* 0x001528000c1e1100 */
        /* <DEDUP_REMOVED lines=10> */
[----:B------:R1:W-:Y:S01]  /*17d00*/  STS.U8 [R100+UR30+0x12480], R36 ;  /* 0x0124802464007988 */ /* 0x0003e2000800001e */
[----:B0-----:R-:W-:-:S04]  /*17d10*/  IADD3 R4, P2, PT, R110, UR22, RZ ;  /* 0x000000166e047c10 */ /* 0x001fc8000ff5e0ff */
[----:B------:R-:W-:Y:S02]  /*17d20*/  IADD3.X R5, PT, PT, R111, UR4, RZ, P2, !PT ;  /* 0x000000046f057c10 */ /* 0x000fe400097fe4ff */
[----:B------:R-:W3:Y:S04]  /*17d30*/  LDL.64 R110, [R1+0x230] ;  /* 0x00023000016e7983 */ /* 0x000ee80000100a00 */
[----:B-1----:R0:W3:Y:S04]  /*17d40*/  LDG.E.U8 R36, desc[UR32][R4.64] ;  /* 0x0000002004247981 */ /* 0x0020e8000c1e1100 */
[----:B------:R1:W-:Y:S01]  /*17d50*/  STS.U8 [R100+UR30+0x12880], R40 ;  /* 0x0128802864007988 */ /* 0x0003e2000800001e */
[----:B0-----:R-:W-:-:S04]  /*17d60*/  IADD3 R4, P2, PT, R108, UR22, RZ ;  /* 0x000000166c047c10 */ /* 0x001fc8000ff5e0ff */
[----:B------:R-:W-:Y:S02]  /*17d70*/  IADD3.X R5, PT, PT, R109, UR4, RZ, P2, !PT ;  /* 0x000000046d057c10 */ /* 0x000fe400097fe4ff */
[----:B------:R-:W3:Y:S04]  /*17d80*/  LDL.64 R108, [R1+0x208] ;  /* 0x00020800016c7983 */ /* 0x000ee80000100a00 */
[----:B-1----:R4:W3:Y:S04]  /*17d90*/  LDG.E.U8 R40, desc[UR32][R4.64] ;  /* 0x0000002004287981 */ /* 0x0028e8000c1e1100 */
[----:B------:R0:W-:Y:S01]  /*17da0*/  STS.U8 [R100+UR30+0x12c80], R44 ;  /* 0x012c802c64007988 */ /* 0x0001e2000800001e */
[----:B----4-:R-:W-:-:S04]  /*17db0*/  IADD3 R4, P2, PT, R106, UR22, RZ ;  /* 0x000000166a047c10 */ /* 0x010fc8000ff5e0ff */
[----:B------:R-:W-:Y:S01]  /*17dc0*/  IADD3.X R5, PT, PT, R107, UR4, RZ, P2, !PT ;  /* 0x000000046b057c10 */ /* 0x000fe200097fe4ff */
[----:B------:R1:W-:Y:S04]  /*17dd0*/  STS.U8 [R100+UR30+0x13080], R48 ;  /* 0x0130803064007988 */ /* 0x0003e8000800001e */
[----:B0-----:R0:W4:Y:S04]  /*17de0*/  LDG.E.U8 R44, desc[UR32][R4.64] ;  /* 0x00000020042c7981 */ /* 0x001128000c1e1100 */
[----:B------:R-:W4:Y:S01]  /*17df0*/  LDL.64 R106, [R1+0x1e0] ;  /* 0x0001e000016a7983 */ /* 0x000f220000100a00 */
[----:B0-----:R-:W-:-:S04]  /*17e00*/  IADD3 R4, P2, PT, R114, UR22, RZ ;  /* 0x0000001672047c10 */ /* 0x001fc8000ff5e0ff */
[----:B------:R-:W-:Y:S01]  /*17e10*/  IADD3.X R5, PT, PT, R115, UR4, RZ, P2, !PT ;  /* 0x0000000473057c10 */ /* 0x000fe200097fe4ff */
[----:B------:R0:W-:Y:S04]  /*17e20*/  STS.U8 [R100+UR30+0x13480], R55 ;  /* 0x0134803764007988 */ /* 0x0001e8000800001e */
[----:B-1----:R1:W4:Y:S01]  /*17e30*/  LDG.E.U8 R48, desc[UR32][R4.64] ;  /* 0x0000002004307981 */ /* 0x002322000c1e1100 */
[----:B------:R-:W2:Y:S03]  /*17e40*/  S2R R148, SR_TID.X ;  /* 0x0000000000947919 */ /* 0x000ea60000002100 */
[----:B------:R-:W4:Y:S01]  /*17e50*/  LDL.64 R114, [R1+0x3c0] ;  /* 0x0003c00001727983 */ /* 0x000f220000100a00 */
[----:B-1----:R-:W-:-:S04]  /*17e60*/  IADD3 R4, P2, PT, R112, UR22, RZ ;  /* 0x0000001670047c10 */ /* 0x002fc8000ff5e0ff */
[----:B------:R-:W-:Y:S01]  /*17e70*/  IADD3.X R5, PT, PT, R113, UR4, RZ, P2, !PT ;  /* 0x0000000471057c10 */ /* 0x000fe200097fe4ff */
[----:B------:R1:W-:Y:S04]  /*17e80*/  STS.U8 [R100+UR30+0x13880], R59 ;  /* 0x0138803b64007988 */ /* 0x0003e8000800001e */
[----:B0-----:R2:W4:Y:S04]  /*17e90*/  LDG.E.U8 R55, desc[UR32][R4.64] ;  /* 0x0000002004377981 */ /* 0x001528000c1e1100 */
[----:B------:R-:W4:Y:S01]  /*17ea0*/  LDL.64 R112, [R1+0x390] ;  /* 0x0003900001707983 */ /* 0x000f220000100a00 */
[----:B--2---:R-:W-:-:S04]  /*17eb0*/  IADD3 R4, P2, PT, R104, UR22, RZ ;  /* 0x0000001668047c10 */ /* 0x004fc8000ff5e0ff */
[----:B------:R-:W-:Y:S02]  /*17ec0*/  IADD3.X R5, PT, PT, R105, UR4, RZ, P2, !PT ;  /* 0x0000000469057c10 */ /* 0x000fe400097fe4ff */
[----:B------:R-:W2:Y:S04]  /*17ed0*/  LDL.64 R104, [R1+0x1b8] ;  /* 0x0001b80001687983 */ /* 0x000ea80000100a00 */
[----:B-1----:R3:W2:Y:S02]  /*17ee0*/  LDG.E.U8 R59, desc[UR32][R4.64] ;  /* 0x00000020043b7981 */ /* 0x0026a4000c1e1100 */
[----:B---3--:R-:W-:-:S04]  /*17ef0*/  IADD3 R4, P2, PT, R102, UR22, RZ ;  /* 0x0000001666047c10 */ /* 0x008fc8000ff5e0ff */
[----:B------:R-:W-:Y:S02]  /*17f00*/  IADD3.X R5, PT, PT, R103, UR4, RZ, P2, !PT ;  /* 0x0000000467057c10 */ /* 0x000fe400097fe4ff */
[----:B------:R-:W3:Y:S01]  /*17f10*/  LDL.64 R102, [R1+0x190] ;  /* 0x0001900001667983 */ /* 0x000ee20000100a00 */
[----:B------:R-:W-:-:S03]  /*17f20*/  LOP3.LUT R148, R148, 0x7f, RZ, 0xc0, !PT ;  /* 0x0000007f94947812 */ /* 0x000fc600078ec0ff */
[----:B------:R0:W-:Y:S04]  /*17f30*/  STS.U8 [R100+UR30+0x13c80], R63 ;  /* 0x013c803f64007988 */ /* 0x0001e8000800001e */
[----:B0-----:R0:W3:Y:S01]  /*17f40*/  LDG.E.U8 R63, desc[UR32][R4.64] ;  /* 0x00000020043f7981 */ /* 0x0010e2000c1e1100 */
[----:B------:R-:W-:-:S05]  /*17f50*/  LOP3.LUT R100, R148, 0x20, RZ, 0x3c, !PT ;  /* 0x0000002094647812 */ /* 0x000fca00078e3cff */
[----:B------:R1:W-:Y:S01]  /*17f60*/  STS.U8 [R100+UR30+0x10100], R73 ;  /* 0x0101004964007988 */ /* 0x0003e2000800001e */
[----:B0-----:R-:W-:-:S04]  /*17f70*/  IADD3 R4, P2, PT, R110, UR22, RZ ;  /* 0x000000166e047c10 */ /* 0x001fc8000ff5e0ff */
[----:B------:R-:W-:Y:S02]  /*17f80*/  IADD3.X R5, PT, PT, R111, UR4, RZ, P2, !PT ;  /* 0x000000046f057c10 */ /* 0x000fe400097fe4ff */
[----:B------:R-:W3:Y:S04]  /*17f90*/  LDL.64 R110, [R1+0x168] ;  /* 0x00016800016e7983 */ /* 0x000ee80000100a00 */
[----:B-1----:R0:W3:Y:S02]  /*17fa0*/  LDG.E.U8 R73, desc[UR32][R4.64] ;  /* 0x0000002004497981 */ /* 0x0020e4000c1e1100 */
[----:B0-----:R-:W-:-:S04]  /*17fb0*/  IADD3 R4, P2, PT, R108, UR22, RZ ;  /* 0x000000166c047c10 */ /* 0x001fc8000ff5e0ff */
[----:B------:R-:W-:Y:S02]  /*17fc0*/  IADD3.X R5, PT, PT, R109, UR4, RZ, P2, !PT ;  /* 0x000000046d057c10 */ /* 0x000fe400097fe4ff */
[----:B------:R-:W3:Y:S04]  /*17fd0*/  LDL.64 R108, [R1+0x130] ;  /* 0x00013000016c7983 */ /* 0x000ee80000100a00 */
[----:B------:R0:W-:Y:S04]  /*17fe0*/  STS.U8 [R100+UR30+0x10500], R77 ;  /* 0x0105004d64007988 */ /* 0x0001e8000800001e */
[----:B0-----:R4:W3:Y:S04]  /*17ff0*/  LDG.E.U8 R77, desc[UR32][R4.64] ;  /* 0x00000020044d7981 */ /* 0x0018e8000c1e1100 */
[----:B------:R0:W-:Y:S01]  /*18000*/  STS.U8 [R100+UR30+0x10900], R81 ;  /* 0x0109005164007988 */ /* 0x0001e2000800001e */
[----:B----4-:R-:W-:-:S04]  /*18010*/  IADD3 R4, P2, PT, R106, UR22, RZ ;  /* 0x000000166a047c10 */ /* 0x010fc8000ff5e0ff */
[----:B------:R-:W-:Y:S02]  /*18020*/  IADD3.X R5, PT, PT, R107, UR4, RZ, P2, !PT ;  /* 0x000000046b057c10 */ /* 0x000fe400097fe4ff */
[----:B------:R-:W4:Y:S04]  /*18030*/  LDL.64 R106, [R1+0x360] ;  /* 0x00036000016a7983 */ /* 0x000f280000100a00 */
        /* <DEDUP_REMOVED lines=20> */
[----:B-1----:R0:W3:Y:S02]  /*18180*/  LDG.E.U8 R92, desc[UR32][R4.64] ;  /* 0x00000020045c7981 */ /* 0x0020e4000c1e1100 */
[----:B0-----:R-:W-:-:S04]  /*18190*/  IADD3 R4, P2, PT, R114, UR22, RZ ;  /* 0x0000001672047c10 */ /* 0x001fc8000ff5e0ff */
[----:B------:R-:W-:Y:S01]  /*181a0*/  IADD3.X R5, PT, PT, R115, UR4, RZ, P2, !PT ;  /* 0x0000000473057c10 */ /* 0x000fe200097fe4ff */
[----:B------:R0:W-:Y:S04]  /*181b0*/  STS.U8 [R100+UR30+0x11d00], R93 ;  /* 0x011d005d64007988 */ /* 0x0001e8000800001e */
        /* <DEDUP_REMOVED lines=32> */
[----:B------:R0:W-:Y:S04]  /*183c0*/  STS.U8 [R100+UR30+0x13900], R52 ;  /* 0x0139003464007988 */ /* 0x0001e8000800001e */
[----:B------:R1:W-:Y:S01]  /*183d0*/  STS.U8 [R100+UR30+0x13d00], R6 ;  /* 0x013d000664007988 */ /* 0x0003e2000800001e */
[----:B----4-:R-:W-:-:S04]  /*183e0*/  IADD3 R4, P2, PT, R106, UR22, RZ ;  /* 0x000000166a047c10 */ /* 0x010fc8000ff5e0ff */
[----:B------:R-:W-:Y:S02]  /*183f0*/  IADD3.X R5, PT, PT, R107, UR4, RZ, P2, !PT ;  /* 0x000000046b057c10 */ /* 0x000fe400097fe4ff */
[----:B------:R-:W4:Y:S04]  /*18400*/  LDL.64 R106, [R1+0xf8] ;  /* 0x0000f800016a7983 */ /* 0x000f280000100a00 */
[----:B0-----:R2:W4:Y:S02]  /*18410*/  LDG.E.U8 R52, desc[UR32][R4.64] ;  /* 0x0000002004347981 */ /* 0x001524000c1e1100 */
[----:B--2---:R-:W-:-:S04]  /*18420*/  IADD3 R4, P2, PT, R104, UR22, RZ ;  /* 0x0000001668047c10 */ /* 0x004fc8000ff5e0ff */
[----:B------:R-:W-:Y:S02]  /*18430*/  IADD3.X R5, PT, PT, R105, UR4, RZ, P2, !PT ;  /* 0x0000000469057c10 */ /* 0x000fe400097fe4ff */
[----:B------:R-:W2:Y:S04]  /*18440*/  LDL.64 R104, [R1+0xf0] ;  /* 0x0000f00001687983 */ /* 0x000ea80000100a00 */
[----:B-1----:R3:W2:Y:S02]  /*18450*/  LDG.E.U8 R6, desc[UR32][R4.64] ;  /* 0x0000002004067981 */ /* 0x0026a4000c1e1100 */
[----:B---3--:R-:W-:-:S04]  /*18460*/  IADD3 R4, P2, PT, R102, UR22, RZ ;  /* 0x0000001666047c10 */ /* 0x008fc8000ff5e0ff */
[----:B------:R-:W-:Y:S02]  /*18470*/  IADD3.X R5, PT, PT, R103, UR4, RZ, P2, !PT ;  /* 0x0000000467057c10 */ /* 0x000fe400097fe4ff */
[----:B------:R-:W3:Y:S01]  /*18480*/  LDL.64 R102, [R1+0xe8] ;  /* 0x0000e80001667983 */ /* 0x000ee20000100a00 */
[----:B------:R-:W0:Y:S02]  /*18490*/  S2R R148, SR_TID.X ;  /* 0x0000000000947919 */ /* 0x000e240000002100 */
[----:B0-----:R-:W-:-:S04]  /*184a0*/  LOP3.LUT R148, R148, 0x7f, RZ, 0xc0, !PT ;  /* 0x0000007f94947812 */ /* 0x001fc800078ec0ff */
[----:B------:R-:W-:-:S05]  /*184b0*/  LOP3.LUT R100, R148, 0x30, RZ, 0x3c, !PT ;  /* 0x0000003094647812 */ /* 0x000fca00078e3cff */
[----:B------:R0:W-:Y:S04]  /*184c0*/  STS.U8 [R100+UR30+0x10180], R7 ;  /* 0x0101800764007988 */ /* 0x0001e8000800001e */
[----:B0-----:R0:W3:Y:S02]  /*184d0*/  LDG.E.U8 R7, desc[UR32][R4.64] ;  /* 0x0000002004077981 */ /* 0x0010e4000c1e1100 */
        /* <DEDUP_REMOVED lines=36> */
[----:B------:R0:W-:Y:S04]  /*18720*/  STS.U8 [R100+UR30+0x12580], R16 ;  /* 0x0125801064007988 */ /* 0x0001e8000800001e */
[----:B------:R0:W-:Y:S04]  /*18730*/  STS.U8 [R100+UR30+0x12980], R17 ;  /* 0x0129801164007988 */ /* 0x0001e8000800001e */
[----:B------:R0:W-:Y:S02]  /*18740*/  STS.U8 [R100+UR30+0x12d80], R18 ;  /* 0x012d801264007988 */ /* 0x0001e4000800001e */
[----:B0-----:R-:W-:-:S04]  /*18750*/  IADD3 R4, P2, PT, R110, UR22, RZ ;  /* 0x000000166e047c10 */ /* 0x001fc8000ff5e0ff */
[----:B------:R-:W-:Y:S02]  /*18760*/  IADD3.X R5, PT, PT, R111, UR4, RZ, P2, !PT ;  /* 0x000000046f057c10 */ /* 0x000fe400097fe4ff */
[----:B------:R-:W3:Y:S04]  /*18770*/  LDL.64 R110, [R1+0x68] ;  /* 0x00006800016e7983 */ /* 0x000ee80000100a00 */
[----:B-1----:R0:W3:Y:S02]  /*18780*/  LDG.E.U8 R15, desc[UR32][R4.64] ;  /* 0x00000020040f7981 */ /* 0x0020e4000c1e1100 */
[----:B0-----:R-:W-:-:S04]  /*18790*/  IADD3 R4, P2, PT, R108, UR22, RZ ;  /* 0x000000166c047c10 */ /* 0x001fc8000ff5e0ff */
[----:B------:R-:W-:Y:S02]  /*187a0*/  IADD3.X R5, PT, PT, R109, UR4, RZ, P2, !PT ;  /* 0x000000046d057c10 */ /* 0x000fe400097fe4ff */
[----:B------:R-:W3:Y:S04]  /*187b0*/  LDL.64 R108, [R1+0x58] ;  /* 0x00005800016c7983 */ /* 0x000ee80000100a00 */
[----:B------:R4:W3:Y:S02]  /*187c0*/  LDG.E.U8 R16, desc[UR32][R4.64] ;  /* 0x0000002004107981 */ /* 0x0008e4000c1e1100 */
[----:B----4-:R-:W-:-:S04]  /*187d0*/  IADD3 R4, P2, PT, R106, UR22, RZ ;  /* 0x000000166a047c10 */ /* 0x010fc8000ff5e0ff */
[----:B------:R-:W-:Y:S02]  /*187e0*/  IADD3.X R5, PT, PT, R107, UR4, RZ, P2, !PT ;  /* 0x000000046b057c10 */ /* 0x000fe400097fe4ff */
[----:B------:R-:W4:Y:S04]  /*187f0*/  LDL.64 R106, [R1+0x48] ;  /* 0x00004800016a7983 */ /* 0x000f280000100a00 */
[----:B------:R2:W4:Y:S02]  /*18800*/  LDG.E.U8 R17, desc[UR32][R4.64] ;  /* 0x0000002004117981 */ /* 0x000524000c1e1100 */
[----:B--2---:R-:W-:-:S04]  /*18810*/  IADD3 R4, P2, PT, R104, UR22, RZ ;  /* 0x0000001668047c10 */ /* 0x004fc8000ff5e0ff */
[----:B------:R-:W-:Y:S02]  /*18820*/  IADD3.X R5, PT, PT, R105, UR4, RZ, P2, !PT ;  /* 0x0000000469057c10 */ /* 0x000fe400097fe4ff */
[----:B------:R-:W2:Y:S04]  /*18830*/  LDL.64 R104, [R1+0x18] ;  /* 0x0000180001687983 */ /* 0x000ea80000100a00 */
[----:B------:R3:W2:Y:S02]  /*18840*/  LDG.E.U8 R18, desc[UR32][R4.64] ;  /* 0x0000002004127981 */ /* 0x0006a4000c1e1100 */
[----:B---3--:R-:W-:-:S04]  /*18850*/  IADD3 R4, P2, PT, R102, UR22, RZ ;  /* 0x0000001666047c10 */ /* 0x008fc8000ff5e0ff */
[----:B------:R-:W-:Y:S02]  /*18860*/  IADD3.X R5, PT, PT, R103, UR4, RZ, P2, !PT ;  /* 0x0000000467057c10 */ /* 0x000fe400097fe4ff */
[----:B------:R-:W3:Y:S01]  /*18870*/  LDL.64 R102, [R1+0x8] ;  /* 0x0000080001667983 */ /* 0x000ee20000100a00 */
[----:B------:R-:W0:Y:S03]  /*18880*/  S2R R148, SR_TID.X ;  /* 0x0000000000947919 */ /* 0x000e260000002100 */
[----:B------:R1:W-:Y:S04]  /*18890*/  STS.U8 [R100+UR30+0x13180], R19 ;  /* 0x0131801364007988 */ /* 0x0003e8000800001e */
[----:B-1----:R1:W3:Y:S02]  /*188a0*/  LDG.E.U8 R19, desc[UR32][R4.64] ;  /* 0x0000002004137981 */ /* 0x0022e4000c1e1100 */
[----:B-1----:R-:W-:-:S04]  /*188b0*/  IADD3 R4, P2, PT, R114, UR22, RZ ;  /* 0x0000001672047c10 */ /* 0x002fc8000ff5e0ff */
[----:B------:R-:W-:Y:S01]  /*188c0*/  IADD3.X R5, PT, PT, R115, UR4, RZ, P2, !PT ;  /* 0x0000000473057c10 */ /* 0x000fe200097fe4ff */
[----:B------:R1:W-:Y:S01]  /*188d0*/  STS.U8 [R100+UR30+0x13580], R21 ;  /* 0x0135801564007988 */ /* 0x0003e2000800001e */
[----:B0-----:R-:W-:-:S03]  /*188e0*/  LOP3.LUT R148, R148, 0x7f, RZ, 0xc0, !PT ;  /* 0x0000007f94947812 */ /* 0x001fc600078ec0ff */
        /* <DEDUP_REMOVED lines=11> */
[----:B0-----:R0:W3:Y:S01]  /*189a0*/  LDG.E.U8 R25, desc[UR32][R4.64] ;  /* 0x0000002004197981 */ /* 0x0010e2000c1e1100 */
[----:B------:R-:W-:-:S05]  /*189b0*/  LOP3.LUT R100, R148, 0x40, RZ, 0x3c, !PT ;  /* 0x0000004094647812 */ /* 0x000fca00078e3cff */
[----:B------:R1:W-:Y:S01]  /*189c0*/  STS.U8 [R100+UR30+0x10200], R28 ;  /* 0x0102001c64007988 */ /* 0x0003e2000800001e */
[----:B0-----:R-:W-:-:S04]  /*189d0*/  IADD3 R4, P2, PT, R108, UR22, RZ ;  /* 0x000000166c047c10 */ /* 0x001fc8000ff5e0ff */
[----:B------:R-:W-:Y:S02]  /*189e0*/  IADD3.X R5, PT, PT, R109, UR4, RZ, P2, !PT ;  /* 0x000000046d057c10 */ /* 0x000fe400097fe4ff */
[----:B------:R-:W3:Y:S04]  /*189f0*/  LDL.64 R108, [R1+0xd0] ;  /* 0x0000d000016c7983 */ /* 0x000ee80000100a00 */
[----:B-1----:R4:W3:Y:S04]  /*18a00*/  LDG.E.U8 R28, desc[UR32][R4.64] ;  /* 0x00000020041c7981 */ /* 0x0028e8000c1e1100 */
        /* <DEDUP_REMOVED lines=12> */
[----:B------:R-:W3:Y:S04]  /*18ad0*/  LDL.64 R102, [R1+0xa0] ;  /* 0x0000a00001667983 */ /* 0x000ee80000100a00 */
[----:B------:R0:W-:Y:S04]  /*18ae0*/  STS.U8 [R100+UR30+0x10e00], R40 ;  /* 0x010e002864007988 */ /* 0x0001e8000800001e */
[----:B0-----:R0:W3:Y:S02]  /*18af0*/  LDG.E.U8 R40, desc[UR32][R4.64] ;  /* 0x0000002004287981 */ /* 0x0010e4000c1e1100 */
[----:B0-----:R-:W-:-:S04]  /*18b00*/  IADD3 R4, P2, PT, R164, UR22, RZ ;  /* 0x00000016a4047c10 */ /* 0x001fc8000ff5e0ff */
[----:B------:R-:W-:Y:S01]  /*18b10*/  IADD3.X R5, PT, PT, R165, UR4, RZ, P2, !PT ;  /* 0x00000004a5057c10 */ /* 0x000fe200097fe4ff */
        /* <DEDUP_REMOVED lines=32> */
[----:B------:R-:W3:Y:S04]  /*18d20*/  LDL.64 R102, [R1] ;  /* 0x0000000001667983 */ /* 0x000ee80000100a00 */
        /* <DEDUP_REMOVED lines=13> */
[----:B0-----:R0:W3:Y:S01]  /*18e00*/  LDG.E.U8 R91, desc[UR32][R4.64] ;  /* 0x00000020045b7981 */ /* 0x0010e2000c1e1100 */
[----:B------:R-:W-:Y:S02]  /*18e10*/  LOP3.LUT R147, R147, 0x7f, RZ, 0xc0, !PT ;  /* 0x0000007f93937812 */ /* 0x000fe400078ec0ff */
[----:B0-----:R-:W-:-:S04]  /*18e20*/  IADD3 R4, P2, PT, R110, UR22, RZ ;  /* 0x000000166e047c10 */ /* 0x001fc8000ff5e0ff */
[----:B------:R-:W-:Y:S01]  /*18e30*/  IADD3.X R5, PT, PT, R111, UR4, RZ, P2, !PT ;  /* 0x000000046f057c10 */ /* 0x000fe200097fe4ff */
[----:B------:R0:W-:Y:S01]  /*18e40*/  STS.U8 [R100+UR30+0x13e00], R92 ;  /* 0x013e005c64007988 */ /* 0x0001e2000800001e */
[----:B------:R-:W-:-:S03]  /*18e50*/  LOP3.LUT R101, R147, 0x50, RZ, 0x3c, !PT ;  /* 0x0000005093657812 */ /* 0x000fc600078e3cff */
[----:B------:R-:W3:Y:S04]  /*18e60*/  LDL.LU R111, [R1+0x798] ;  /* 0x00079800016f7983 */ /* 0x000ee80000300800 */
[----:B0-----:R0:W3:Y:S04]  /*18e70*/  LDG.E.U8 R92, desc[UR32][R4.64] ;  /* 0x00000020045c7981 */ /* 0x0010e8000c1e1100 */
[----:B------:R1:W-:Y:S01]  /*18e80*/  STS.U8 [R101+UR30+0x10280], R93 ;  /* 0x0102805d65007988 */ /* 0x0003e2000800001e */
[----:B------:R-:W-:-:S03]  /*18e90*/  LOP3.LUT R100, R147, 0x60, RZ, 0x3c, !PT ;  /* 0x0000006093647812 */ /* 0x000fc600078e3cff */
[----:B------:R-:W3:Y:S01]  /*18ea0*/  LDL.LU R110, [R1+0x794] ;  /* 0x00079400016e7983 */ /* 0x000ee20000300800 */
[----:B0-----:R-:W-:-:S04]  /*18eb0*/  IADD3 R4, P2, PT, R108, UR22, RZ ;  /* 0x000000166c047c10 */ /* 0x001fc8000ff5e0ff */
[----:B------:R-:W-:Y:S01]  /*18ec0*/  IADD3.X R5, PT, PT, R109, UR4, RZ, P2, !PT ;  /* 0x000000046d057c10 */ /* 0x000fe200097fe4ff */
[----:B------:R0:W-:Y:S04]  /*18ed0*/  STS.U8 [R101+UR30+0x10680], R94 ;  /* 0x0106805e65007988 */ /* 0x0001e8000800001e */
[----:B-1----:R4:W3:Y:S04]  /*18ee0*/  LDG.E.U8 R93, desc[UR32][R4.64] ;  /* 0x00000020045d7981 */ /* 0x0028e8000c1e1100 */
[----:B------:R1:W-:Y:S04]  /*18ef0*/  STS.U8 [R101+UR30+0x10a80], R95 ;  /* 0x010a805f65007988 */ /* 0x0003e8000800001e */
[----:B------:R-:W3:Y:S01]  /*18f00*/  LDL.LU R109, [R1+0x764] ;  /* 0x00076400016d7983 */ /* 0x000ee20000300800 */
[----:B----4-:R-:W-:-:S03]  /*18f10*/  IADD3 R4, P2, PT, R106, UR22, RZ ;  /* 0x000000166a047c10 */ /* 0x010fc6000ff5e0ff */
[----:B------:R4:W-:Y:S01]  /*18f20*/  STS.U8 [R101+UR30+0x10e80], R96 ;  /* 0x010e806065007988 */ /* 0x0009e2000800001e */
[----:B------:R-:W-:-:S03]  /*18f30*/  IADD3.X R5, PT, PT, R107, UR4, RZ, P2, !PT ;  /* 0x000000046b057c10 */ /* 0x000fc600097fe4ff */
[----:B------:R-:W3:Y:S04]  /*18f40*/  LDL.LU R108, [R1+0x790] ;  /* 0x00079000016c7983 */ /* 0x000ee80000300800 */
[----:B0-----:R2:W3:Y:S04]  /*18f50*/  LDG.E.U8 R94, desc[UR32][R4.64] ;  /* 0x00000020045e7981 */ /* 0x0014e8000c1e1100 */
        /* <DEDUP_REMOVED lines=11> */
[----:B------:R0:W-:Y:S04]  /*19010*/  STS.U8 [R101+UR30+0x13e80], R13 ;  /* 0x013e800d65007988 */ /* 0x0001e8000800001e */
[----:B------:R-:W3:Y:S01]  /*19020*/  LDL.LU R107, [R1+0x78c] ;  /* 0x00078c00016b7983 */ /* 0x000ee20000300800 */
[----:B--2---:R-:W-:-:S03]  /*19030*/  IADD3 R4, P2, PT, R104, UR22, RZ ;  /* 0x0000001668047c10 */ /* 0x004fc6000ff5e0ff */
[----:B------:R-:W-:Y:S01]  /*19040*/  STS.U8 [R100+UR30+0x10300], R14 ;  /* 0x0103000e64007988 */ /* 0x000fe2000800001e */
[----:B------:R-:W-:-:S03]  /*19050*/  IADD3.X R5, PT, PT, R105, UR4, RZ, P2, !PT ;  /* 0x0000000469057c10 */ /* 0x000fc600097fe4ff */
[----:B------:R-:W2:Y:S04]  /*19060*/  LDL.LU R106, [R1+0x3c] ;  /* 0x00003c00016a7983 */ /* 0x000ea80000300800 */
[----:B-1----:R3:W2:Y:S04]  /*19070*/  LDG.E.U8 R95, desc[UR32][R4.64] ;  /* 0x00000020045f7981 */ /* 0x0026a8000c1e1100 */
[----:B------:R-:W-:Y:S04]  /*19080*/  STS.U8 [R100+UR30+0x10700], R15 ;  /* 0x0107000f64007988 */ /* 0x000fe8000800001e */
[----:B------:R-:W2:Y:S01]  /*19090*/  LDL.LU R105, [R1+0x780] ;  /* 0x0007800001697983 */ /* 0x000ea20000300800 */
[----:B---3--:R-:W-:-:S03]  /*190a0*/  IADD3 R4, P2, PT, R102, UR22, RZ ;  /* 0x0000001666047c10 */ /* 0x008fc6000ff5e0ff */
[----:B------:R-:W-:Y:S01]  /*190b0*/  STS.U8 [R100+UR30+0x10b00], R16 ;  /* 0x010b001064007988 */ /* 0x000fe2000800001e */
[----:B------:R-:W-:-:S03]  /*190c0*/  IADD3.X R5, PT, PT, R103, UR4, RZ, P2, !PT ;  /* 0x0000000467057c10 */ /* 0x000fc600097fe4ff */
[----:B------:R-:W3:Y:S04]  /*190d0*/  LDL.LU R104, [R1+0x77c] ;  /* 0x00077c0001687983 */ /* 0x000ee80000300800 */
[----:B----4-:R1:W4:Y:S04]  /*190e0*/  LDG.E.U8 R96, desc[UR32][R4.64] ;  /* 0x0000002004607981 */ /* 0x010328000c1e1100 */
[----:B------:R-:W-:Y:S01]  /*190f0*/  STS.U8 [R100+UR30+0x10f00], R17 ;  /* 0x010f001164007988 */ /* 0x000fe2000800001e */
[----:B0-----:R-:W-:-:S03]  /*19100*/  LOP3.LUT R6, R99, 0x70, RZ, 0x3c, !PT ;  /* 0x0000007063067812 */ /* 0x001fc600078e3cff */
[----:B------:R-:W3:Y:S01]  /*19110*/  LDL.LU R103, [R1+0x75c] ;  /* 0x00075c0001677983 */ /* 0x000ee20000300800 */
[----:B-1----:R-:W-:-:S03]  /*19120*/  IADD3 R4, P2, PT, R162, UR22, RZ ;  /* 0x00000016a2047c10 */ /* 0x002fc6000ff5e0ff */
[----:B------:R-:W-:Y:S01]  /*19130*/  STS.U8 [R100+UR30+0x11300], R18 ;  /* 0x0113001264007988 */ /* 0x000fe2000800001e */
[----:B------:R-:W-:-:S03]  /*19140*/  IADD3.X R5, PT, PT, R163, UR4, RZ, P2, !PT ;  /* 0x00000004a3057c10 */ /* 0x000fc600097fe4ff */
[----:B------:R-:W3:Y:S04]  /*19150*/  LDL.LU R102, [R1+0x788] ;  /* 0x0007880001667983 */ /* 0x000ee80000300800 */
[----:B------:R0:W3:Y:S04]  /*19160*/  LDG.E.U8 R3, desc[UR32][R4.64] ;  /* 0x0000002004037981 */ /* 0x0000e8000c1e1100 */
[----:B------:R-:W-:Y:S04]  /*19170*/  STS.U8 [R100+UR30+0x11700], R19 ;  /* 0x0117001364007988 */ /* 0x000fe8000800001e */
[----:B------:R-:W3:Y:S01]  /*19180*/  LDL.LU R101, [R1+0x784] ;  /* 0x0007840001657983 */ /* 0x000ee20000300800 */
[----:B0-----:R-:W-:-:S04]  /*19190*/  IADD3 R4, P2, PT, R158, UR22, RZ ;  /* 0x000000169e047c10 */ /* 0x001fc8000ff5e0ff */
[----:B------:R-:W-:-:S05]  /*191a0*/  IADD3.X R5, PT, PT, R159, UR4, RZ, P2, !PT ;  /* 0x000000049f057c10 */ /* 0x000fca00097fe4ff */
[----:B------:R0:W3:Y:S04]  /*191b0*/  LDG.E.U8 R0, desc[UR32][R4.64] ;  /* 0x0000002004007981 */ /* 0x0000e8000c1e1100 */
[----:B------:R-:W-:Y:S04]  /*191c0*/  STS.U8 [R100+UR30+0x11b00], R21 ;  /* 0x011b001564007988 */ /* 0x000fe8000800001e */
[----:B------:R-:W-:Y:S01]  /*191d0*/  STS.U8 [R100+UR30+0x11f00], R23 ;  /* 0x011f001764007988 */ /* 0x000fe2000800001e */
[----:B0-----:R-:W-:-:S03]  /*191e0*/  IADD3 R4, P2, PT, R150, UR22, RZ ;  /* 0x0000001696047c10 */ /* 0x001fc6000ff5e0ff */
[----:B------:R-:W-:Y:S01]  /*191f0*/  STS.U8 [R100+UR30+0x12300], R25 ;  /* 0x0123001964007988 */ /* 0x000fe2000800001e */
[----:B------:R-:W-:-:S03]  /*19200*/  IADD3.X R5, PT, PT, R151, UR4, RZ, P2, !PT ;  /* 0x0000000497057c10 */ /* 0x000fc600097fe4ff */
[----:B------:R-:W-:Y:S04]  /*19210*/  STS.U8 [R100+UR30+0x12700], R28 ;  /* 0x0127001c64007988 */ /* 0x000fe8000800001e */
[----:B------:R-:W-:Y:S04]  /*19220*/  STS.U8 [R100+UR30+0x12b00], R32 ;  /* 0x012b002064007988 */ /* 0x000fe8000800001e */
[----:B------:R-:W-:Y:S04]  /*19230*/  STS.U8 [R100+UR30+0x12f00], R36 ;  /* 0x012f002464007988 */ /* 0x000fe8000800001e */
[----:B------:R-:W-:Y:S04]  /*19240*/  STS.U8 [R100+UR30+0x13300], R40 ;  /* 0x0133002864007988 */ /* 0x000fe8000800001e */
[----:B------:R-:W-:Y:S04]  /*19250*/  STS.U8 [R100+UR30+0x13700], R44 ;  /* 0x0137002c64007988 */ /* 0x000fe8000800001e */
[----:B------:R-:W-:Y:S04]  /*19260*/  STS.U8 [R100+UR30+0x13b00], R48 ;  /* 0x013b003064007988 */ /* 0x000fe8000800001e */
[----:B------:R0:W-:Y:S01]  /*19270*/  STS.U8 [R100+UR30+0x13f00], R55 ;  /* 0x013f003764007988 */ /* 0x0001e2000800001e */
[----:B------:R-:W-:-:S03]  /*19280*/  F2FP.SATFINITE.E4M3.F32.PACK_AB_MERGE_C R7, R8, R9, R145 ;  /* 0x000000090807723e */ /* 0x000fc60004807091 */
[----:B------:R1:W3:Y:S04]  /*19290*/  LDG.E.U8 R4, desc[UR32][R4.64] ;  /* 0x0000002004047981 */ /* 0x0002e8000c1e1100 */
[----:B0-----:R-:W3:Y:S04]  /*192a0*/  LDL.LU R100, [R1+0x778] ;  /* 0x0007780001647983 */ /* 0x001ee80000300800 */
[----:B------:R-:W3:Y:S04]  /*192b0*/  LDL.LU R99, [R1+0x774] ;  /* 0x0007740001637983 */ /* 0x000ee80000300800 */
[----:B------:R-:W3:Y:S04]  /*192c0*/  LDL.LU R9, [R1+0x910] ;  /* 0x0009100001097983 */ /* 0x000ee80000300800 */
[----:B------:R-:W3:Y:S01]  /*192d0*/  LDL.LU R8, [R1+0x90c] ;  /* 0x00090c0001087983 */ /* 0x000ee20000300800 */
[----:B------:R-:W-:-:S03]  /*192e0*/  F2FP.SATFINITE.E4M3.F32.PACK_AB_MERGE_C R21, R134, R136, R20 ;  /* 0x000000888615723e */ /* 0x000fc60004807014 */
[----:B------:R-:W3:Y:S01]  /*192f0*/  LDL.LU R136, [R1+0x908] ;  /* 0x0009080001887983 */ /* 0x000ee20000300800 */
[----:B------:R-:W-:-:S03]  /*19300*/  F2FP.SATFINITE.E4M3.F32.PACK_AB_MERGE_C R20, R133, R135, R142 ;  /* 0x000000878514723e */ /* 0x000fc6000480708e */
[----:B------:R0:W5:Y:S01]  /*19310*/  LDL.LU R134, [R1+0x904] ;  /* 0x0009040001867983 */ /* 0x0001620000300800 */
[----:B------:R-:W-:-:S03]  /*19320*/  F2FP.SATFINITE.E4M3.F32.PACK_AB_MERGE_C R22, R155, R132, R22 ;  /* 0x000000849b16723e */ /* 0x000fc60004807016 */
[----:B------:R0:W5:Y:S04]  /*19330*/  LDL.LU R135, [R1+0x900] ;  /* 0x0009000001877983 */ /* 0x0001680000300800 */
[----:B------:R0:W5:Y:S04]  /*19340*/  LDL.LU R133, [R1+0x8fc] ;  /* 0x0008fc0001857983 */ /* 0x0001680000300800 */
[----:B------:R0:W5:Y:S01]  /*19350*/  LDL.LU R132, [R1+0x8f8] ;  /* 0x0008f80001847983 */ /* 0x0001620000300800 */
[----:B-1----:R-:W1:Y:S03]  /*19360*/  S2R R5, SR_TID.X ;  /* 0x0000000000057919 */ /* 0x002e660000002100 */
[----:B------:R-:W-:Y:S04]  /*19370*/  STS.U8 [R6+UR30+0x10380], R59 ;  /* 0x0103803b06007988 */ /* 0x000fe8000800001e */
[----:B------:R-:W-:Y:S04]  /*19380*/  STS.U8 [R6+UR30+0x10780], R63 ;  /* 0x0107803f06007988 */ /* 0x000fe8000800001e */
[----:B------:R-:W-:Y:S04]  /*19390*/  STS.U8 [R6+UR30+0x10b80], R73 ;  /* 0x010b804906007988 */ /* 0x000fe8000800001e */
[----:B------:R-:W-:Y:S04]  /*193a0*/  STS.U8 [R6+UR30+0x10f80], R77 ;  /* 0x010f804d06007988 */ /* 0x000fe8000800001e */
[----:B------:R-:W-:Y:S04]  /*193b0*/  STS.U8 [R6+UR30+0x11380], R81 ;  /* 0x0113805106007988 */ /* 0x000fe8000800001e */
[----:B------:R-:W-:Y:S04]  /*193c0*/  STS.U8 [R6+UR30+0x11780], R87 ;  /* 0x0117805706007988 */ /* 0x000fe8000800001e */
[----:B------:R-:W-:Y:S01]  /*193d0*/  STS.U8 [R6+UR30+0x11b80], R90 ;  /* 0x011b805a06007988 */ /* 0x000fe2000800001e */
[----:B------:R-:W-:-:S03]  /*193e0*/  FFMA R122, R122, UR59, -R2 ;  /* 0x0000003b7a7a7c23 */ /* 0x000fc60008000802 */
[----:B------:R-:W-:Y:S04]  /*193f0*/  STS.U8 [R6+UR30+0x11f80], R91 ;  /* 0x011f805b06007988 */ /* 0x000fe8000800001e */
[----:B------:R-:W-:Y:S01]  /*19400*/  STS.U8 [R6+UR30+0x12380], R92 ;  /* 0x0123805c06007988 */ /* 0x000fe2000800001e */
[----:B------:R-:W-:-:S03]  /*19410*/  FFMA R123, R123, UR59, -R2 ;  /* 0x0000003b7b7b7c23 */ /* 0x000fc60008000802 */
[----:B------:R-:W-:Y:S01]  /*19420*/  STS.U8 [R6+UR30+0x12780], R93 ;  /* 0x0127805d06007988 */ /* 0x000fe2000800001e */
[----:B------:R-:W-:-:S03]  /*19430*/  FFMA R120, R120, UR59, -R2 ;  /* 0x0000003b78787c23 */ /* 0x000fc60008000802 */
[----:B------:R-:W-:Y:S01]  /*19440*/  STS.U8 [R6+UR30+0x12b80], R94 ;  /* 0x012b805e06007988 */ /* 0x000fe2000800001e */
[--C-:B------:R-:W-:Y:S01]  /*19450*/  FFMA R121, R121, UR59, -R2.reuse ;  /* 0x0000003b79797c23 */ /* 0x100fe20008000802 */
[----:B------:R-:W-:Y:S01]  /*19460*/  FMUL R25, R122, 1.4426950216293334961 ;  /* 0x3fb8aa3b7a197820 */ /* 0x000fe20000400000 */
[----:B------:R-:W-:Y:S01]  /*19470*/  FMUL R123, R123, 1.4426950216293334961 ;  /* 0x3fb8aa3b7b7b7820 */ /* 0x000fe20000400000 */
[--C-:B------:R-:W-:Y:S01]  /*19480*/  FFMA R126, R126, UR59, -R2.reuse ;  /* 0x0000003b7e7e7c23 */ /* 0x100fe20008000802 */
[--C-:B------:R-:W-:Y:S01]  /*19490*/  FFMA R127, R127, UR59, -R2.reuse ;  /* 0x0000003b7f7f7c23 */ /* 0x100fe20008000802 */
[--C-:B------:R-:W-:Y:S01]  /*194a0*/  FFMA R130, R130, UR59, -R2.reuse ;  /* 0x0000003b82827c23 */ /* 0x100fe20008000802 */
[--C-:B------:R-:W-:Y:S01]  /*194b0*/  FFMA R131, R131, UR59, -R2.reuse ;  /* 0x0000003b83837c23 */ /* 0x100fe20008000802 */
[----:B------:R-:W-:Y:S01]  /*194c0*/  FMUL R17, R120, 1.4426950216293334961 ;  /* 0x3fb8aa3b78117820 */ /* 0x000fe20000400000 */
[----:B------:R-:W-:Y:S01]  /*194d0*/  FMUL R16, R121, 1.4426950216293334961 ;  /* 0x3fb8aa3b79107820 */ /* 0x000fe20000400000 */
[--C-:B------:R-:W-:Y:S01]  /*194e0*/  FFMA R147, R125, UR59, -R2.reuse ;  /* 0x0000003b7d937c23 */ /* 0x100fe20008000802 */
[----:B------:R-:W-:Y:S01]  /*194f0*/  MUFU.EX2 R25, R25 ;  /* 0x0000001900197308 */ /* 0x000fe20000000800 */
[--C-:B------:R-:W-:Y:S01]  /*19500*/  FFMA R124, R124, UR59, -R2.reuse ;  /* 0x0000003b7c7c7c23 */ /* 0x100fe20008000802 */
[--C-:B------:R-:W-:Y:S01]  /*19510*/  FFMA R128, R128, UR59, -R2.reuse ;  /* 0x0000003b80807c23 */ /* 0x100fe20008000802 */
[----:B------:R-:W-:Y:S01]  /*19520*/  FFMA R129, R129, UR59, -R2 ;  /* 0x0000003b81817c23 */ /* 0x000fe20008000802 */
[----:B------:R-:W-:Y:S01]  /*19530*/  FMUL R126, R126, 1.4426950216293334961 ;  /* 0x3fb8aa3b7e7e7820 */ /* 0x000fe20000400000 */
[----:B------:R-:W-:Y:S01]  /*19540*/  FMUL R127, R127, 1.4426950216293334961 ;  /* 0x3fb8aa3b7f7f7820 */ /* 0x000fe20000400000 */
[----:B------:R-:W-:Y:S01]  /*19550*/  FMUL R130, R130, 1.4426950216293334961 ;  /* 0x3fb8aa3b82827820 */ /* 0x000fe20000400000 */
[----:B------:R-:W-:Y:S01]  /*19560*/  FMUL R131, R131, 1.4426950216293334961 ;  /* 0x3fb8aa3b83837820 */ /* 0x000fe20000400000 */
[----:B------:R-:W-:Y:S01]  /*19570*/  MUFU.EX2 R149, R123 ;  /* 0x0000007b00957308 */ /* 0x000fe20000000800 */
[----:B------:R-:W-:Y:S01]  /*19580*/  FMUL R147, R147, 1.4426950216293334961 ;  /* 0x3fb8aa3b93937820 */ /* 0x000fe20000400000 */
[----:B------:R-:W-:Y:S01]  /*19590*/  F2FP.SATFINITE.E4M3.F32.PACK_AB_MERGE_C R10, R110, R111, R146 ;  /* 0x0000006f6e0a723e */ /* 0x000fe20004807092 */
[----:B------:R-:W-:Y:S01]  /*195a0*/  FMUL R124, R124, 1.4426950216293334961 ;  /* 0x3fb8aa3b7c7c7820 */ /* 0x000fe20000400000 */
[----:B------:R-:W-:Y:S01]  /*195b0*/  FMUL R128, R128, 1.4426950216293334961 ;  /* 0x3fb8aa3b80807820 */ /* 0x000fe20000400000 */
[----:B------:R-:W-:-:S03]  /*195c0*/  FMUL R129, R129, 1.4426950216293334961 ;  /* 0x3fb8aa3b81817820 */ /* 0x000fc60000400000 */
[----:B------:R-:W0:Y:S01]  /*195d0*/  MUFU.EX2 R17, R17 ;  /* 0x0000001100117308 */ /* 0x000e220000000800 */
[----:B------:R-:W-:-:S07]  /*195e0*/  F2FP.SATFINITE.E4M3.F32.PACK_AB_MERGE_C R12, R143, R144, R27 ;  /* 0x000000908f0c723e */ /* 0x000fce000480701b */
[----:B------:R-:W0:Y:S01]  /*195f0*/  MUFU.EX2 R16, R16 ;  /* 0x0000001000107308 */ /* 0x000e220000000800 */
[----:B------:R-:W-:-:S07]  /*19600*/  F2FP.SATFINITE.E4M3.F32.PACK_AB_MERGE_C R23, R152, R153, R24 ;  /* 0x000000999817723e */ /* 0x000fce0004807018 */
[----:B------:R-:W-:Y:S08]  /*19610*/  MUFU.EX2 R146, R126 ;  /* 0x0000007e00927308 */ /* 0x000ff00000000800 */
[----:B------:R-:W0:Y:S01]  /*19620*/  MUFU.EX2 R145, R127 ;  /* 0x0000007f00917308 */ /* 0x000e220000000800 */
[----:B------:R-:W-:-:S07]  /*19630*/  F2FP.SATFINITE.E4M3.F32.PACK_AB_MERGE_C R11, R107, R108, R109 ;  /* 0x0000006c6b0b723e */ /* 0x000fce000480706d */
[----:B------:R-:W-:Y:S08]  /*19640*/  MUFU.EX2 R138, R130 ;  /* 0x00000082008a7308 */ /* 0x000ff00000000800 */
[----:B------:R-:W0:Y:S01]  /*19650*/  MUFU.EX2 R137, R131 ;  /* 0x0000008300897308 */ /* 0x000e220000000800 */
[----:B------:R-:W-:-:S07]  /*19660*/  F2FP.SATFINITE.E4M3.F32.PACK_AB_MERGE_C R13, R26, R141, R31 ;  /* 0x0000008d1a0d723e */ /* 0x000fce000480701f */
[----:B------:R-:W-:Y:S01]  /*19670*/  MUFU.EX2 R148, R124 ;  /* 0x0000007c00947308 */ /* 0x000fe20000000800 */
[----:B--2---:R-:W-:Y:S07]  /*19680*/  STS.U8 [R6+UR30+0x12f80], R95 ;  /* 0x012f805f06007988 */ /* 0x004fee000800001e */
[----:B------:R-:W2:Y:S01]  /*19690*/  MUFU.EX2 R147, R147 ;  /* 0x0000009300937308 */ /* 0x000ea20000000800 */
[----:B------:R-:W-:-:S07]  /*196a0*/  F2FP.SATFINITE.E4M3.F32.PACK_AB_MERGE_C R14, R30, R29, R35 ;  /* 0x0000001d1e0e723e */ /* 0x000fce0004807023 */
[----:B------:R-:W-:Y:S01]  /*196b0*/  MUFU.EX2 R144, R128 ;  /* 0x0000008000907308 */ /* 0x000fe20000000800 */
[----:B------:R-:W-:-:S07]  /*196c0*/  F2FP.SATFINITE.E4M3.F32.PACK_AB_MERGE_C R15, R34, R33, R39 ;  /* 0x00000021220f723e */ /* 0x000fce0004807027 */
[----:B------:R-:W0:Y:S01]  /*196d0*/  MUFU.EX2 R139, R129 ;  /* 0x00000081008b7308 */ /* 0x000e220000000800 */
[----:B----4-:R-:W-:Y:S04]  /*196e0*/  STS.U8 [R6+UR30+0x13380], R96 ;  /* 0x0133806006007988 */ /* 0x010fe8000800001e */
[----:B---3--:R1:W-:Y:S02]  /*196f0*/  STS.U8 [R6+UR30+0x13780], R3 ;  /* 0x0137800306007988 */ /* 0x0083e4000800001e */
[C---:B-1----:R-:W-:Y:S02]  /*19700*/  LOP3.LUT R3, R5.reuse, 0x7f, RZ, 0xc0, !PT ;  /* 0x0000007f05037812 */ /* 0x042fe400078ec0ff */
[----:B------:R1:W-:Y:S02]  /*19710*/  STS.U8 [R6+UR30+0x13b80], R0 ;  /* 0x013b800006007988 */ /* 0x0003e4000800001e */
[----:B-1----:R-:W-:-:S05]  /*19720*/  IMAD.SHL.U32 R0, R5, 0x10, RZ ;  /* 0x0000001005007824 */ /* 0x002fca00078e00ff */
[----:B------:R-:W-:-:S05]  /*19730*/  LOP3.LUT R0, R0, 0x70, RZ, 0xc0, !PT ;  /* 0x0000007000007812 */ /* 0x000fca00078ec0ff */
[----:B------:R-:W-:Y:S01]  /*19740*/  IMAD R0, R3, 0x80, R0 ;  /* 0x0000008003007824 */ /* 0x000fe200078e0200 */
[----:B------:R-:W-:-:S04]  /*19750*/  F2FP.SATFINITE.E4M3.F32.PACK_AB_MERGE_C R5, R104, R105, R106 ;  /* 0x000000696805723e */ /* 0x000fc8000480706a */
[C---:B------:R-:W-:Y:S02]  /*19760*/  LOP3.LUT R18, R0.reuse, 0x10, RZ, 0x3c, !PT ;  /* 0x0000001000127812 */ /* 0x040fe400078e3cff */
[C---:B------:R-:W-:Y:S02]  /*19770*/  LOP3.LUT R3, R0.reuse, 0x20, RZ, 0x3c, !PT ;  /* 0x0000002000037812 */ /* 0x040fe400078e3cff */
[----:B------:R-:W-:Y:S01]  /*19780*/  LOP3.LUT R19, R0, 0x30, RZ, 0x3c, !PT ;  /* 0x0000003000137812 */ /* 0x000fe200078e3cff */
[----:B0-----:R-:W-:Y:S01]  /*19790*/  FADD R88, R17, R88 ;  /* 0x0000005811587221 */ /* 0x001fe20000000000 */
[----:B------:R-:W-:Y:S01]  /*197a0*/  F2FP.SATFINITE.E4M3.F32.PACK_AB_MERGE_C R141, R42, R41, R47 ;  /* 0x000000292a8d723e */ /* 0x000fe2000480702f */
[----:B------:R0:W-:Y:S02]  /*197b0*/  STS.U8 [R6+UR30+0x13f80], R4 ;  /* 0x013f800406007988 */ /* 0x0001e4000800001e */
[----:B0-----:R-:W-:Y:S02]  /*197c0*/  F2FP.SATFINITE.E4M3.F32.PACK_AB_MERGE_C R4, R101, R102, R103 ;  /* 0x000000666504723e */ /* 0x001fe40004807067 */
[----:B------:R-:W-:Y:S01]  /*197d0*/  F2FP.SATFINITE.E4M3.F32.PACK_AB_MERGE_C R6, R99, R100, R154 ;  /* 0x000000646306723e */ /* 0x000fe2000480709a */
[----:B------:R-:W-:Y:S04]  /*197e0*/  STS.128 [R0+UR30+0x4000], R8 ;  /* 0x0040000800007988 */ /* 0x000fe80008000c1e */
[----:B------:R0:W-:Y:S04]  /*197f0*/  STS.128 [R18+UR30+0x4000], R4 ;  /* 0x0040000412007988 */ /* 0x0001e80008000c1e */
[----:B------:R1:W-:Y:S01]  /*19800*/  STS.128 [R3+UR30+0x4000], R20 ;  /* 0x0040001403007988 */ /* 0x0003e20008000c1e */
[----:B------:R-:W-:-:S03]  /*19810*/  F2FP.SATFINITE.E4M3.F32.PACK_AB_MERGE_C R140, R38, R37, R43 ;  /* 0x00000025268c723e */ /* 0x000fc6000480702b */
[----:B------:R3:W-:Y:S01]  /*19820*/  STS.128 [R19+UR30+0x4000], R12 ;  /* 0x0040000c13007988 */ /* 0x0007e20008000c1e */
[----:B------:R-:W-:Y:S02]  /*19830*/  F2FP.SATFINITE.E4M3.F32.PACK_AB_MERGE_C R142, R46, R45, R51 ;  /* 0x0000002d2e8e723e */ /* 0x000fe40004807033 */
[----:B------:R-:W-:Y:S01]  /*19840*/  F2FP.SATFINITE.E4M3.F32.PACK_AB_MERGE_C R143, R50, R49, R57 ;  /* 0x00000031328f723e */ /* 0x000fe20004807039 */
[----:B------:R-:W-:Y:S01]  /*19850*/  FADD R88, R16, R88 ;  /* 0x0000005810587221 */ /* 0x000fe20000000000 */
[----:B------:R-:W-:Y:S02]  /*19860*/  F2FP.SATFINITE.E4M3.F32.PACK_AB_MERGE_C R153, R60, R58, R65 ;  /* 0x0000003a3c99723e */ /* 0x000fe40004807041 */
[----:B0-----:R-:W-:Y:S02]  /*19870*/  F2FP.SATFINITE.E4M3.F32.PACK_AB_MERGE_C R18, R145, R146, RZ ;  /* 0x000000929112723e */ /* 0x001fe400048070ff */
[----:B-1----:R-:W-:Y:S02]  /*19880*/  F2FP.SATFINITE.E4M3.F32.PACK_AB_MERGE_C R3, R149, R25, RZ ;  /* 0x000000199503723e */ /* 0x002fe400048070ff */
[----:B------:R-:W-:-:S02]  /*19890*/  F2FP.SATFINITE.E4M3.F32.PACK_AB_MERGE_C R152, R56, R54, R61 ;  /* 0x000000363898723e */ /* 0x000fc4000480703d */
[----:B------:R-:W-:Y:S02]  /*198a0*/  F2FP.SATFINITE.E4M3.F32.PACK_AB_MERGE_C R17, R16, R17, R3 ;  /* 0x000000111011723e */ /* 0x000fe40004807003 */
[----:B---3--:R-:W-:Y:S02]  /*198b0*/  F2FP.SATFINITE.E4M3.F32.PACK_AB_MERGE_C R19, R137, R138, RZ ;  /* 0x0000008a8913723e */ /* 0x008fe400048070ff */
[----:B------:R-:W-:Y:S02]  /*198c0*/  LOP3.LUT R3, R0, 0x40, RZ, 0x3c, !PT ;  /* 0x0000004000037812 */ /* 0x000fe400078e3cff */
[----:B------:R-:W-:Y:S02]  /*198d0*/  F2FP.SATFINITE.E4M3.F32.PACK_AB_MERGE_C R154, R64, R62, R68 ;  /* 0x0000003e409a723e */ /* 0x000fe40004807044 */
[----:B------:R-:W-:Y:S02]  /*198e0*/  F2FP.SATFINITE.E4M3.F32.PACK_AB_MERGE_C R155, R67, R66, R71 ;  /* 0x00000042439b723e */ /* 0x000fe40004807047 */
[----:B------:R-:W-:Y:S01]  /*198f0*/  LOP3.LUT R5, R0, 0x50, RZ, 0x3c, !PT ;  /* 0x0000005000057812 */ /* 0x000fe200078e3cff */
[----:B------:R-:W-:Y:S01]  /*19900*/  FADD R7, -R2, R136 ;  /* 0x0000008802077221 */ /* 0x000fe20000000100 */
[----:B------:R-:W-:-:S02]  /*19910*/  F2FP.SATFINITE.E4M3.F32.PACK_AB_MERGE_C R13, R74, R72, R79 ;  /* 0x000000484a0d723e */ /* 0x000fc4000480704f */
[----:B------:R-:W-:Y:S02]  /*19920*/  F2FP.SATFINITE.E4M3.F32.PACK_AB_MERGE_C R12, R70, R69, R75 ;  /* 0x00000045460c723e */ /* 0x000fe4000480704b */
[----:B------:R-:W-:Y:S02]  /*19930*/  F2FP.SATFINITE.E4M3.F32.PACK_AB_MERGE_C R14, R78, R76, R83 ;  /* 0x0000004c4e0e723e */ /* 0x000fe40004807053 */
[----:B------:R-:W-:Y:S02]  /*19940*/  F2FP.SATFINITE.E4M3.F32.PACK_AB_MERGE_C R15, R82, R80, R86 ;  /* 0x00000050520f723e */ /* 0x000fe40004807056 */
[C---:B------:R-:W-:Y:S02]  /*19950*/  LOP3.LUT R4, R0.reuse, 0x60, RZ, 0x3c, !PT ;  /* 0x0000006000047812 */ /* 0x040fe400078e3cff */
[----:B------:R-:W-:Y:S02]  /*19960*/  F2FP.SATFINITE.E4M3.F32.PACK_AB_MERGE_C R16, R85, R84, R89 ;  /* 0x000000545510723e */ /* 0x000fe40004807059 */
[----:B------:R-:W-:-:S02]  /*19970*/  LOP3.LUT R6, R0, 0x70, RZ, 0x3c, !PT ;  /* 0x0000007000067812 */ /* 0x000fc400078e3cff */
[----:B--2---:R-:W-:Y:S02]  /*19980*/  F2FP.SATFINITE.E4M3.F32.PACK_AB_MERGE_C R18, R147, R148, R18 ;  /* 0x000000949312723e */ /* 0x004fe40004807012 */
[----:B------:R-:W-:Y:S01]  /*19990*/  F2FP.SATFINITE.E4M3.F32.PACK_AB_MERGE_C R19, R139, R144, R19 ;  /* 0x000000908b13723e */ /* 0x000fe20004807013 */
[----:B------:R0:W-:Y:S01]  /*199a0*/  STS.128 [R3+UR30+0x4000], R140 ;  /* 0x0040008c03007988 */ /* 0x0001e20008000c1e */
[----:B------:R-:W-:-:S03]  /*199b0*/  FMUL R0, R7, 1.4426950216293334961 ;  /* 0x3fb8aa3b07007820 */ /* 0x000fc60000400000 */
[----:B------:R-:W-:Y:S04]  /*199c0*/  STS.128 [R5+UR30+0x4000], R152 ;  /* 0x0040009805007988 */ /* 0x000fe80008000c1e */
[----:B------:R-:W-:Y:S04]  /*199d0*/  STS.128 [R4+UR30+0x4000], R12 ;  /* 0x0040000c04007988 */ /* 0x000fe80008000c1e */
[----:B------:R1:W-:Y:S01]  /*199e0*/  STS.128 [R6+UR30+0x4000], R16 ;  /* 0x0040001006007988 */ /* 0x0003e20008000c1e */
[----:B0-----:R-:W-:Y:S01]  /*199f0*/  FADD R3, R25, R88 ;  /* 0x0000005819037221 */ /* 0x001fe20000000000 */
[----:B------:R-:W0:Y:S01]  /*19a00*/  MUFU.EX2 R0, R0 ;  /* 0x0000000000007308 */ /* 0x000e220000000800 */
[----:B-1----:R-:W0:Y:S01]  /*19a10*/  LDTM.x128 R4, tmem[UR28] ;  /* 0x0000001c000479ee */ /* 0x002e2200083c0000 */
[----:B------:R-:W-:Y:S01]  /*19a20*/  NOP ;  /* 0x0000000000007918 */ /* 0x000fe20000000000 */
[C---:B0-----:R-:W-:Y:S01]  /*19a30*/  FMUL R4, R0.reuse, R4 ;  /* 0x0000000400047220 */ /* 0x041fe20000400000 */
        /* <DEDUP_REMOVED lines=127> */
[----:B------:R0:W-:Y:S01]  /*1a230*/  STTM.x128 tmem[UR28], R4 ;  /* 0x00000004000079ed */ /* 0x0001e200083c001c */
[----:B------:R-:W1:Y:S02]  /*1a240*/  FENCE.VIEW.ASYNC.T ;  /* 0x00000000000073c6 */ /* 0x000e640000000200 */
[----:B-1----:R-:W-:Y:S01]  /*1a250*/  BAR.SYNC.DEFER_BLOCKING 0x0 ;  /* 0x0000000000007b1d */ /* 0x002fe20000010000 */
[----:B------:R-:W-:-:S04]  /*1a260*/  FADD R3, R149, R3 ;  /* 0x0000000395037221 */ /* 0x000fc80000000000 */
[----:B------:R-:W-:Y:S01]  /*1a270*/  FADD R148, R148, R3 ;  /* 0x0000000394947221 */ /* 0x000fe20000000000 */
[----:B------:R1:W-:Y:S06]  /*1a280*/  MEMBAR.ALL.CTA ;  /* 0x0000000000007992 */ /* 0x0003ec0000008000 */
[----:B-1----:R-:W1:Y:S01]  /*1a290*/  FENCE.VIEW.ASYNC.S ;  /* 0x00000000000073c6 */ /* 0x002e620000000000 */
[----:B------:R-:W-:-:S04]  /*1a2a0*/  FADD R147, R147, R148 ;  /* 0x0000009493937221 */ /* 0x000fc80000000000 */
[----:B------:R-:W-:-:S04]  /*1a2b0*/  FADD R146, R146, R147 ;  /* 0x0000009392927221 */ /* 0x000fc80000000000 */
[----:B------:R-:W-:-:S04]  /*1a2c0*/  FADD R145, R145, R146 ;  /* 0x0000009291917221 */ /* 0x000fc80000000000 */
[----:B------:R-:W-:-:S04]  /*1a2d0*/  FADD R144, R144, R145 ;  /* 0x0000009190907221 */ /* 0x000fc80000000000 */
[----:B------:R-:W-:Y:S01]  /*1a2e0*/  FADD R144, R139, R144 ;  /* 0x000000908b907221 */ /* 0x000fe20000000000 */
[----:B------:R-:W-:-:S03]  /*1a2f0*/  ULEA UR27, UR25, UR30, 0x3 ;  /* 0x0000001e191b7291 */ /* 0x000fc6000f8e18ff */
[----:B------:R-:W-:Y:S01]  /*1a300*/  FADD R144, R138, R144 ;  /* 0x000000908a907221 */ /* 0x000fe20000000000 */
[----:B------:R-:W-:-:S03]  /*1a310*/  UIADD3 UR27, UPT, UPT, UR27, 0x14000, URZ ;  /* 0x000140001b1b7890 */ /* 0x000fc6000fffe0ff */
[----:B------:R-:W-:Y:S01]  /*1a320*/  FADD R144, R137, R144 ;  /* 0x0000009089907221 */ /* 0x000fe20000000000 */
[----:B------:R-:W-:Y:S01]  /*1a330*/  UMOV UR65, UR64 ;  /* 0x0000004000417c82 */ /* 0x000fe20008000000 */
[----:B-1----:R-:W-:Y:S06]  /*1a340*/  BAR.SYNC.DEFER_BLOCKING 0x0 ;  /* 0x0000000000007b1d */ /* 0x002fec0000010000 */
[----:B------:R-:W-:Y:S05]  /*1a350*/  BRA.U UP2, `(.L_x_15) ;  /* 0x0000000102547547 */ /* 0x000fea000b800000 */
        /* <DEDUP_REMOVED lines=12> */
[----:B------:R1:W-:Y:S01]  /*1a420*/  UTCQMMA gdesc[UR12], gdesc[UR14], tmem[UR29], tmem[UR16], idesc[UR17], UPT ;  /* 0x00ff100e0c0075ea */ /* 0x0003e2000b80031d */
        /* <DEDUP_REMOVED lines=8> */
.L_x_15:
[----:B------:R-:W2:Y:S01]  /*1a4b0*/  LDL.LU R3, [R1+0x79c] ;  /* 0x00079c0001037983 */ /* 0x000ea20000300800 */
[----:B------:R-:W-:Y:S01]  /*1a4c0*/  UIADD3 UR25, UPT, UPT, UR25, 0x1, URZ ;  /* 0x0000000119197890 */ /* 0x000fe2000fffe0ff */
[----:B------:R-:W-:Y:S01]  /*1a4d0*/  IMAD.U32 R137, RZ, RZ, UR65 ;  /* 0x00000041ff897e24 */ /* 0x000fe2000f8e00ff */
[----:B-1----:R-:W-:Y:S01]  /*1a4e0*/  UIADD3 UR12, UPT, UPT, UR61, -0x80, URZ ;  /* 0xffffff803d0c7890 */ /* 0x002fe2000fffe0ff */
[----:B------:R-:W-:Y:S01]  /*1a4f0*/  IMAD.MOV.U32 R136, RZ, RZ, R2 ;  /* 0x000000ffff887224 */ /* 0x000fe200078e0002 */
[----:B------:R-:W-:Y:S02]  /*1a500*/  UISETP.GT.AND UP1, UPT, UR25, 0x1, UPT ;  /* 0x000000011900788c */ /* 0x000fe4000bf24270 */
[----:B------:R-:W-:Y:S02]  /*1a510*/  UIADD3 UR6, UPT, UPT, UR6, 0x80, URZ ;  /* 0x0000008006067890 */ /* 0x000fe4000fffe0ff */
[----:B------:R-:W-:Y:S02]  /*1a520*/  USEL UR64, URZ, 0x1, !UP1 ;  /* 0x00000001ff407887 */ /* 0x000fe4000c800000 */
[----:B------:R-:W-:-:S02]  /*1a530*/  USEL UR25, UR25, URZ, !UP1 ;  /* 0x000000ff19197287 */ /* 0x000fc4000c800000 */
[----:B------:R-:W-:Y:S02]  /*1a540*/  UISETP.GE.AND UP1, UPT, UR6, UR12, UPT ;  /* 0x0000000c0600728c */ /* 0x000fe4000bf26270 */
[----:B------:R-:W-:Y:S02]  /*1a550*/  USHF.L.U32 UR4, UR60, 0x7, URZ ;  /* 0x000000073c047899 */ /* 0x000fe400080006ff */
[----:B------:R-:W-:Y:S02]  /*1a560*/  USHF.L.U32 UR5, UR62, 0x7, URZ ;  /* 0x000000073e057899 */ /* 0x000fe400080006ff */
[----:B------:R-:W-:Y:S02]  /*1a570*/  UIADD3 UR22, UPT, UPT, UR4, UR22, URZ ;  /* 0x0000001604167290 */ /* 0x000fe4000fffe0ff */
[----:B------:R-:W-:Y:S02]  /*1a580*/  UIADD3 UR21, UPT, UPT, UR5, UR21, URZ ;  /* 0x0000001505157290 */ /* 0x000fe4000fffe0ff */
[----:B------:R-:W-:Y:S01]  /*1a590*/  ULOP3.LUT UR64, UR65, UR64, URZ, 0x3c, !UPT ;  /* 0x0000004041407292 */ /* 0x000fe2000f8e3cff */
[----:B--2---:R-:W-:-:S05]  /*1a5a0*/  FFMA R3, R0, R3, R144 ;  /* 0x0000000300037223 */ /* 0x004fca0000000090 */
[----:B------:R3:W-:Y:S01]  /*1a5b0*/  STL [R1+0x79c], R3 ;  /* 0x00079c0301007387 */ /* 0x0007e20000100800 */
[----:B------:R-:W-:Y:S05]  /*1a5c0*/  BRA.U !UP1, `(.L_x_16) ;  /* 0xffffff6909a47547 */ /* 0x000fea000b83ffff */
.L_x_11:
[----:B--2---:R-:W2:Y:S01]  /*1a5d0*/  LDL.LU R0, [R1+0x79c] ;  /* 0x00079c0001007983 */ /* 0x004ea20000300800 */
[----:B-1----:R-:W1:Y:S02]  /*1a5e0*/  LDCU UR4, c[0x0][0x3f0] ;  /* 0x00007e00ff0477ac */ /* 0x002e640008000800 */
[----:B-1----:R-:W-:Y:S01]  /*1a5f0*/  UISETP.GE.AND UP0, UPT, UR4, 0x1, UPT ;  /* 0x000000010400788c */ /* 0x002fe2000bf06270 */
[----:B--23--:R-:W-:-:S05]  /*1a600*/  IMAD.MOV.U32 R3, RZ, RZ, R0 ;  /* 0x000000ffff037224 */ /* 0x00cfca00078e0000 */
[----:B------:R-:W-:-:S03]  /*1a610*/  FSETP.GT.AND P3, PT, |R3|, 8.50705917302346158658e+37, PT ;  /* 0x7e8000000300780b */ /* 0x000fc60003f64200 */
[----:B------:R-:W-:Y:S10]  /*1a620*/  BRA.U !UP0, `(.L_x_17) ;  /* 0x0000000108107547 */ /* 0x000ff4000b800000 */
[----:B------:R-:W-:-:S06]  /*1a630*/  USHF.L.U32 UR65, UR65, 0x1f, URZ ;  /* 0x0000001f41417899 */ /* 0x000fcc00080006ff */
[----:B------:R-:W-:-:S04]  /*1a640*/  IMAD.U32 R0, RZ, RZ, UR65 ;  /* 0x00000041ff007e24 */ /* 0x000fc8000f8e00ff */
[----:B------:R-:W1:Y:S02]  /*1a650*/  SYNCS.PHASECHK.TRANS64.TRYWAIT P2, [UR27], R0 ;  /* 0x00000000ff0075a7 */ /* 0x000e64000804111b */
[----:B-1----:R-:W-:Y:S05]  /*1a660*/  @!P2 BRA `(.L_x_18) ;  /* 0x000000580000a947 */ /* 0x002fea0003800000 */
.L_x_17:
[----:B------:R-:W-:Y:S01]  /*1a670*/  BAR.SYNC.DEFER_BLOCKING 0x0 ;  /* 0x0000000000007b1d */ /* 0x000fe20000010000 */
[C---:B------:R-:W-:Y:S01]  /*1a680*/  FSETP.GEU.AND P4, PT, |R3|.reuse, 1.175494350822287508e-38, PT ;  /* 0x008000000300780b */ /* 0x040fe20003f8e200 */
[C---:B------:R-:W-:Y:S01]  /*1a690*/  FMUL R0, R3.reuse, 8388608 ;  /* 0x4b00000003007820 */ /* 0x040fe20000400000 */
[----:B------:R-:W-:-:S03]  /*1a6a0*/  FSETP.GEU.AND P2, PT, R3, 1.175494350822287508e-38, PT ;  /* 0x008000000300780b */ /* 0x000fc60003f4e000 */
[----:B------:R-:W1:Y:S01]  /*1a6b0*/  LDCU.64 UR4, c[0x0][0x3e0] ;  /* 0x00007c00ff0477ac */ /* 0x000e620008000a00 */
[----:B------:R-:W-:Y:S01]  /*1a6c0*/  FSEL R0, R0, R3, !P2 ;  /* 0x0000000300007208 */ /* 0x000fe20005000000 */
[----:B------:R-:W-:Y:S01]  /*1a6d0*/  @P3 FMUL R3, R3, 0.25 ;  /* 0x3e80000003033820 */ /* 0x000fe20000400000 */
[----:B-----5:R-:W-:Y:S02]  /*1a6e0*/  FSEL R132, RZ, -23, P2 ;  /* 0xc1b80000ff847808 */ /* 0x020fe40001000000 */
[C---:B------:R-:W-:Y:S01]  /*1a6f0*/  ISETP.GE.U32.AND P2, PT, R0.reuse, 0x7f800000, PT ;  /* 0x7f8000000000780c */ /* 0x040fe20003f46070 */
[----:B------:R-:W-:Y:S02]  /*1a700*/  VIADD R133, R0, 0xc0cafb0d ;  /* 0xc0cafb0d00857836 */ /* 0x000fe40000000000 */
[----:B------:R-:W-:-:S03]  /*1a710*/  @!P4 FMUL R3, R3, 16777216 ;  /* 0x4b8000000303c820 */ /* 0x000fc60000400000 */
[----:B------:R-:W-:-:S03]  /*1a720*/  LOP3.LUT R133, R133, 0xff800000, RZ, 0xc0, !PT ;  /* 0xff80000085857812 */ /* 0x000fc600078ec0ff */
[----:B------:R-:W2:Y:S01]  /*1a730*/  MUFU.RCP R3, R3 ;  /* 0x0000000300037308 */ /* 0x000ea20000001000 */
[----:B------:R-:W-:Y:S01]  /*1a740*/  I2FP.F32.S32 R135, R133 ;  /* 0x0000008500877245 */ /* 0x000fe20000201400 */
[----:B------:R-:W-:Y:S01]  /*1a750*/  IMAD.IADD R133, R0, 0x1, -R133 ;  /* 0x0000000100857824 */ /* 0x000fe200078e0a85 */
[----:B------:R-:W3:Y:S02]  /*1a760*/  @!P1 SYNCS.CCTL.IV [UR30+0x14000] ;  /* 0x01400000ff0099b1 */ /* 0x000ee4000800001e */
[----:B---3--:R-:W-:Y:S01]  /*1a770*/  BAR.SYNC.DEFER_BLOCKING 0x0 ;  /* 0x0000000000007b1d */ /* 0x008fe20000010000 */
[----:B------:R-:W-:Y:S01]  /*1a780*/  FADD R133, R133, -1 ;  /* 0xbf80000085857421 */ /* 0x000fe20000000000 */
[----:B------:R-:W-:Y:S01]  /*1a790*/  FFMA.FTZ R132, R135, 1.1920928955078125e-07, R132 ;  /* 0x3400000087847823 */ /* 0x000fe20000010084 */
[----:B-1----:R-:W-:-:S03]  /*1a7a0*/  UIMAD UR4, UR31, UR4, URZ ;  /* 0x000000041f0472a4 */ /* 0x002fc6000f8e02ff */
[----:B0-----:R-:W0:Y:S01]  /*1a7b0*/  LDTM.x128 R4, tmem[UR28] ;  /* 0x0000001c000479ee */ /* 0x001e2200083c0000 */
[----:B------:R-:W1:Y:S01]  /*1a7c0*/  @!P1 SYNCS.CCTL.IV [UR30+0x14008] ;  /* 0x01400800ff0099b1 */ /* 0x000e62000800001e */
[----:B------:R-:W-:Y:S01]  /*1a7d0*/  NOP ;  /* 0x0000000000007918 */ /* 0x000fe20000000000 */
[----:B0-----:R-:W-:Y:S01]  /*1a7e0*/  @P3 FMUL R4, R4, 0.25 ;  /* 0x3e80000004043820 */ /* 0x001fe20000400000 */
[----:B------:R-:W-:Y:S01]  /*1a7f0*/  @P3 FMUL R5, R5, 0.25 ;  /* 0x3e80000005053820 */ /* 0x000fe20000400000 */
        /* <DEDUP_REMOVED lines=9> */
[----:B------:R-:W-:Y:S01]  /*1a890*/  @!P4 FMUL R4, R4, 16777216 ;  /* 0x4b8000000404c820 */ /* 0x000fe20000400000 */
[----:B------:R-:W-:Y:S01]  /*1a8a0*/  @!P4 FMUL R5, R5, 16777216 ;  /* 0x4b8000000505c820 */ /* 0x000fe20000400000 */
[----:B------:R-:W-:Y:S01]  /*1a8b0*/  @!P4 FMUL R42, R42, 16777216 ;  /* 0x4b8000002a2ac820 */ /* 0x000fe20000400000 */
[----:B------:R-:W-:Y:S01]  /*1a8c0*/  @!P4 FMUL R43, R43, 16777216 ;  /* 0x4b8000002b2bc820 */ /* 0x000fe20000400000 */
[----:B------:R-:W-:Y:S01]  /*1a8d0*/  @!P4 FMUL R6, R6, 16777216 ;  /* 0x4b8000000606c820 */ /* 0x000fe20000400000 */
[----:B------:R-:W-:Y:S01]  /*1a8e0*/  @!P4 FMUL R7, R7, 16777216 ;  /* 0x4b8000000707c820 */ /* 0x000fe20000400000 */
[----:B------:R-:W-:Y:S01]  /*1a8f0*/  @!P4 FMUL R44, R44, 16777216 ;  /* 0x4b8000002c2cc820 */ /* 0x000fe20000400000 */
[----:B------:R-:W-:Y:S01]  /*1a900*/  @!P4 FMUL R45, R45, 16777216 ;  /* 0x4b8000002d2dc820 */ /* 0x000fe20000400000 */
[----:B------:R-:W-:Y:S01]  /*1a910*/  @P3 FMUL R8, R8, 0.25 ;  /* 0x3e80000008083820 */ /* 0x000fe20000400000 */
[----:B------:R-:W-:Y:S01]  /*1a920*/  @P3 FMUL R9, R9, 0.25 ;  /* 0x3e80000009093820 */ /* 0x000fe20000400000 */
[----:B------:R-:W-:Y:S01]  /*1a930*/  @P3 FMUL R48, R48, 0.25 ;  /* 0x3e80000030303820 */ /* 0x000fe20000400000 */
[----:B------:R-:W-:Y:S01]  /*1a940*/  @P3 FMUL R49, R49, 0.25 ;  /* 0x3e80000031313820 */ /* 0x000fe20000400000 */
[----:B------:R-:W-:Y:S01]  /*1a950*/  @!P4 FMUL R46, R46, 16777216 ;  /* 0x4b8000002e2ec820 */ /* 0x000fe20000400000 */
[----:B------:R-:W-:Y:S01]  /*1a960*/  @!P4 FMUL R47, R47, 16777216 ;  /* 0x4b8000002f2fc820 */ /* 0x000fe20000400000 */
[----:B------:R-:W-:Y:S01]  /*1a970*/  @P3 FMUL R50, R50, 0.25 ;  /* 0x3e80000032323820 */ /* 0x000fe20000400000 */
[----:B------:R-:W-:Y:S01]  /*1a980*/  @P3 FMUL R51, R51, 0.25 ;  /* 0x3e80000033333820 */ /* 0x000fe20000400000 */
[----:B------:R-:W-:Y:S01]  /*1a990*/  @!P4 FMUL R131, R131, 16777216 ;  /* 0x4b8000008383c820 */ /* 0x000fe20000400000 */
[C---:B--2---:R-:W-:Y:S01]  /*1a9a0*/  FMUL R4, R3.reuse, R4 ;  /* 0x0000000403047220 */ /* 0x044fe20000400000 */
[----:B------:R-:W-:Y:S01]  /*1a9b0*/  FMUL R5, R3, R5 ;  /* 0x0000000503057220 */ /* 0x000fe20000400000 */
[----:B------:R-:W-:Y:S01]  /*1a9c0*/  @P3 FMUL R52, R52, 0.25 ;  /* 0x3e80000034343820 */ /* 0x000fe20000400000 */
[----:B------:R-:W-:Y:S01]  /*1a9d0*/  @P3 FMUL R53, R53, 0.25 ;  /* 0x3e80000035353820 */ /* 0x000fe20000400000 */
[C---:B------:R-:W-:Y:S01]  /*1a9e0*/  FMUL R42, R3.reuse, R42 ;  /* 0x0000002a032a7220 */ /* 0x040fe20000400000 */
[C---:B------:R-:W-:Y:S01]  /*1a9f0*/  FMUL R43, R3.reuse, R43 ;  /* 0x0000002b032b7220 */ /* 0x040fe20000400000 */
[C---:B------:R-:W-:Y:S01]  /*1aa00*/  FMUL R6, R3.reuse, R6 ;  /* 0x0000000603067220 */ /* 0x040fe20000400000 */
[C---:B------:R-:W-:Y:S01]  /*1aa10*/  FMUL R7, R3.reuse, R7 ;  /* 0x0000000703077220 */ /* 0x040fe20000400000 */
[C---:B------:R-:W-:Y:S01]  /*1aa20*/  FMUL R44, R3.reuse, R44 ;  /* 0x0000002c032c7220 */ /* 0x040fe20000400000 */
[----:B------:R-:W-:Y:S01]  /*1aa30*/  FMUL R45, R3, R45 ;  /* 0x0000002d032d7220 */ /* 0x000fe20000400000 */
[----:B------:R-:W-:Y:S01]  /*1aa40*/  @!P4 FMUL R8, R8, 16777216 ;  /* 0x4b8000000808c820 */ /* 0x000fe20000400000 */
[----:B------:R-:W-:Y:S01]  /*1aa50*/  @!P4 FMUL R9, R9, 16777216 ;  /* 0x4b8000000909c820 */ /* 0x000fe20000400000 */
[----:B------:R-:W-:Y:S01]  /*1aa60*/  @!P4 FMUL R48, R48, 16777216 ;  /* 0x4b8000003030c820 */ /* 0x000fe20000400000 */
[----:B------:R-:W-:Y:S01]  /*1aa70*/  @!P4 FMUL R49, R49, 16777216 ;  /* 0x4b8000003131c820 */ /* 0x000fe20000400000 */
[C---:B------:R-:W-:Y:S01]  /*1aa80*/  FMUL R46, R3.reuse, R46 ;  /* 0x0000002e032e7220 */ /* 0x040fe20000400000 */
[----:B------:R-:W-:Y:S01]  /*1aa90*/  FMUL R47, R3, R47 ;  /* 0x0000002f032f7220 */ /* 0x000fe20000400000 */
[----:B------:R-:W-:Y:S01]  /*1aaa0*/  @!P4 FMUL R50, R50, 16777216 ;  /* 0x4b8000003232c820 */ /* 0x000fe20000400000 */
[----:B------:R-:W-:Y:S01]  /*1aab0*/  @!P4 FMUL R51, R51, 16777216 ;  /* 0x4b8000003333c820 */ /* 0x000fe20000400000 */
[----:B------:R-:W-:Y:S01]  /*1aac0*/  FMUL R134, R3, R131 ;  /* 0x0000008303867220 */ /* 0x000fe20000400000 */
[----:B------:R-:W-:Y:S01]  /*1aad0*/  @P3 FMUL R54, R54, 0.25 ;  /* 0x3e80000036363820 */ /* 0x000fe20000400000 */
[----:B------:R-:W-:Y:S01]  /*1aae0*/  @P3 FMUL R55, R55, 0.25 ;  /* 0x3e80000037373820 */ /* 0x000fe20000400000 */
[----:B------:R-:W-:Y:S01]  /*1aaf0*/  @!P4 FMUL R52, R52, 16777216 ;  /* 0x4b8000003434c820 */ /* 0x000fe20000400000 */
[----:B------:R-:W-:Y:S01]  /*1ab00*/  @!P4 FMUL R53, R53, 16777216 ;  /* 0x4b8000003535c820 */ /* 0x000fe20000400000 */
[----:B------:R-:W-:Y:S01]  /*1ab10*/  F2FP.SATFINITE.E4M3.F32.PACK_AB_MERGE_C R131, R5, R4, RZ ;  /* 0x000000040583723e */ /* 0x000fe200048070ff */
[----:B------:R-:W-:Y:S01]  /*1ab20*/  @P3 FMUL R56, R56, 0.25 ;  /* 0x3e80000038383820 */ /* 0x000fe20000400000 */
[----:B------:R-:W-:Y:S01]  /*1ab30*/  @P3 FMUL R57, R57, 0.25 ;  /* 0x3e80000039393820 */ /* 0x000fe20000400000 */
[----:B------:R-:W-:Y:S01]  /*1ab40*/  F2FP.SATFINITE.E4M3.F32.PACK_AB_MERGE_C R5, R43, R42, RZ ;  /* 0x0000002a2b05723e */ /* 0x000fe200048070ff */
[----:B------:R-:W-:Y:S01]  /*1ab50*/  @P3 FMUL R58, R58, 0.25 ;  /* 0x3e8000003a3a3820 */ /* 0x000fe20000400000 */
[----:B------:R-:W-:Y:S01]  /*1ab60*/  @P3 FMUL R59, R59, 0.25 ;  /* 0x3e8000003b3b3820 */ /* 0x000fe20000400000 */
[C---:B------:R-:W-:Y:S01]  /*1ab70*/  FMUL R8, R3.reuse, R8 ;  /* 0x0000000803087220 */ /* 0x040fe20000400000 */
[C---:B------:R-:W-:Y:S01]  /*1ab80*/  FMUL R9, R3.reuse, R9 ;  /* 0x0000000903097220 */ /* 0x040fe20000400000 */
[C---:B------:R-:W-:Y:S01]  /*1ab90*/  FMUL R48, R3.reuse, R48 ;  /* 0x0000003003307220 */ /* 0x040fe20000400000 */
[----:B------:R-:W-:Y:S01]  /*1aba0*/  FMUL R49, R3, R49 ;  /* 0x0000003103317220 */ /* 0x000fe20000400000 */
[----:B------:R-:W-:Y:S01]  /*1abb0*/  F2FP.SATFINITE.E4M3.F32.PACK_AB_MERGE_C R6, R7, R6, RZ ;  /* 0x000000060706723e */ /* 0x000fe200048070ff */
[----:B------:R-:W-:Y:S01]  /*1abc0*/  FMUL R50, R3, R50 ;  /* 0x0000003203327220 */ /* 0x000fe20000400000 */
[----:B------:R-:W-:Y:S01]  /*1abd0*/  F2FP.SATFINITE.E4M3.F32.PACK_AB_MERGE_C R4, R45, R44, RZ ;  /* 0x0000002c2d04723e */ /* 0x000fe200048070ff */
[----:B------:R-:W-:Y:S01]  /*1abe0*/  FMUL R51, R3, R51 ;  /* 0x0000003303337220 */ /* 0x000fe20000400000 */
[----:B------:R-:W-:Y:S01]  /*1abf0*/  F2FP.SATFINITE.E4M3.F32.PACK_AB_MERGE_C R7, R47, R46, RZ ;  /* 0x0000002e2f07723e */ /* 0x000fe200048070ff */
[----:B------:R-:W-:Y:S01]  /*1ac00*/  @!P4 FMUL R54, R54, 16777216 ;  /* 0x4b8000003636c820 */ /* 0x000fe20000400000 */
[----:B------:R-:W-:Y:S01]  /*1ac10*/  @!P4 FMUL R55, R55, 16777216 ;  /* 0x4b8000003737c820 */ /* 0x000fe20000400000 */
[C---:B------:R-:W-:Y:S01]  /*1ac20*/  FMUL R52, R3.reuse, R52 ;  /* 0x0000003403347220 */ /* 0x040fe20000400000 */
[----:B------:R-:W-:Y:S01]  /*1ac30*/  FMUL R53, R3, R53 ;  /* 0x0000003503357220 */ /* 0x000fe20000400000 */
[----:B------:R-:W-:Y:S01]  /*1ac40*/  @!P4 FMUL R56, R56, 16777216 ;  /* 0x4b8000003838c820 */ /* 0x000fe20000400000 */
[----:B------:R-:W-:Y:S01]  /*1ac50*/  @!P4 FMUL R57, R57, 16777216 ;  /* 0x4b8000003939c820 */ /* 0x000fe20000400000 */
[----:B------:R-:W-:Y:S01]  /*1ac60*/  @P3 FMUL R60, R60, 0.25 ;  /* 0x3e8000003c3c3820 */ /* 0x000fe20000400000 */
[----:B------:R-:W-:Y:S01]  /*1ac70*/  @P3 FMUL R61, R61, 0.25 ;  /* 0x3e8000003d3d3820 */ /* 0x000fe20000400000 */
[----:B------:R-:W-:Y:S01]  /*1ac80*/  @!P4 FMUL R58, R58, 16777216 ;  /* 0x4b8000003a3ac820 */ /* 0x000fe20000400000 */
[----:B------:R-:W-:Y:S01]  /*1ac90*/  @!P4 FMUL R59, R59, 16777216 ;  /* 0x4b8000003b3bc820 */ /* 0x000fe20000400000 */
[----:B------:R0:W-:Y:S01]  /*1aca0*/  STL [R1+0x58], R5 ;  /* 0x0000580501007387 */ /* 0x0001e20000100800 */
[----:B------:R-:W-:Y:S01]  /*1acb0*/  @P3 FMUL R62, R62, 0.25 ;  /* 0x3e8000003e3e3820 */ /* 0x000fe20000400000 */
[----:B------:R-:W-:Y:S01]  /*1acc0*/  @P3 FMUL R63, R63, 0.25 ;  /* 0x3e8000003f3f3820 */ /* 0x000fe20000400000 */
[----:B------:R-:W-:Y:S01]  /*1acd0*/  F2FP.SATFINITE.E4M3.F32.PACK_AB_MERGE_C R8, R9, R8, RZ ;  /* 0x000000080908723e */ /* 0x000fe200048070ff */
[----:B------:R-:W-:Y:S01]  /*1ace0*/  STL [R1+0x54], R4 ;  /* 0x0000540401007387 */ /* 0x000fe20000100800 */
[----:B------:R-:W-:Y:S01]  /*1acf0*/  @P3 FMUL R64, R64, 0.25 ;  /* 0x3e80000040403820 */ /* 0x000fe20000400000 */
[----:B------:R-:W-:Y:S01]  /*1ad00*/  @P3 FMUL R65, R65, 0.25 ;  /* 0x3e80000041413820 */ /* 0x000fe20000400000 */
[C---:B------:R-:W-:Y:S01]  /*1ad10*/  FMUL R54, R3.reuse, R54 ;  /* 0x0000003603367220 */ /* 0x040fe20000400000 */
[----:B------:R-:W-:Y:S01]  /*1ad20*/  FMUL R55, R3, R55 ;  /* 0x0000003703377220 */ /* 0x000fe20000400000 */
[----:B------:R2:W-:Y:S01]  /*1ad30*/  STL [R1+0xcc], R7 ;  /* 0x0000cc0701007387 */ /* 0x0005e20000100800 */
[----:B0-----:R-:W-:Y:S01]  /*1ad40*/  F2FP.SATFINITE.E4M3.F32.PACK_AB_MERGE_C R5, R49, R48, RZ ;  /* 0x000000303105723e */ /* 0x001fe200048070ff */
[----:B------:R-:W-:Y:S01]  /*1ad50*/  FMUL R56, R3, R56 ;  /* 0x0000003803387220 */ /* 0x000fe20000400000 */
[----:B------:R-:W-:Y:S01]  /*1ad60*/  F2FP.SATFINITE.E4M3.F32.PACK_AB_MERGE_C R9, R51, R50, RZ ;  /* 0x000000323309723e */ /* 0x000fe200048070ff */
[----:B------:R-:W-:Y:S01]  /*1ad70*/  FMUL R57, R3, R57 ;  /* 0x0000003903397220 */ /* 0x000fe20000400000 */
[----:B------:R-:W-:Y:S01]  /*1ad80*/  @!P4 FMUL R60, R60, 16777216 ;  /* 0x4b8000003c3cc820 */ /* 0x000fe20000400000 */
[----:B------:R-:W-:Y:S01]  /*1ad90*/  @!P4 FMUL R61, R61, 16777216 ;  /* 0x4b8000003d3dc820 */ /* 0x000fe20000400000 */
[C---:B------:R-:W-:Y:S01]  /*1ada0*/  FMUL R58, R3.reuse, R58 ;  /* 0x0000003a033a7220 */ /* 0x040fe20000400000 */
[----:B------:R-:W-:Y:S01]  /*1adb0*/  FMUL R59, R3, R59 ;  /* 0x0000003b033b7220 */ /* 0x000fe20000400000 */
[----:B------:R-:W-:Y:S01]  /*1adc0*/  @!P4 FMUL R62, R62, 16777216 ;  /* 0x4b8000003e3ec820 */ /* 0x000fe20000400000 */
[----:B--2---:R-:W-:Y:S01]  /*1add0*/  F2FP.SATFINITE.E4M3.F32.PACK_AB_MERGE_C R7, R53, R52, RZ ;  /* 0x000000343507723e */ /* 0x004fe200048070ff */
        /* <DEDUP_REMOVED lines=8> */
[----:B------:R-:W-:Y:S01]  /*1ae60*/  @P3 FMUL R70, R70, 0.25 ;  /* 0x3e80000046463820 */ /* 0x000fe20000400000 */
[----:B------:R2:W-:Y:S01]  /*1ae70*/  STL [R1+0xd8], R9 ;  /* 0x0000d80901007387 */ /* 0x0005e20000100800 */
[----:B------:R-:W-:Y:S01]  /*1ae80*/  @P3 FMUL R71, R71, 0.25 ;  /* 0x3e80000047473820 */ /* 0x000fe20000400000 */
[C---:B------:R-:W-:Y:S01]  /*1ae90*/  FMUL R60, R3.reuse, R60 ;  /* 0x0000003c033c7220 */ /* 0x040fe20000400000 */
[C---:B------:R-:W-:Y:S01]  /*1aea0*/  FMUL R61, R3.reuse, R61 ;  /* 0x0000003d033d7220 */ /* 0x040fe20000400000 */
[----:B------:R3:W-:Y:S01]  /*1aeb0*/  STL [R1+0xdc], R7 ;  /* 0x0000dc0701007387 */ /* 0x0007e20000100800 */
[----:B------:R-:W-:Y:S01]  /*1aec0*/  FMUL R62, R3, R62 ;  /* 0x0000003e033e7220 */ /* 0x000fe20000400000 */
[----:B0-----:R-:W-:Y:S01]  /*1aed0*/  F2FP.SATFINITE.E4M3.F32.PACK_AB_MERGE_C R5, R55, R54, RZ ;  /* 0x000000363705723e */ /* 0x001fe200048070ff */
[----:B------:R-:W-:Y:S01]  /*1aee0*/  FMUL R63, R3, R63 ;  /* 0x0000003f033f7220 */ /* 0x000fe20000400000 */
[----:B------:R-:W-:Y:S01]  /*1aef0*/  @!P4 FMUL R66, R66, 16777216 ;  /* 0x4b8000004242c820 */ /* 0x000fe20000400000 */
[----:B------:R-:W-:Y:S01]  /*1af00*/  @!P4 FMUL R67, R67, 16777216 ;  /* 0x4b8000004343c820 */ /* 0x000fe20000400000 */
[----:B--2---:R-:W-:Y:S01]  /*1af10*/  F2FP.SATFINITE.E4M3.F32.PACK_AB_MERGE_C R9, R57, R56, RZ ;  /* 0x000000383909723e */ /* 0x004fe200048070ff */
[C---:B------:R-:W-:Y:S01]  /*1af20*/  FMUL R64, R3.reuse, R64 ;  /* 0x0000004003407220 */ /* 0x040fe20000400000 */
[----:B------:R-:W-:Y:S01]  /*1af30*/  FMUL R65, R3, R65 ;  /* 0x0000004103417220 */ /* 0x000fe20000400000 */
[----:B------:R-:W-:Y:S01]  /*1af40*/  @!P4 FMUL R68, R68, 16777216 ;  /* 0x4b8000004444c820 */ /* 0x000fe20000400000 */
[----:B---3--:R-:W-:Y:S01]  /*1af50*/  F2FP.SATFINITE.E4M3.F32.PACK_AB_MERGE_C R7, R59, R58, RZ ;  /* 0x0000003a3b07723e */ /* 0x008fe200048070ff */
        /* <DEDUP_REMOVED lines=110> */
[C---:B------:R-:W-:Y:S01]  /*1b640*/  FMUL R93, R3.reuse, R93 ;  /* 0x0000005d035d7220 */ /* 0x040fe20000400000 */
[C---:B------:R-:W-:Y:S01]  /*1b650*/  FMUL R94, R3.reuse, R94 ;  /* 0x0000005e035e7220 */ /* 0x040fe20000400000 */
[----:B------:R-:W-:Y:S01]  /*1b660*/  FMUL R95, R3, R95 ;  /* 0x0000005f035f7220 */ /* 0x000fe20000400000 */
[----:B--2---:R-:W-:Y:S01]  /*1b670*/  F2FP.SATFINITE.E4M3.F32.PACK_AB_MERGE_C R9, R87, R86, RZ ;  /* 0x000000565709723e */ /* 0x004fe200048070ff */
[----:B------:R-:W-:Y:S01]  /*1b680*/  @!P4 FMUL R96, R96, 16777216 ;  /* 0x4b8000006060c820 */ /* 0x000fe20000400000 */
[----:B------:R-:W-:Y:S01]  /*1b690*/  @!P4 FMUL R97, R97, 16777216 ;  /* 0x4b8000006161c820 */ /* 0x000fe20000400000 */
[----:B------:R-:W-:Y:S01]  /*1b6a0*/  @!P4 FMUL R98, R98, 16777216 ;  /* 0x4b8000006262c820 */ /* 0x000fe20000400000 */
[----:B---3--:R-:W-:Y:S01]  /*1b6b0*/  F2FP.SATFINITE.E4M3.F32.PACK_AB_MERGE_C R7, R89, R88, RZ ;  /* 0x000000585907723e */ /* 0x008fe200048070ff */
        /* <DEDUP_REMOVED lines=13> */
[----:B------:R-:W-:Y:S01]  /*1b790*/  @P3 FMUL R10, R10, 0.25 ;  /* 0x3e8000000a0a3820 */ /* 0x000fe20000400000 */
[----:B------:R-:W-:Y:S01]  /*1b7a0*/  @P3 FMUL R11, R11, 0.25 ;  /* 0x3e8000000b0b3820 */ /* 0x000fe20000400000 */
[----:B--2---:R-:W-:Y:S01]  /*1b7b0*/  F2FP.SATFINITE.E4M3.F32.PACK_AB_MERGE_C R9, R93, R92, RZ ;  /* 0x0000005c5d09723e */ /* 0x004fe200048070ff */
[----:B------:R-:W-:Y:S01]  /*1b7c0*/  @!P4 FMUL R100, R100, 16777216 ;  /* 0x4b8000006464c820 */ /* 0x000fe20000400000 */
[----:B------:R-:W-:Y:S01]  /*1b7d0*/  @!P4 FMUL R101, R101, 16777216 ;  /* 0x4b8000006565c820 */ /* 0x000fe20000400000 */
[----:B------:R-:W-:Y:S01]  /*1b7e0*/  @P3 FMUL R104, R104, 0.25 ;  /* 0x3e80000068683820 */ /* 0x000fe20000400000 */
[----:B---3--:R-:W-:Y:S01]  /*1b7f0*/  F2FP.SATFINITE.E4M3.F32.PACK_AB_MERGE_C R7, R95, R94, RZ ;  /* 0x0000005e5f07723e */ /* 0x008fe200048070ff */
[----:B------:R-:W-:Y:S01]  /*1b800*/  @P3 FMUL R105, R105, 0.25 ;  /* 0x3e80000069693820 */ /* 0x000fe20000400000 */
[----:B------:R-:W-:Y:S01]  /*1b810*/  @!P4 FMUL R102, R102, 16777216 ;  /* 0x4b8000006666c820 */ /* 0x000fe20000400000 */
[----:B------:R-:W-:Y:S01]  /*1b820*/  @!P4 FMUL R103, R103, 16777216 ;  /* 0x4b8000006767c820 */ /* 0x000fe20000400000 */
[----:B------:R0:W-:Y:S01]  /*1b830*/  STL [R1+0xa0], R5 ;  /* 0x0000a00501007387 */ /* 0x0001e20000100800 */
[----:B------:R-:W-:Y:S01]  /*1b840*/  @P3 FMUL R106, R106, 0.25 ;  /* 0x3e8000006a6a3820 */ /* 0x000fe20000400000 */
[----:B------:R-:W-:Y:S01]  /*1b850*/  @P3 FMUL R107, R107, 0.25 ;  /* 0x3e8000006b6b3820 */ /* 0x000fe20000400000 */
[----:B------:R-:W-:Y:S01]  /*1b860*/  @P3 FMUL R108, R108, 0.25 ;  /* 0x3e8000006c6c3820 */ /* 0x000fe20000400000 */
[----:B------:R-:W-:Y:S01]  /*1b870*/  STL [R1+0x9c], R9 ;  /* 0x00009c0901007387 */ /* 0x000fe20000100800 */
[----:B------:R-:W-:Y:S01]  /*1b880*/  @P3 FMUL R109, R109, 0.25 ;  /* 0x3e8000006d6d3820 */ /* 0x000fe20000400000 */
[----:B------:R-:W-:Y:S01]  /*1b890*/  @!P4 FMUL R10, R10, 16777216 ;  /* 0x4b8000000a0ac820 */ /* 0x000fe20000400000 */
[----:B------:R-:W-:Y:S01]  /*1b8a0*/  @!P4 FMUL R11, R11, 16777216 ;  /* 0x4b8000000b0bc820 */ /* 0x000fe20000400000 */
[----:B------:R2:W-:Y:S01]  /*1b8b0*/  STL [R1+0x98], R7 ;  /* 0x0000980701007387 */ /* 0x0005e20000100800 */
[----:B------:R-:W-:Y:S01]  /*1b8c0*/  FMUL R100, R3, R100 ;  /* 0x0000006403647220 */ /* 0x000fe20000400000 */
[----:B0-----:R-:W-:Y:S01]  /*1b8d0*/  F2FP.SATFINITE.E4M3.F32.PACK_AB_MERGE_C R5, R97, R96, RZ ;  /* 0x000000606105723e */ /* 0x001fe200048070ff */
[----:B------:R-:W-:Y:S01]  /*1b8e0*/  FMUL R101, R3, R101 ;  /* 0x0000006503657220 */ /* 0x000fe20000400000 */
[----:B------:R-:W-:Y:S01]  /*1b8f0*/  @!P4 FMUL R104, R104, 16777216 ;  /* 0x4b8000006868c820 */ /* 0x000fe20000400000 */
[----:B------:R-:W-:Y:S01]  /*1b900*/  @!P4 FMUL R105, R105, 16777216 ;  /* 0x4b8000006969c820 */ /* 0x000fe20000400000 */
[C---:B------:R-:W-:Y:S01]  /*1b910*/  FMUL R102, R3.reuse, R102 ;  /* 0x0000006603667220 */ /* 0x040fe20000400000 */
[----:B------:R-:W-:Y:S01]  /*1b920*/  FMUL R103, R3, R103 ;  /* 0x0000006703677220 */ /* 0x000fe20000400000 */
[----:B------:R-:W-:Y:S01]  /*1b930*/  @!P4 FMUL R106, R106, 16777216 ;  /* 0x4b8000006a6ac820 */ /* 0x000fe20000400000 */
[----:B------:R-:W-:Y:S01]  /*1b940*/  @!P4 FMUL R107, R107, 16777216 ;  /* 0x4b8000006b6bc820 */ /* 0x000fe20000400000 */
[----:B--2---:R-:W-:Y:S01]  /*1b950*/  F2FP.SATFINITE.E4M3.F32.PACK_AB_MERGE_C R7, R99, R98, RZ ;  /* 0x000000626307723e */ /* 0x004fe200048070ff */
[----:B------:R-:W-:Y:S01]  /*1b960*/  @!P4 FMUL R108, R108, 16777216 ;  /* 0x4b8000006c6cc820 */ /* 0x000fe20000400000 */
[----:B------:R-:W-:Y:S01]  /*1b970*/  @!P4 FMUL R109, R109, 16777216 ;  /* 0x4b8000006d6dc820 */ /* 0x000fe20000400000 */
[C---:B------:R-:W-:Y:S01]  /*1b980*/  FMUL R10, R3.reuse, R10 ;  /* 0x0000000a030a7220 */ /* 0x040fe20000400000 */
[C---:B------:R-:W-:Y:S01]  /*1b990*/  FMUL R11, R3.reuse, R11 ;  /* 0x0000000b030b7220 */ /* 0x040fe20000400000 */
[----:B------:R-:W-:Y:S01]  /*1b9a0*/  STL [R1+0x94], R5 ;  /* 0x0000940501007387 */ /* 0x000fe20000100800 */
[C---:B------:R-:W-:Y:S01]  /*1b9b0*/  FMUL R104, R3.reuse, R104 ;  /* 0x0000006803687220 */ /* 0x040fe20000400000 */
[----:B------:R-:W-:Y:S01]  /*1b9c0*/  FMUL R105, R3, R105 ;  /* 0x0000006903697220 */ /* 0x000fe20000400000 */
[----:B------:R-:W-:Y:S01]  /*1b9d0*/  F2FP.SATFINITE.E4M3.F32.PACK_AB_MERGE_C R9, R101, R100, RZ ;  /* 0x000000646509723e */ /* 0x000fe200048070ff */
[----:B------:R0:W-:Y:S01]  /*1b9e0*/  STL [R1+0x90], R7 ;  /* 0x0000900701007387 */ /* 0x0001e20000100800 */
[C---:B------:R-:W-:Y:S01]  /*1b9f0*/  FMUL R106, R3.reuse, R106 ;  /* 0x0000006a036a7220 */ /* 0x040fe20000400000 */
[C---:B------:R-:W-:Y:S01]  /*1ba00*/  FMUL R107, R3.reuse, R107 ;  /* 0x0000006b036b7220 */ /* 0x040fe20000400000 */
[C---:B------:R-:W-:Y:S01]  /*1ba10*/  FMUL R108, R3.reuse, R108 ;  /* 0x0000006c036c7220 */ /* 0x040fe20000400000 */
[----:B------:R-:W-:Y:S01]  /*1ba20*/  FMUL R109, R3, R109 ;  /* 0x0000006d036d7220 */ /* 0x000fe20000400000 */
[----:B------:R-:W-:Y:S01]  /*1ba30*/  F2FP.SATFINITE.E4M3.F32.PACK_AB_MERGE_C R10, R11, R10, RZ ;  /* 0x0000000a0b0a723e */ /* 0x000fe200048070ff */
[----:B------:R2:W-:Y:S01]  /*1ba40*/  STL [R1+0x8c], R9 ;  /* 0x00008c0901007387 */ /* 0x0005e20000100800 */
[----:B------:R-:W-:Y:S01]  /*1ba50*/  F2FP.SATFINITE.E4M3.F32.PACK_AB_MERGE_C R11, R105, R104, RZ ;  /* 0x00000068690b723e */ /* 0x000fe200048070ff */
[----:B------:R-:W-:-:S02]  /*1ba60*/  IMAD.MOV.U32 R4, RZ, RZ, 0x3dc6b27f ;  /* 0x3dc6b27fff047424 */ /* 0x000fc400078e00ff */
[----:B------:R-:W-:Y:S01]  /*1ba70*/  @P3 FMUL R40, R40, 0.25 ;  /* 0x3e80000028283820 */ /* 0x000fe20000400000 */
[----:B0-----:R-:W-:Y:S01]  /*1ba80*/  F2FP.SATFINITE.E4M3.F32.PACK_AB_MERGE_C R7, R103, R102, RZ ;  /* 0x000000666707723e */ /* 0x001fe200048070ff */
[----:B------:R-:W-:Y:S01]  /*1ba90*/  @P3 FMUL R41, R41, 0.25 ;  /* 0x3e80000029293820 */ /* 0x000fe20000400000 */
[----:B------:R-:W-:Y:S01]  /*1baa0*/  FFMA.FTZ R4, R133, R4, -0.16845393180847167969 ;  /* 0xbe2c7f3085047423 */ /* 0x000fe20000010004 */
[----:B------:R-:W-:Y:S01]  /*1bab0*/  @P3 FMUL R110, R110, 0.25 ;  /* 0x3e8000006e6e3820 */ /* 0x000fe20000400000 */
[----:B------:R-:W-:Y:S01]  /*1bac0*/  @P3 FMUL R111, R111, 0.25 ;  /* 0x3e8000006f6f3820 */ /* 0x000fe20000400000 */
[----:B------:R0:W-:Y:S01]  /*1bad0*/  STL [R1+0x88], R7 ;  /* 0x0000880701007387 */ /* 0x0001e20000100800 */
[----:B--2---:R-:W-:Y:S01]  /*1bae0*/  F2FP.SATFINITE.E4M3.F32.PACK_AB_MERGE_C R9, R107, R106, RZ ;  /* 0x0000006a6b09723e */ /* 0x004fe200048070ff */
[----:B------:R-:W-:Y:S01]  /*1baf0*/  FFMA.FTZ R4, R133, R4, 0.1716887056827545166 ;  /* 0x3e2fcf2a85047423 */ /* 0x000fe20000010004 */
[----:B------:R-:W-:Y:S01]  /*1bb00*/  @P3 FMUL R112, R112, 0.25 ;  /* 0x3e80000070703820 */ /* 0x000fe20000400000 */
[----:B------:R-:W-:Y:S01]  /*1bb10*/  STL [R1+0x84], R11 ;  /* 0x0000840b01007387 */ /* 0x000fe20000100800 */
[----:B------:R-:W-:Y:S01]  /*1bb20*/  @P3 FMUL R113, R113, 0.25 ;  /* 0x3e80000071713820 */ /* 0x000fe20000400000 */
[----:B------:R-:W-:Y:S01]  /*1bb30*/  FFMA.FTZ R4, R133, R4, -0.17900948226451873779 ;  /* 0xbe374e4385047423 */ /* 0x000fe20000010004 */
[----:B------:R-:W-:Y:S01]  /*1bb40*/  @P3 FMUL R12, R12, 0.25 ;  /* 0x3e8000000c0c3820 */ /* 0x000fe20000400000 */
[----:B------:R-:W-:Y:S01]  /*1bb50*/  STL [R1+0x80], R9 ;  /* 0x0000800901007387 */ /* 0x000fe20000100800 */
[----:B------:R-:W-:Y:S01]  /*1bb60*/  @P3 FMUL R13, R13, 0.25 ;  /* 0x3e8000000d0d3820 */ /* 0x000fe20000400000 */
[----:B0-----:R-:W-:Y:S01]  /*1bb70*/  F2FP.SATFINITE.E4M3.F32.PACK_AB_MERGE_C R7, R109, R108, RZ ;  /* 0x0000006c6d07723e */ /* 0x001fe200048070ff */
[----:B------:R-:W-:Y:S01]  /*1bb80*/  FFMA.FTZ R4, R133, R4, 0.20512372255325317383 ;  /* 0x3e520bf485047423 */ /* 0x000fe20000010004 */
[----:B------:R-:W-:Y:S01]  /*1bb90*/  @P3 FMUL R14, R14, 0.25 ;  /* 0x3e8000000e0e3820 */ /* 0x000fe20000400000 */
[----:B------:R-:W-:Y:S01]  /*1bba0*/  @P3 FMUL R15, R15, 0.25 ;  /* 0x3e8000000f0f3820 */ /* 0x000fe20000400000 */
[----:B------:R-:W-:Y:S01]  /*1bbb0*/  @P3 FMUL R16, R16, 0.25 ;  /* 0x3e80000010103820 */ /* 0x000fe20000400000 */
[----:B------:R0:W-:Y:S01]  /*1bbc0*/  STL [R1+0x7c], R7 ;  /* 0x00007c0701007387 */ /* 0x0001e20000100800 */
[----:B------:R-:W-:Y:S01]  /*1bbd0*/  FFMA.FTZ R4, R133, R4, -0.24046532809734344482 ;  /* 0xbe763c8b85047423 */ /* 0x000fe20000010004 */
        /* <DEDUP_REMOVED lines=8> */
[----:B0-----:R-:W0:Y:S01]  /*1bc60*/  S2R R7, SR_TID.X ;  /* 0x0000000000077919 */ /* 0x001e220000002100 */
        /* <DEDUP_REMOVED lines=31> */
[----:B0-----:R-:W-:Y:S01]  /*1be60*/  LOP3.LUT R136, R7, 0x7f, RZ, 0xc0, !PT ;  /* 0x0000007f07887812 */ /* 0x001fe200078ec0ff */
[----:B------:R-:W-:Y:S01]  /*1be70*/  @P3 FMUL R130, R130, 0.25 ;  /* 0x3e80000082823820 */ /* 0x000fe20000400000 */
[----:B------:R-:W0:Y:S01]  /*1be80*/  S2R R7, SR_CTAID.X ;  /* 0x0000000000077919 */ /* 0x000e220000002500 */
[----:B------:R-:W-:Y:S01]  /*1be90*/  @!P4 FMUL R40, R40, 16777216 ;  /* 0x4b8000002828c820 */ /* 0x000fe20000400000 */
[----:B------:R-:W-:Y:S01]  /*1bea0*/  @!P4 FMUL R41, R41, 16777216 ;  /* 0x4b8000002929c820 */ /* 0x000fe20000400000 */
[----:B------:R-:W-:Y:S01]  /*1beb0*/  FFMA.FTZ R4, R133, R4, 0.28857114911079406738 ;  /* 0x3e93bf9985047423 */ /* 0x000fe20000010004 */
        /* <DEDUP_REMOVED lines=49> */
[C---:B------:R-:W-:Y:S01]  /*1c1d0*/  FMUL R40, R3.reuse, R40 ;  /* 0x0000002803287220 */ /* 0x040fe20000400000 */
[----:B------:R-:W-:Y:S01]  /*1c1e0*/  FMUL R41, R3, R41 ;  /* 0x0000002903297220 */ /* 0x000fe20000400000 */
[----:B------:R-:W-:Y:S01]  /*1c1f0*/  FFMA.FTZ R4, R133, R4, -0.36067417263984680176 ;  /* 0xbeb8aa4985047423 */ /* 0x000fe20000010004 */
        /* <DEDUP_REMOVED lines=48> */
[----:B------:R-:W-:Y:S01]  /*1c500*/  FMUL R130, R3, R130 ;  /* 0x0000008203827220 */ /* 0x000fe20000400000 */
[----:B------:R-:W-:Y:S01]  /*1c510*/  F2FP.SATFINITE.E4M3.F32.PACK_AB_MERGE_C R3, R41, R40, RZ ;  /* 0x000000282903723e */ /* 0x000fe200048070ff */
[----:B------:R-:W-:Y:S01]  /*1c520*/  FFMA.FTZ R40, R133, R4, 0.48089820146560668945 ;  /* 0x3ef6384a85287423 */ /* 0x000fe20000010004 */
[----:B------:R-:W-:Y:S01]  /*1c530*/  F2FP.SATFINITE.E4M3.F32.PACK_AB_MERGE_C R11, R111, R110, RZ ;  /* 0x0000006e6f0b723e */ /* 0x000fe200048070ff */
[----:B------:R-:W2:Y:S01]  /*1c540*/  LDC.64 R4, c[0x0][0x398] ;  /* 0x0000e600ff047b82 */ /* 0x000ea20000000a00 */
[----:B------:R-:W-:Y:S01]  /*1c550*/  F2FP.SATFINITE.E4M3.F32.PACK_AB_MERGE_C R9, R113, R112, RZ ;  /* 0x000000707109723e */ /* 0x000fe200048070ff */
[----:B------:R-:W-:Y:S01]  /*1c560*/  FFMA.FTZ R40, R133, R40, -0.72134751081466674805 ;  /* 0xbf38aa3b85287423 */ /* 0x000fe20000010028 */
[----:B0-----:R-:W-:Y:S01]  /*1c570*/  IMAD R7, R7, 0x80, R136 ;  /* 0x0000008007077824 */ /* 0x001fe200078e0288 */
[----:B------:R0:W-:Y:S01]  /*1c580*/  STL [R1+0x78], R11 ;  /* 0x0000780b01007387 */ /* 0x0001e20000100800 */
[----:B------:R-:W-:Y:S01]  /*1c590*/  FSETP.NEU.AND P3, PT, R0, RZ, PT ;  /* 0x000000ff0000720b */ /* 0x000fe20003f6d000 */
[----:B------:R-:W-:Y:S01]  /*1c5a0*/  FMUL R40, R133, R40 ;  /* 0x0000002885287220 */ /* 0x000fe20000400000 */
[----:B------:R-:W-:Y:S01]  /*1c5b0*/  IMAD R7, R7, UR5, RZ ;  /* 0x0000000507077c24 */ /* 0x000fe2000f8e02ff */
[----:B------:R3:W-:Y:S01]  /*1c5c0*/  STL [R1+0x74], R9 ;  /* 0x0000740901007387 */ /* 0x0007e20000100800 */
[----:B------:R-:W4:Y:S01]  /*1c5d0*/  LDC R64, c[0x0][0x3e8] ;  /* 0x0000fa00ff407b82 */ /* 0x000f220000000800 */
[----:B------:R-:W-:Y:S01]  /*1c5e0*/  FMUL R40, R133, R40 ;  /* 0x0000002885287220 */ /* 0x000fe20000400000 */
[----:B------:R-:W-:Y:S01]  /*1c5f0*/  USHF.R.S32.HI UR5, URZ, 0x1f, UR4 ;  /* 0x0000001fff057899 */ /* 0x000fe20008011404 */
[----:B------:R-:W-:-:S02]  /*1c600*/  F2FP.SATFINITE.E4M3.F32.PACK_AB_MERGE_C R12, R13, R12, RZ ;  /* 0x0000000c0d0c723e */ /* 0x000fc400048070ff */
[----:B0-----:R-:W-:Y:S01]  /*1c610*/  F2FP.SATFINITE.E4M3.F32.PACK_AB_MERGE_C R11, R115, R114, RZ ;  /* 0x00000072730b723e */ /* 0x001fe200048070ff */
[----:B------:R-:W-:Y:S01]  /*1c620*/  FFMA.FTZ R133, R133, 1.4426950216293334961, R40 ;  /* 0x3fb8aa3b85857823 */ /* 0x000fe20000010028 */
[----:B------:R-:W-:Y:S02]  /*1c630*/  PRMT R13, R131, 0x9910, RZ ;  /* 0x00009910830d7816 */ /* 0x000fe400000000ff */
[----:B---3--:R-:W-:Y:S01]  /*1c640*/  F2FP.SATFINITE.E4M3.F32.PACK_AB_MERGE_C R9, R117, R116, RZ ;  /* 0x000000747509723e */ /* 0x008fe200048070ff */
[----:B------:R0:W-:Y:S01]  /*1c650*/  STL [R1+0x70], R11 ;  /* 0x0000700b01007387 */ /* 0x0001e20000100800 */
[----:B------:R-:W-:Y:S01]  /*1c660*/  FADD R132, R132, R133 ;  /* 0x0000008584847221 */ /* 0x000fe20000000000 */
[----:B------:R-:W-:Y:S02]  /*1c670*/  F2FP.SATFINITE.E4M3.F32.PACK_AB_MERGE_C R14, R15, R14, RZ ;  /* 0x0000000e0f0e723e */ /* 0x000fe400048070ff */
[----:B------:R3:W-:Y:S01]  /*1c680*/  STL [R1+0x6c], R9 ;  /* 0x00006c0901007387 */ /* 0x0007e20000100800 */
[----:B------:R-:W-:-:S02]  /*1c690*/  PRMT R15, R6, 0x9910, RZ ;  /* 0x00009910060f7816 */ /* 0x000fc400000000ff */
[----:B------:R-:W-:Y:S02]  /*1c6a0*/  SHF.R.S32.HI R13, RZ, 0x8, R13 ;  /* 0x00000008ff0d7819 */ /* 0x000fe4000001140d */
[----:B------:R-:W-:Y:S02]  /*1c6b0*/  SHF.R.S32.HI R15, RZ, 0x8, R15 ;  /* 0x00000008ff0f7819 */ /* 0x000fe4000001140f */
[----:B0-----:R-:W-:Y:S02]  /*1c6c0*/  F2FP.SATFINITE.E4M3.F32.PACK_AB_MERGE_C R11, R121, R120, RZ ;  /* 0x00000078790b723e */ /* 0x001fe400048070ff */
[----:B------:R-:W-:Y:S01]  /*1c6d0*/  F2FP.SATFINITE.E4M3.F32.PACK_AB_MERGE_C R16, R17, R16, RZ ;  /* 0x000000101110723e */ /* 0x000fe200048070ff */
[C---:B----4-:R-:W-:Y:S01]  /*1c6e0*/  IMAD R77, R64.reuse, 0x25, RZ ;  /* 0x00000025404d7824 */ /* 0x050fe200078e02ff */
[----:B---3--:R-:W-:Y:S01]  /*1c6f0*/  F2FP.SATFINITE.E4M3.F32.PACK_AB_MERGE_C R9, R119, R118, RZ ;  /* 0x000000767709723e */ /* 0x008fe200048070ff */
[----:B------:R-:W-:Y:S01]  /*1c700*/  IMAD R79, R64, 0x26, RZ ;  /* 0x00000026404f7824 */ /* 0x000fe200078e02ff */
[----:B------:R-:W-:Y:S01]  /*1c710*/  PRMT R17, R8, 0x9910, RZ ;  /* 0x0000991008117816 */ /* 0x000fe200000000ff */
[----:B------:R-:W-:Y:S01]  /*1c720*/  IMAD R83, R64, 0x28, RZ ;  /* 0x0000002840537824 */ /* 0x000fe200078e02ff */
[----:B------:R-:W-:Y:S01]  /*1c730*/  F2FP.SATFINITE.E4M3.F32.PACK_AB_MERGE_C R18, R19, R18, RZ ;  /* 0x000000121312723e */ /* 0x000fe200048070ff */
[----:B------:R0:W-:Y:S01]  /*1c740*/  STL [R1+0x68], R9 ;  /* 0x0000680901007387 */ /* 0x0001e20000100800 */
[----:B------:R-:W-:Y:S01]  /*1c750*/  PRMT R19, R10, 0x9910, RZ ;  /* 0x000099100a137816 */ /* 0x000fe200000000ff */
[C---:B------:R-:W-:Y:S01]  /*1c760*/  IMAD R87, R64.reuse, 0x2a, RZ ;  /* 0x0000002a40577824 */ /* 0x040fe200078e02ff */
[----:B------:R-:W-:Y:S01]  /*1c770*/  SHF.R.S32.HI R17, RZ, 0x8, R17 ;  /* 0x00000008ff117819 */ /* 0x000fe20000011411 */
[----:B------:R3:W-:Y:S01]  /*1c780*/  STL [R1+0x64], R11 ;  /* 0x0000640b01007387 */ /* 0x0007e20000100800 */
[----:B------:R-:W-:Y:S01]  /*1c790*/  SHF.R.S32.HI R19, RZ, 0x8, R19 ;  /* 0x00000008ff137819 */ /* 0x000fe20000011413 */
[C---:B------:R-:W-:Y:S01]  /*1c7a0*/  IMAD R73, R64.reuse, 0x2c, RZ ;  /* 0x0000002c40497824 */ /* 0x040fe200078e02ff */
[----:B------:R-:W-:Y:S01]  /*1c7b0*/  F2FP.SATFINITE.E4M3.F32.PACK_AB_MERGE_C R20, R21, R20, RZ ;  /* 0x000000141514723e */ /* 0x000fe200048070ff */
[----:B------:R-:W-:Y:S01]  /*1c7c0*/  IMAD R69, R64, 0x2e, RZ ;  /* 0x0000002e40457824 */ /* 0x000fe200078e02ff */
[----:B------:R-:W-:Y:S01]  /*1c7d0*/  PRMT R21, R14, 0x9910, RZ ;  /* 0x000099100e157816 */ /* 0x000fe200000000ff */
[----:B0-----:R-:W-:Y:S01]  /*1c7e0*/  @P2 IMAD.MOV.U32 R9, RZ, RZ, 0x7f800000 ;  /* 0x7f800000ff092424 */ /* 0x001fe200078e00ff */
[----:B------:R-:W-:Y:S01]  /*1c7f0*/  F2FP.SATFINITE.E4M3.F32.PACK_AB_MERGE_C R22, R23, R22, RZ ;  /* 0x000000161716723e */ /* 0x000fe200048070ff */
[----:B------:R-:W-:Y:S01]  /*1c800*/  IMAD R65, R64, 0x30, RZ ;  /* 0x0000003040417824 */ /* 0x000fe200078e02ff */
[----:B------:R-:W-:Y:S01]  /*1c810*/  SHF.R.S32.HI R21, RZ, 0x8, R21 ;  /* 0x00000008ff157819 */ /* 0x000fe20000011415 */
[----:B------:R-:W-:Y:S01]  /*1c820*/  @P2 FFMA.FTZ R132, R0, R9, +INF ;  /* 0x7f80000000842423 */ /* 0x000fe20000010009 */
[----:B--2---:R-:W-:Y:S01]  /*1c830*/  IADD3 R4, P2, P4, R7, UR4, R4 ;  /* 0x0000000407047c10 */ /* 0x004fe2000fc5e004 */
[C---:B------:R-:W-:Y:S01]  /*1c840*/  IMAD R62, R64.reuse, 0x32, RZ ;  /* 0x00000032403e7824 */ /* 0x040fe200078e02ff */
[----:B------:R-:W-:Y:S01]  /*1c850*/  SHF.R.S32.HI R0, RZ, 0x1f, R7 ;  /* 0x0000001fff007819 */ /* 0x000fe20000011407 */
[C---:B------:R-:W-:Y:S01]  /*1c860*/  IMAD R60, R64.reuse, 0x34, RZ ;  /* 0x00000034403c7824 */ /* 0x040fe200078e02ff */
[----:B---3--:R-:W-:Y:S01]  /*1c870*/  F2FP.SATFINITE.E4M3.F32.PACK_AB_MERGE_C R11, R123, R122, RZ ;  /* 0x0000007a7b0b723e */ /* 0x008fe200048070ff */
[C---:B------:R-:W-:Y:S01]  /*1c880*/  IMAD R81, R64.reuse, 0x27, RZ ;  /* 0x0000002740517824 */ /* 0x040fe200078e02ff */
[----:B------:R-:W-:Y:S01]  /*1c890*/  F2FP.SATFINITE.E4M3.F32.PACK_AB_MERGE_C R9, R125, R124, RZ ;  /* 0x0000007c7d09723e */ /* 0x000fe200048070ff */
[----:B------:R-:W-:Y:S01]  /*1c8a0*/  IMAD R58, R64, 0x36, RZ ;  /* 0x00000036403a7824 */ /* 0x000fe200078e02ff */
[----:B------:R-:W-:Y:S01]  /*1c8b0*/  IADD3.X R5, PT, PT, R0, UR5, R5, P2, P4 ;  /* 0x0000000500057c10 */ /* 0x000fe200097e8405 */
[----:B------:R0:W-:Y:S01]  /*1c8c0*/  STL [R1+0x60], R11 ;  /* 0x0000600b01007387 */ /* 0x0001e20000100800 */
[----:B------:R-:W-:Y:S01]  /*1c8d0*/  F2FP.SATFINITE.E4M3.F32.PACK_AB_MERGE_C R0, R127, R126, RZ ;  /* 0x0000007e7f00723e */ /* 0x000fe200048070ff */
[----:B------:R-:W-:Y:S01]  /*1c8e0*/  IMAD R56, R64, 0x38, RZ ;  /* 0x0000003840387824 */ /* 0x000fe200078e02ff */
[----:B------:R-:W-:Y:S01]  /*1c8f0*/  FSEL R7, R132, -INF , P3 ;  /* 0xff80000084077808 */ /* 0x000fe20001800000 */
[----:B------:R2:W-:Y:S01]  /*1c900*/  STL [R1+0x5c], R9 ;  /* 0x00005c0901007387 */ /* 0x0005e20000100800 */
[----:B------:R-:W-:Y:S01]  /*1c910*/  IADD3 R40, P1, PT, R4, R64, RZ ;  /* 0x0000004004287210 */ /* 0x000fe20007f3e0ff */
[----:B------:R-:W-:Y:S01]  /*1c920*/  IMAD R85, R64, 0x29, RZ ;  /* 0x0000002940557824 */ /* 0x000fe200078e02ff */
[----:B------:R-:W-:Y:S01]  /*1c930*/  PRMT R23, R18, 0x9910, RZ ;  /* 0x0000991012177816 */ /* 0x000fe200000000ff */
[----:B------:R3:W-:Y:S01]  /*1c940*/  STL [R1+0x50], R0 ;  /* 0x0000500001007387 */ /* 0x0007e20000100800 */
[CC--:B------:R-:W-:Y:S01]  /*1c950*/  LEA.HI.X.SX32 R41, R64.reuse, R5.reuse, 0x1, P1 ;  /* 0x0000000540297211 */ /* 0x0c0fe200008f0eff */
[C---:B------:R-:W-:Y:S01]  /*1c960*/  IMAD R75, R64.reuse, 0x2b, RZ ;  /* 0x0000002b404b7824 */ /* 0x040fe200078e02ff */
[----:B0-----:R-:W-:Y:S01]  /*1c970*/  F2FP.SATFINITE.E4M3.F32.PACK_AB_MERGE_C R11, R129, R128, RZ ;  /* 0x00000080810b723e */ /* 0x001fe200048070ff */
[----:B------:R-:W-:Y:S01]  /*1c980*/  STG.E.U8 desc[UR32][R4.64], R131 ;  /* 0x0000008304007986 */ /* 0x000fe2000c101120 */
[----:B------:R-:W-:Y:S01]  /*1c990*/  SHF.R.S32.HI R23, RZ, 0x8, R23 ;  /* 0x00000008ff177819 */ /* 0x000fe20000011417 */
[----:B------:R-:W-:Y:S01]  /*1c9a0*/  IMAD R54, R64, 0x3a, RZ ;  /* 0x0000003a40367824 */ /* 0x000fe200078e02ff */
[----:B--2---:R-:W-:Y:S01]  /*1c9b0*/  F2FP.SATFINITE.E4M3.F32.PACK_AB_MERGE_C R9, R134, R130, RZ ;  /* 0x000000828609723e */ /* 0x004fe200048070ff */
[----:B------:R0:W-:Y:S01]  /*1c9c0*/  STL [R1+0x4c], R11 ;  /* 0x00004c0b01007387 */ /* 0x0001e20000100800 */
[----:B------:R-:W-:Y:S01]  /*1c9d0*/  F2FP.SATFINITE.E4M3.F32.PACK_AB_MERGE_C R24, R25, R24, RZ ;  /* 0x000000181918723e */ /* 0x000fe200048070ff */
[----:B---3--:R-:W-:Y:S01]  /*1c9e0*/  FFMA R0, R7, 0.69314718246459960938, R2 ;  /* 0x3f31721807007823 */ /* 0x008fe20000000002 */
[----:B------:R-:W-:Y:S01]  /*1c9f0*/  IMAD.SHL.U32 R7, R64, 0x2, RZ ;  /* 0x0000000240077824 */ /* 0x000fe200078e00ff */
[----:B------:R2:W-:Y:S01]  /*1ca00*/  STG.E.U8 desc[UR32][R40.64], R13 ;  /* 0x0000000d28007986 */ /* 0x0005e2000c101120 */
[----:B------:R-:W-:Y:S01]  /*1ca10*/  PRMT R2, R12, 0x9910, RZ ;  /* 0x000099100c027816 */ /* 0x000fe200000000ff */
[----:B------:R-:W-:Y:S01]  /*1ca20*/  IMAD R52, R64, 0x3c, RZ ;  /* 0x0000003c40347824 */ /* 0x000fe200078e02ff */
[----:B------:R-:W-:Y:S01]  /*1ca30*/  PRMT R25, R22, 0x9910, RZ ;  /* 0x0000991016197816 */ /* 0x000fe200000000ff */
[----:B------:R-:W-:Y:S01]  /*1ca40*/  STL [R1+0x8f8], R0 ;  /* 0x0008f80001007387 */ /* 0x000fe20000100800 */
[CC--:B------:R-:W-:Y:S01]  /*1ca50*/  IADD3 R42, P2, PT, R7.reuse, R4.reuse, RZ ;  /* 0x00000004072a7210 */ /* 0x0c0fe20007f5e0ff */
[C---:B0-----:R-:W-:Y:S01]  /*1ca60*/  IMAD.SHL.U32 R11, R64.reuse, 0x4, RZ ;  /* 0x00000004400b7824 */ /* 0x041fe200078e00ff */
[----:B------:R-:W-:Y:S01]  /*1ca70*/  SHF.R.S32.HI R25, RZ, 0x8, R25 ;  /* 0x00000008ff197819 */ /* 0x000fe20000011419 */
[----:B------:R0:W-:Y:S01]  /*1ca80*/  STL [R1+0x48], R9 ;  /* 0x0000480901007387 */ /* 0x0001e20000100800 */
[-C--:B------:R-:W-:Y:S01]  /*1ca90*/  LEA.HI.X.SX32 R43, R7, R5.reuse, 0x1, P2 ;  /* 0x00000005072b7211 */ /* 0x080fe200010f0eff */
[C---:B------:R-:W-:Y:S01]  /*1caa0*/  IMAD R7, R64.reuse, 0x5, RZ ;  /* 0x0000000540077824 */ /* 0x040fe200078e02ff */
[----:B------:R-:W-:Y:S01]  /*1cab0*/  IADD3 R46, P1, PT, R11, R4, RZ ;  /* 0x000000040b2e7210 */ /* 0x000fe20007f3e0ff */
[C---:B--2---:R-:W-:Y:S01]  /*1cac0*/  IMAD.SHL.U32 R13, R64.reuse, 0x8, RZ ;  /* 0x00000008400d7824 */ /* 0x044fe200078e00ff */
[----:B------:R-:W-:Y:S01]  /*1cad0*/  F2FP.SATFINITE.E4M3.F32.PACK_AB_MERGE_C R26, R27, R26, RZ ;  /* 0x0000001a1b1a723e */ /* 0x000fe200048070ff */
[----:B------:R2:W-:Y:S01]  /*1cae0*/  STG.E.U8 desc[UR32][R42.64], R6 ;  /* 0x000000062a007986 */ /* 0x0005e2000c101120 */
[-C--:B------:R-:W-:Y:S01]  /*1caf0*/  LEA.HI.X.SX32 R47, R11, R5.reuse, 0x1, P1 ;  /* 0x000000050b2f7211 */ /* 0x080fe200008f0eff */
[C---:B------:R-:W-:Y:S01]  /*1cb00*/  IMAD R11, R64.reuse, 0x7, RZ ;  /* 0x00000007400b7824 */ /* 0x040fe200078e02ff */
[----:B------:R-:W-:Y:S01]  /*1cb10*/  IADD3 R40, P1, PT, R7, R4, RZ ;  /* 0x0000000407287210 */ /* 0x000fe20007f3e0ff */
[C---:B0-----:R-:W-:Y:S01]  /*1cb20*/  IMAD R9, R64.reuse, 0x3, RZ ;  /* 0x0000000340097824 */ /* 0x041fe200078e02ff */
[----:B------:R-:W-:Y:S01]  /*1cb30*/  F2FP.SATFINITE.E4M3.F32.PACK_AB_MERGE_C R28, R29, R28, RZ ;  /* 0x0000001c1d1c723e */ /* 0x000fe200048070ff */
[C---:B------:R-:W-:Y:S01]  /*1cb40*/  IMAD R50, R64.reuse, 0x3e, RZ ;  /* 0x0000003e40327824 */ /* 0x040fe200078e02ff */
[-C--:B------:R-:W-:Y:S01]  /*1cb50*/  LEA.HI.X.SX32 R41, R7, R5.reuse, 0x1, P1 ;  /* 0x0000000507297211 */ /* 0x080fe200008f0eff */
[C---:B------:R-:W-:Y:S01]  /*1cb60*/  IMAD R71, R64.reuse, 0x2d, RZ ;  /* 0x0000002d40477824 */ /* 0x040fe200078e02ff */
[----:B------:R-:W-:Y:S01]  /*1cb70*/  IADD3 R44, P3, PT, R9, R4, RZ ;  /* 0x00000004092c7210 */ /* 0x000fe20007f7e0ff */
[C---:B------:R-:W-:Y:S01]  /*1cb80*/  IMAD R63, R64.reuse, 0x31, RZ ;  /* 0x00000031403f7824 */ /* 0x040fe200078e02ff */
[----:B------:R-:W-:Y:S01]  /*1cb90*/  F2FP.SATFINITE.E4M3.F32.PACK_AB_MERGE_C R30, R31, R30, RZ ;  /* 0x0000001e1f1e723e */ /* 0x000fe200048070ff */
[C---:B------:R-:W-:Y:S01]  /*1cba0*/  IMAD R61, R64.reuse, 0x33, RZ ;  /* 0x00000033403d7824 */ /* 0x040fe200078e02ff */
[-C--:B------:R-:W-:Y:S01]  /*1cbb0*/  LEA.HI.X.SX32 R45, R9, R5.reuse, 0x1, P3 ;  /* 0x00000005092d7211 */ /* 0x080fe200018f0eff */
[C---:B------:R-:W-:Y:S01]  /*1cbc0*/  IMAD R9, R64.reuse, 0x6, RZ ;  /* 0x0000000640097824 */ /* 0x040fe200078e02ff */
[----:B--2---:R-:W-:Y:S01]  /*1cbd0*/  IADD3 R6, P3, PT, R11, R4, RZ ;  /* 0x000000040b067210 */ /* 0x004fe20007f7e0ff */
[C---:B------:R-:W-:Y:S01]  /*1cbe0*/  IMAD R29, R64.reuse, 0x4c, RZ ;  /* 0x0000004c401d7824 */ /* 0x040fe200078e02ff */
[----:B------:R-:W-:Y:S01]  /*1cbf0*/  F2FP.SATFINITE.E4M3.F32.PACK_AB_MERGE_C R32, R33, R32, RZ ;  /* 0x000000202120723e */ /* 0x000fe200048070ff */
[----:B------:R0:W-:Y:S01]  /*1cc00*/  STG.E.U8 desc[UR32][R44.64], R15 ;  /* 0x0000000f2c007986 */ /* 0x0001e2000c101120 */
[----:B------:R-:W-:Y:S01]  /*1cc10*/  IADD3 R48, P2, PT, R9, R4, RZ ;  /* 0x0000000409307210 */ /* 0x000fe20007f5e0ff */
[C---:B------:R-:W-:Y:S01]  /*1cc20*/  IMAD R33, R64.reuse, 0x4a, RZ ;  /* 0x0000004a40217824 */ /* 0x040fe200078e02ff */
[-C--:B------:R-:W-:Y:S01]  /*1cc30*/  LEA.HI.X.SX32 R7, R11, R5.reuse, 0x1, P3 ;  /* 0x000000050b077211 */ /* 0x080fe200018f0eff */
[----:B------:R2:W-:Y:S01]  /*1cc40*/  STG.E.U8 desc[UR32][R46.64], R8 ;  /* 0x000000082e007986 */ /* 0x0005e2000c101120 */
[C---:B------:R-:W-:Y:S01]  /*1cc50*/  IMAD R11, R64.reuse, 0x9, RZ ;  /* 0x00000009400b7824 */ /* 0x040fe200078e02ff */
[-C--:B------:R-:W-:Y:S01]  /*1cc60*/  LEA.HI.X.SX32 R49, R9, R5.reuse, 0x1, P2 ;  /* 0x0000000509317211 */ /* 0x080fe200010f0eff */
[C---:B------:R-:W-:Y:S01]  /*1cc70*/  IMAD R57, R64.reuse, 0x37, RZ ;  /* 0x0000003740397824 */ /* 0x040fe200078e02ff */
[----:B------:R3:W-:Y:S01]  /*1cc80*/  STG.E.U8 desc[UR32][R40.64], R17 ;  /* 0x0000001128007986 */ /* 0x0007e2000c101120 */
[----:B------:R-:W-:Y:S01]  /*1cc90*/  F2FP.SATFINITE.E4M3.F32.PACK_AB_MERGE_C R34, R35, R34, RZ ;  /* 0x000000222322723e */ /* 0x000fe200048070ff */
[C---:B------:R-:W-:Y:S01]  /*1cca0*/  IMAD R55, R64.reuse, 0x39, RZ ;  /* 0x0000003940377824 */ /* 0x040fe200078e02ff */
[----:B------:R-:W-:Y:S01]  /*1ccb0*/  F2FP.SATFINITE.E4M3.F32.PACK_AB_MERGE_C R36, R37, R36, RZ ;  /* 0x000000242524723e */ /* 0x000fe200048070ff */
[C---:B0-----:R-:W-:Y:S01]  /*1ccc0*/  IMAD R15, R64.reuse, 0xb, RZ ;  /* 0x0000000b400f7824 */ /* 0x041fe200078e02ff */
[----:B------:R0:W-:Y:S01]  /*1ccd0*/  STG.E.U8 desc[UR32][R48.64], R10 ;  /* 0x0000000a30007986 */ /* 0x0001e2000c101120 */
[----:B------:R-:W-:Y:S01]  /*1cce0*/  F2FP.SATFINITE.E4M3.F32.PACK_AB_MERGE_C R38, R39, R38, RZ ;  /* 0x000000262726723e */ /* 0x000fe200048070ff */
[C---:B------:R-:W-:Y:S01]  /*1ccf0*/  IMAD R44, R64.reuse, 0x44, RZ ;  /* 0x00000044402c7824 */ /* 0x040fe200078e02ff */
[-C--:B--2---:R-:W-:Y:S01]  /*1cd00*/  IADD3 R8, P1, PT, R13, R4.reuse, RZ ;  /* 0x000000040d087210 */ /* 0x084fe20007f3e0ff */
[----:B------:R2:W-:Y:S01]  /*1cd10*/  STG.E.U8 desc[UR32][R6.64], R19 ;  /* 0x0000001306007986 */ /* 0x0005e2000c101120 */
[-C--:B------:R-:W-:Y:S01]  /*1cd20*/  IADD3 R90, P6, PT, R77, R4.reuse, RZ ;  /* 0x000000044d5a7210 */ /* 0x080fe20007fde0ff */
[C---:B------:R-:W-:Y:S01]  /*1cd30*/  IMAD R46, R64.reuse, 0x42, RZ ;  /* 0x00000042402e7824 */ /* 0x040fe200078e02ff */
[-C--:B------:R-:W-:Y:S01]  /*1cd40*/  LEA.HI.X.SX32 R9, R13, R5.reuse, 0x1, P1 ;  /* 0x000000050d097211 */ /* 0x080fe200008f0eff */
[C---:B------:R-:W-:Y:S01]  /*1cd50*/  IMAD R13, R64.reuse, 0xa, RZ ;  /* 0x0000000a400d7824 */ /* 0x040fe200078e02ff */
[-C--:B---3--:R-:W-:Y:S01]  /*1cd60*/  IADD3 R40, P1, PT, R11, R4.reuse, RZ ;  /* 0x000000040b287210 */ /* 0x088fe20007f3e0ff */
[C---:B------:R-:W-:Y:S01]  /*1cd70*/  IMAD R17, R64.reuse, 0xc, RZ ;  /* 0x0000000c40117824 */ /* 0x040fe200078e02ff */
[-C--:B------:R-:W-:Y:S01]  /*1cd80*/  IADD3 R88, P5, PT, R79, R4.reuse, RZ ;  /* 0x000000044f587210 */ /* 0x080fe20007fbe0ff */
[----:B------:R3:W-:Y:S01]  /*1cd90*/  STG.E.U8 desc[UR32][R8.64], R12 ;  /* 0x0000000c08007986 */ /* 0x0007e2000c101120 */
[-C--:B------:R-:W-:Y:S01]  /*1cda0*/  IADD3 R42, P2, PT, R13, R4.reuse, RZ ;  /* 0x000000040d2a7210 */ /* 0x080fe20007f5e0ff */
[C---:B0-----:R-:W-:Y:S01]  /*1cdb0*/  IMAD.SHL.U32 R48, R64.reuse, 0x40, RZ ;  /* 0x0000004040307824 */ /* 0x041fe200078e00ff */
[-C--:B------:R-:W-:Y:S01]  /*1cdc0*/  IADD3 R10, P3, PT, R15, R4.reuse, RZ ;  /* 0x000000040f0a7210 */ /* 0x080fe20007f7e0ff */
[C---:B------:R-:W-:Y:S01]  /*1cdd0*/  IMAD R37, R64.reuse, 0x48, RZ ;  /* 0x0000004840257824 */ /* 0x040fe200078e02ff */
[-C--:B------:R-:W-:Y:S01]  /*1cde0*/  LEA.HI.X.SX32 R41, R11, R5.reuse, 0x1, P1 ;  /* 0x000000050b297211 */ /* 0x080fe200008f0eff */
[C---:B------:R-:W-:Y:S01]  /*1cdf0*/  IMAD R67, R64.reuse, 0x2f, RZ ;  /* 0x0000002f40437824 */ /* 0x040fe200078e02ff */
[-C--:B--2---:R-:W-:Y:S01]  /*1ce00*/  IADD3 R6, P1, PT, R17, R4.reuse, RZ ;  /* 0x0000000411067210 */ /* 0x084fe20007f3e0ff */
[C---:B------:R-:W-:Y:S01]  /*1ce10*/  IMAD R51, R64.reuse, 0x3d, RZ ;  /* 0x0000003d40337824 */ /* 0x040fe200078e02ff */
[----:B------:R-:W-:Y:S01]  /*1ce20*/  SHF.R.S32.HI R19, RZ, 0x8, R2 ;  /* 0x00000008ff137819 */ /* 0x000fe20000011402 */
[C---:B------:R-:W-:Y:S01]  /*1ce30*/  IMAD R49, R64.reuse, 0x3f, RZ ;  /* 0x0000003f40317824 */ /* 0x040fe200078e02ff */
[-C--:B------:R-:W-:Y:S01]  /*1ce40*/  LEA.HI.X.SX32 R43, R13, R5.reuse, 0x1, P2 ;  /* 0x000000050d2b7211 */ /* 0x080fe200010f0eff */
[C---:B---3--:R-:W-:Y:S01]  /*1ce50*/  IMAD R9, R64.reuse, 0xd, RZ ;  /* 0x0000000d40097824 */ /* 0x048fe200078e02ff */
[-C--:B------:R-:W-:Y:S01]  /*1ce60*/  LEA.HI.X.SX32 R11, R15, R5.reuse, 0x1, P3 ;  /* 0x000000050f0b7211 */ /* 0x080fe200018f0eff */
[C---:B------:R-:W-:Y:S01]  /*1ce70*/  IMAD R13, R64.reuse, 0xe, RZ ;  /* 0x0000000e400d7824 */ /* 0x040fe200078e02ff */
[-C--:B------:R-:W-:Y:S01]  /*1ce80*/  LEA.HI.X.SX32 R7, R17, R5.reuse, 0x1, P1 ;  /* 0x0000000511077211 */ /* 0x080fe200008f0eff */
[----:B------:R-:W-:Y:S01]  /*1ce90*/  IMAD R15, R64, 0xf, RZ ;  /* 0x0000000f400f7824 */ /* 0x000fe200078e02ff */
[----:B------:R-:W-:Y:S01]  /*1cea0*/  PRMT R2, R16, 0x9910, RZ ;  /* 0x0000991010027816 */ /* 0x000fe200000000ff */
[C---:B------:R-:W-:Y:S01]  /*1ceb0*/  IMAD.SHL.U32 R17, R64.reuse, 0x10, RZ ;  /* 0x0000001040117824 */ /* 0x040fe200078e00ff */
[-C--:B------:R-:W-:Y:S01]  /*1cec0*/  IADD3 R8, P1, PT, R9, R4.reuse, RZ ;  /* 0x0000000409087210 */ /* 0x080fe20007f3e0ff */
[----:B------:R0:W-:Y:S01]  /*1ced0*/  STG.E.U8 desc[UR32][R40.64], R19 ;  /* 0x0000001328007986 */ /* 0x0001e2000c101120 */
[-C--:B------:R-:W-:Y:S01]  /*1cee0*/  IADD3 R12, P2, PT, R13, R4.reuse, RZ ;  /* 0x000000040d0c7210 */ /* 0x080fe20007f5e0ff */
[C---:B------:R-:W-:Y:S01]  /*1cef0*/  IMAD R45, R64.reuse, 0x43, RZ ;  /* 0x00000043402d7824 */ /* 0x040fe200078e02ff */
[-C--:B------:R-:W-:Y:S01]  /*1cf00*/  LEA.HI.X.SX32 R9, R9, R5.reuse, 0x1, P1 ;  /* 0x0000000509097211 */ /* 0x080fe200008f0eff */
[----:B------:R2:W-:Y:S01]  /*1cf10*/  STG.E.U8 desc[UR32][R42.64], R14 ;  /* 0x0000000e2a007986 */ /* 0x0005e2000c101120 */
[-C--:B------:R-:W-:Y:S01]  /*1cf20*/  LEA.HI.X.SX32 R13, R13, R5.reuse, 0x1, P2 ;  /* 0x000000050d0d7211 */ /* 0x080fe200010f0eff */
[C---:B------:R-:W-:Y:S01]  /*1cf30*/  IMAD R59, R64.reuse, 0x35, RZ ;  /* 0x00000035403b7824 */ /* 0x040fe200078e02ff */
[-C--:B------:R-:W-:Y:S01]  /*1cf40*/  LEA.HI.X.SX32 R91, R77, R5.reuse, 0x1, P6 ;  /* 0x000000054d5b7211 */ /* 0x080fe200030f0eff */
[----:B------:R3:W-:Y:S01]  /*1cf50*/  STG.E.U8 desc[UR32][R10.64], R21 ;  /* 0x000000150a007986 */ /* 0x0007e2000c101120 */
[-C--:B------:R-:W-:Y:S01]  /*1cf60*/  LEA.HI.X.SX32 R89, R79, R5.reuse, 0x1, P5 ;  /* 0x000000054f597211 */ /* 0x080fe200028f0eff */
[C---:B------:R-:W-:Y:S01]  /*1cf70*/  IMAD R35, R64.reuse, 0x49, RZ ;  /* 0x0000004940237824 */ /* 0x040fe200078e02ff */
[CC--:B------:R-:W-:Y:S01]  /*1cf80*/  IADD3 R94, P4, PT, R85.reuse, R4.reuse, RZ ;  /* 0x00000004555e7210 */ /* 0x0c0fe20007f9e0ff */
[----:B------:R4:W-:Y:S01]  /*1cf90*/  STG.E.U8 desc[UR32][R6.64], R16 ;  /* 0x0000001006007986 */ /* 0x0009e2000c101120 */
[C---:B0-----:R-:W-:Y:S01]  /*1cfa0*/  IMAD R19, R64.reuse, 0x13, RZ ;  /* 0x0000001340137824 */ /* 0x041fe200078e02ff */
[----:B------:R-:W0:Y:S01]  /*1cfb0*/  LDCU UR4, c[0x0][0x3ec] ;  /* 0x00007d80ff0477ac */ /* 0x000e220008000800 */
[-C--:B------:R-:W-:Y:S01]  /*1cfc0*/  LEA.HI.X.SX32 R95, R85, R5.reuse, 0x1, P4 ;  /* 0x00000005555f7211 */ /* 0x080fe200020f0eff */
[----:B------:R0:W-:Y:S01]  /*1cfd0*/  STL.64 [R1+0x40], R90 ;  /* 0x0000405a01007387 */ /* 0x0001e20000100a00 */
[-C--:B--2---:R-:W-:Y:S01]  /*1cfe0*/  IADD3 R14, P3, PT, R15, R4.reuse, RZ ;  /* 0x000000040f0e7210 */ /* 0x084fe20007f7e0ff */
[C---:B------:R-:W-:Y:S01]  /*1cff0*/  IMAD R40, R64.reuse, 0x46, RZ ;  /* 0x0000004640287824 */ /* 0x040fe200078e02ff */
[-C--:B------:R-:W-:Y:S01]  /*1d000*/  IADD3 R162, P4, PT, R67, R4.reuse, RZ ;  /* 0x0000000443a27210 */ /* 0x080fe20007f9e0ff */
[C---:B---3--:R-:W-:Y:S01]  /*1d010*/  IMAD R11, R64.reuse, 0x11, RZ ;  /* 0x00000011400b7824 */ /* 0x048fe200078e02ff */
[----:B------:R-:W-:Y:S01]  /*1d020*/  SHF.R.S32.HI R21, RZ, 0x8, R2 ;  /* 0x00000008ff157819 */ /* 0x000fe20000011402 */
[----:B------:R2:W-:Y:S01]  /*1d030*/  STL.64 [R1+0x38], R88 ;  /* 0x0000385801007387 */ /* 0x0005e20000100a00 */
[-C--:B------:R-:W-:Y:S01]  /*1d040*/  LEA.HI.X.SX32 R15, R15, R5.reuse, 0x1, P3 ;  /* 0x000000050f0f7211 */ /* 0x080fe200018f0eff */
[----:B------:R-:W-:Y:S01]  /*1d050*/  IMAD R42, R64, 0x45, RZ ;  /* 0x00000045402a7824 */ /* 0x000fe200078e02ff */
[CC--:B----4-:R-:W-:Y:S01]  /*1d060*/  IADD3 R6, P1, PT, R17.reuse, R4.reuse, RZ ;  /* 0x0000000411067210 */ /* 0x0d0fe20007f3e0ff */
[----:B------:R3:W-:Y:S01]  /*1d070*/  STG.E.U8 desc[UR32][R8.64], R21 ;  /* 0x0000001508007986 */ /* 0x0007e2000c101120 */
[----:B------:R-:W-:Y:S01]  /*1d080*/  PRMT R2, R20, 0x9910, RZ ;  /* 0x0000991014027816 */ /* 0x000fe200000000ff */
[C---:B------:R-:W-:Y:S01]  /*1d090*/  IMAD R16, R64.reuse, 0x5e, RZ ;  /* 0x0000005e40107824 */ /* 0x040fe200078e02ff */
[-C--:B------:R-:W-:Y:S01]  /*1d0a0*/  LEA.HI.X.SX32 R7, R17, R5.reuse, 0x1, P1 ;  /* 0x0000000511077211 */ /* 0x080fe200008f0eff */
[C---:B------:R-:W-:Y:S01]  /*1d0b0*/  IMAD R17, R64.reuse, 0x12, RZ ;  /* 0x0000001240117824 */ /* 0x040fe200078e02ff */
[----:B------:R4:W-:Y:S01]  /*1d0c0*/  STG.E.U8 desc[UR32][R12.64], R18 ;  /* 0x000000120c007986 */ /* 0x0009e2000c101120 */
[-C--:B0-----:R-:W-:Y:S01]  /*1d0d0*/  IADD3 R90, P6, PT, R75, R4.reuse, RZ ;  /* 0x000000044b5a7210 */ /* 0x081fe20007fde0ff */
[C---:B------:R-:W-:Y:S01]  /*1d0e0*/  IMAD R31, R64.reuse, 0x4b, RZ ;  /* 0x0000004b401f7824 */ /* 0x040fe200078e02ff */
[-C--:B--2---:R-:W-:Y:S01]  /*1d0f0*/  IADD3 R88, P5, PT, R73, R4.reuse, RZ ;  /* 0x0000000449587210 */ /* 0x084fe20007fbe0ff */
[----:B------:R0:W-:Y:S01]  /*1d100*/  STG.E.U8 desc[UR32][R14.64], R23 ;  /* 0x000000170e007986 */ /* 0x0001e2000c101120 */
[-C--:B------:R-:W-:Y:S01]  /*1d110*/  IADD3 R10, P2, PT, R17, R4.reuse, RZ ;  /* 0x00000004110a7210 */ /* 0x080fe20007f5e0ff */
[C---:B------:R-:W-:Y:S01]  /*1d120*/  IMAD R53, R64.reuse, 0x3b, RZ ;  /* 0x0000003b40357824 */ /* 0x040fe200078e02ff */
[-C--:B---3--:R-:W-:Y:S01]  /*1d130*/  IADD3 R8, P1, PT, R11, R4.reuse, RZ ;  /* 0x000000040b087210 */ /* 0x088fe20007f3e0ff */
[C---:B------:R-:W-:Y:S01]  /*1d140*/  IMAD R21, R64.reuse, 0x14, RZ ;  /* 0x0000001440157824 */ /* 0x040fe200078e02ff */
[----:B------:R2:W-:Y:S01]  /*1d150*/  STG.E.U8 desc[UR32][R6.64], R20 ;  /* 0x0000001406007986 */ /* 0x0005e2000c101120 */
[-C--:B------:R-:W-:Y:S01]  /*1d160*/  LEA.HI.X.SX32 R89, R73, R5.reuse, 0x1, P5 ;  /* 0x0000000549597211 */ /* 0x080fe200028f0eff */
[C---:B------:R-:W-:Y:S01]  /*1d170*/  IMAD R47, R64.reuse, 0x41, RZ ;  /* 0x00000041402f7824 */ /* 0x040fe200078e02ff */
[-C--:B------:R-:W-:Y:S01]  /*1d180*/  LEA.HI.X.SX32 R9, R11, R5.reuse, 0x1, P1 ;  /* 0x000000050b097211 */ /* 0x080fe200008f0eff */
[C---:B------:R-:W-:Y:S01]  /*1d190*/  IMAD R27, R64.reuse, 0x4d, RZ ;  /* 0x0000004d401b7824 */ /* 0x040fe200078e02ff */
[-C--:B----4-:R-:W-:Y:S01]  /*1d1a0*/  IADD3 R12, P3, PT, R19, R4.reuse, RZ ;  /* 0x00000004130c7210 */ /* 0x090fe20007f7e0ff */
[C---:B------:R-:W-:Y:S01]  /*1d1b0*/  IMAD R18, R64.reuse, 0x5f, RZ ;  /* 0x0000005f40127824 */ /* 0x040fe200078e02ff */
[----:B0-----:R-:W-:Y:S01]  /*1d1c0*/  SHF.R.S32.HI R23, RZ, 0x8, R2 ;  /* 0x00000008ff177819 */ /* 0x001fe20000011402 */
[----:B------:R-:W-:Y:S01]  /*1d1d0*/  IMAD R15, R64, 0x15, RZ ;  /* 0x00000015400f7824 */ /* 0x000fe200078e02ff */
[----:B------:R-:W-:Y:S01]  /*1d1e0*/  PRMT R2, R24, 0x9910, RZ ;  /* 0x0000991018027816 */ /* 0x000fe200000000ff */
[C---:B------:R-:W-:Y:S01]  /*1d1f0*/  IMAD R39, R64.reuse, 0x69, RZ ;  /* 0x0000006940277824 */ /* 0x040fe200078e02ff */
[-C--:B------:R-:W-:Y:S01]  /*1d200*/  LEA.HI.X.SX32 R11, R17, R5.reuse, 0x1, P2 ;  /* 0x00000005110b7211 */ /* 0x080fe200010f0eff */
[----:B------:R0:W-:Y:S01]  /*1d210*/  STG.E.U8 desc[UR32][R8.64], R23 ;  /* 0x0000001708007986 */ /* 0x0001e2000c101120 */
[-C--:B--2---:R-:W-:Y:S01]  /*1d220*/  IADD3 R6, P1, PT, R21, R4.reuse, RZ ;  /* 0x0000000415067210 */ /* 0x084fe20007f3e0ff */
[C---:B------:R-:W-:Y:S01]  /*1d230*/  IMAD R17, R64.reuse, 0x16, RZ ;  /* 0x0000001640117824 */ /* 0x040fe200078e02ff */
[-C--:B------:R-:W-:Y:S01]  /*1d240*/  LEA.HI.X.SX32 R13, R19, R5.reuse, 0x1, P3 ;  /* 0x00000005130d7211 */ /* 0x080fe200018f0eff */
[C---:B------:R-:W-:Y:S01]  /*1d250*/  IMAD R19, R64.reuse, 0x17, RZ ;  /* 0x0000001740137824 */ /* 0x040fe200078e02ff */
[-C--:B------:R-:W-:Y:S01]  /*1d260*/  LEA.HI.X.SX32 R7, R21, R5.reuse, 0x1, P1 ;  /* 0x0000000515077211 */ /* 0x080fe200008f0eff */
[C---:B------:R-:W-:Y:S01]  /*1d270*/  IMAD R21, R64.reuse, 0x18, RZ ;  /* 0x0000001840157824 */ /* 0x040fe200078e02ff */
[----:B------:R2:W-:Y:S01]  /*1d280*/  STG.E.U8 desc[UR32][R10.64], R22 ;  /* 0x000000160a007986 */ /* 0x0005e2000c101120 */
[-C--:B------:R-:W-:Y:S01]  /*1d290*/  IADD3 R14, P2, PT, R17, R4.reuse, RZ ;  /* 0x00000004110e7210 */ /* 0x080fe20007f5e0ff */
[----:B------:R-:W-:Y:S01]  /*1d2a0*/  IMAD R20, R64, 0x60, RZ ;  /* 0x0000006040147824 */ /* 0x000fe200078e02ff */
[-C--:B------:R-:W-:Y:S01]  /*1d2b0*/  IADD3 R156, P5, PT, R62, R4.reuse, RZ ;  /* 0x000000043e9c7210 */ /* 0x080fe20007fbe0ff */
[----:B------:R3:W-:Y:S01]  /*1d2c0*/  STG.E.U8 desc[UR32][R12.64], R25 ;  /* 0x000000190c007986 */ /* 0x0007e2000c101120 */
[----:B0-----:R-:W-:Y:S01]  /*1d2d0*/  IMAD.MOV.U32 R23, RZ, RZ, R2 ;  /* 0x000000ffff177224 */ /* 0x001fe200078e0002 */
[CC--:B------:R-:W-:Y:S01]  /*1d2e0*/  IADD3 R8, P1, PT, R15.reuse, R4.reuse, RZ ;  /* 0x000000040f087210 */ /* 0x0c0fe20007f3e0ff */
[----:B------:R-:W-:Y:S01]  /*1d2f0*/  IMAD R41, R64, 0x6a, RZ ;  /* 0x0000006a40297824 */ /* 0x000fe200078e02ff */
[----:B------:R0:W-:Y:S01]  /*1d300*/  STG.E.U8 desc[UR32][R6.64], R24 ;  /* 0x0000001806007986 */ /* 0x0001e2000c101120 */
[----:B------:R-:W-:Y:S01]  /*1d310*/  PRMT R2, R28, 0x9910, RZ ;  /* 0x000099101c027816 */ /* 0x000fe200000000ff */
[C---:B------:R-:W-:Y:S01]  /*1d320*/  IMAD R43, R64.reuse, 0x6b, RZ ;  /* 0x0000006b402b7824 */ /* 0x040fe200078e02ff */
[-C--:B------:R-:W-:Y:S01]  /*1d330*/  LEA.HI.X.SX32 R9, R15, R5.reuse, 0x1, P1 ;  /* 0x000000050f097211 */ /* 0x080fe200008f0eff */
[C---:B--2---:R-:W-:Y:S01]  /*1d340*/  IMAD R22, R64.reuse, 0x61, RZ ;  /* 0x0000006140167824 */ /* 0x044fe200078e02ff */
[----:B------:R-:W-:Y:S01]  /*1d350*/  SHF.R.S32.HI R23, RZ, 0x8, R23 ;  /* 0x00000008ff177819 */ /* 0x000fe20000011417 */
[C---:B------:R-:W-:Y:S01]  /*1d360*/  IMAD R0, R64.reuse, 0x7d, RZ ;  /* 0x0000007d40007824 */ /* 0x040fe200078e02ff */
[-C--:B------:R-:W-:Y:S01]  /*1d370*/  IADD3 R10, P3, PT, R19, R4.reuse, RZ ;  /* 0x00000004130a7210 */ /* 0x080fe20007f7e0ff */
[----:B---3--:R-:W-:Y:S01]  /*1d380*/  IMAD R13, R64, 0x19, RZ ;  /* 0x00000019400d7824 */ /* 0x008fe200078e02ff */
[----:B------:R-:W-:Y:S01]  /*1d390*/  PRMT R25, R26, 0x9910, RZ ;  /* 0x000099101a197816 */ /* 0x000fe200000000ff */
[----:B------:R2:W-:Y:S01]  /*1d3a0*/  STG.E.U8 desc[UR32][R8.64], R23 ;  /* 0x0000001708007986 */ /* 0x0005e2000c101120 */
[-C--:B------:R-:W-:Y:S01]  /*1d3b0*/  LEA.HI.X.SX32 R15, R17, R5.reuse, 0x1, P2 ;  /* 0x00000005110f7211 */ /* 0x080fe200010f0eff */
[C---:B------:R-:W-:Y:S01]  /*1d3c0*/  IMAD R17, R64.reuse, 0x1a, RZ ;  /* 0x0000001a40117824 */ /* 0x040fe200078e02ff */
[-C--:B0-----:R-:W-:Y:S01]  /*1d3d0*/  IADD3 R6, P1, PT, R21, R4.reuse, RZ ;  /* 0x0000000415067210 */ /* 0x081fe20007f3e0ff */
[C---:B------:R-:W-:Y:S01]  /*1d3e0*/  IMAD R24, R64.reuse, 0x62, RZ ;  /* 0x0000006240187824 */ /* 0x040fe200078e02ff */
[-C--:B------:R-:W-:Y:S01]  /*1d3f0*/  LEA.HI.X.SX32 R11, R19, R5.reuse, 0x1, P3 ;  /* 0x00000005130b7211 */ /* 0x080fe200018f0eff */
[C---:B------:R-:W-:Y:S01]  /*1d400*/  IMAD R19, R64.reuse, 0x1b, RZ ;  /* 0x0000001b40137824 */ /* 0x040fe200078e02ff */
[----:B------:R-:W-:Y:S01]  /*1d410*/  SHF.R.S32.HI R25, RZ, 0x8, R25 ;  /* 0x00000008ff197819 */ /* 0x000fe20000011419 */
[----:B------:R0:W-:Y:S01]  /*1d420*/  STG.E.U8 desc[UR32][R14.64], R26 ;  /* 0x0000001a0e007986 */ /* 0x0001e2000c101120 */
[----:B------:R-:W-:Y:S01]  /*1d430*/  LEA.HI.X.SX32 R7, R21, R5, 0x1, P1 ;  /* 0x0000000515077211 */ /* 0x000fe200008f0eff */
[----:B------:R-:W-:Y:S01]  /*1d440*/  IMAD R21, R64, 0x1c, RZ ;  /* 0x0000001c40157824 */ /* 0x000fe200078e02ff */
[-C--:B------:R-:W-:Y:S01]  /*1d450*/  IADD3 R12, P2, PT, R17, R4.reuse, RZ ;  /* 0x00000004110c7210 */ /* 0x080fe20007f5e0ff */
[----:B--2---:R-:W-:Y:S01]  /*1d460*/  IMAD.MOV.U32 R23, RZ, RZ, R2 ;  /* 0x000000ffff177224 */ /* 0x004fe200078e0002 */
[----:B------:R-:W-:Y:S01]  /*1d470*/  IADD3 R8, P1, PT, R13, R4, RZ ;  /* 0x000000040d087210 */ /* 0x000fe20007f3e0ff */
[----:B------:R2:W-:Y:S01]  /*1d480*/  STG.E.U8 desc[UR32][R10.64], R25 ;  /* 0x000000190a007986 */ /* 0x0005e2000c101120 */
[----:B------:R-:W-:-:S02]  /*1d490*/  PRMT R2, R32, 0x9910, RZ ;  /* 0x0000991020027816 */ /* 0x000fc400000000ff */
[-C--:B------:R-:W-:Y:S01]  /*1d4a0*/  LEA.HI.X.SX32 R9, R13, R5.reuse, 0x1, P1 ;  /* 0x000000050d097211 */ /* 0x080fe200008f0eff */
[----:B------:R3:W-:Y:S01]  /*1d4b0*/  STG.E.U8 desc[UR32][R6.64], R28 ;  /* 0x0000001c06007986 */ /* 0x0007e2000c101120 */
[----:B------:R-:W-:Y:S01]  /*1d4c0*/  SHF.R.S32.HI R23, RZ, 0x8, R23 ;  /* 0x00000008ff177819 */ /* 0x000fe20000011417 */
[C---:B0-----:R-:W-:Y:S01]  /*1d4d0*/  IMAD R26, R64.reuse, 0x63, RZ ;  /* 0x00000063401a7824 */ /* 0x041fe200078e02ff */
[-C--:B------:R-:W-:Y:S02]  /*1d4e0*/  IADD3 R14, P3, PT, R19, R4.reuse, RZ ;  /* 0x00000004130e7210 */ /* 0x080fe40007f7e0ff */
[-C--:B------:R-:W-:Y:S01]  /*1d4f0*/  LEA.HI.X.SX32 R13, R17, R5.reuse, 0x1, P2 ;  /* 0x00000005110d7211 */ /* 0x080fe200010f0eff */
[C---:B------:R-:W-:Y:S01]  /*1d500*/  IMAD R17, R64.reuse, 0x1e, RZ ;  /* 0x0000001e40117824 */ /* 0x040fe200078e02ff */
[-C--:B------:R-:W-:Y:S01]  /*1d510*/  LEA.HI.X.SX32 R15, R19, R5.reuse, 0x1, P3 ;  /* 0x00000005130f7211 */ /* 0x080fe200018f0eff */
[----:B--2---:R-:W-:Y:S01]  /*1d520*/  IMAD R11, R64, 0x1d, RZ ;  /* 0x0000001d400b7824 */ /* 0x004fe200078e02ff */
[----:B------:R-:W-:Y:S01]  /*1d530*/  PRMT R25, R30, 0x9910, RZ ;  /* 0x000099101e197816 */ /* 0x000fe200000000ff */
[----:B------:R0:W-:Y:S01]  /*1d540*/  STG.E.U8 desc[UR32][R8.64], R23 ;  /* 0x0000001708007986 */ /* 0x0001e2000c101120 */
[C---:B------:R-:W-:Y:S01]  /*1d550*/  IMAD R19, R64.reuse, 0x1f, RZ ;  /* 0x0000001f40137824 */ /* 0x040fe200078e02ff */
[CC--:B---3--:R-:W-:Y:S01]  /*1d560*/  IADD3 R6, P1, PT, R21.reuse, R4.reuse, RZ ;  /* 0x0000000415067210 */ /* 0x0c8fe20007f3e0ff */
[C---:B------:R-:W-:Y:S01]  /*1d570*/  IMAD R28, R64.reuse, 0x64, RZ ;  /* 0x00000064401c7824 */ /* 0x040fe200078e02ff */
[----:B------:R-:W-:Y:S01]  /*1d580*/  SHF.R.S32.HI R25, RZ, 0x8, R25 ;  /* 0x00000008ff197819 */ /* 0x000fe20000011419 */
[----:B------:R2:W-:Y:S01]  /*1d590*/  STG.E.U8 desc[UR32][R12.64], R30 ;  /* 0x0000001e0c007986 */ /* 0x0005e2000c101120 */
[-C--:B------:R-:W-:Y:S01]  /*1d5a0*/  LEA.HI.X.SX32 R7, R21, R5.reuse, 0x1, P1 ;  /* 0x0000000515077211 */ /* 0x080fe200008f0eff */
[----:B------:R-:W-:Y:S01]  /*1d5b0*/  IMAD.SHL.U32 R21, R64, 0x20, RZ ;  /* 0x0000002040157824 */ /* 0x000fe200078e00ff */
[----:B------:R-:W-:Y:S01]  /*1d5c0*/  IADD3 R10, P2, PT, R17, R4, RZ ;  /* 0x00000004110a7210 */ /* 0x000fe20007f5e0ff */
[----:B------:R3:W-:Y:S01]  /*1d5d0*/  STG.E.U8 desc[UR32][R14.64], R25 ;  /* 0x000000190e007986 */ /* 0x0007e2000c101120 */
[----:B------:R-:W-:-:S02]  /*1d5e0*/  LEA.HI.X.SX32 R157, R62, R5, 0x1, P5 ;  /* 0x000000053e9d7211 */ /* 0x000fc400028f0eff */
[-C--:B0-----:R-:W-:Y:S01]  /*1d5f0*/  IADD3 R8, P1, PT, R11, R4.reuse, RZ ;  /* 0x000000040b087210 */ /* 0x081fe20007f3e0ff */
[----:B------:R-:W-:Y:S01]  /*1d600*/  IMAD.MOV.U32 R23, RZ, RZ, R2 ;  /* 0x000000ffff177224 */ /* 0x000fe200078e0002 */
[----:B------:R0:W-:Y:S01]  /*1d610*/  STG.E.U8 desc[UR32][R6.64], R32 ;  /* 0x0000002006007986 */ /* 0x0001e2000c101120 */
[-C--:B------:R-:W-:Y:S02]  /*1d620*/  IADD3 R144, P5, PT, R56, R4.reuse, RZ ;  /* 0x0000000438907210 */ /* 0x080fe40007fbe0ff */
[----:B--2---:R-:W-:Y:S01]  /*1d630*/  IADD3 R12, P3, PT, R19, R4, RZ ;  /* 0x00000004130c7210 */ /* 0x004fe20007f7e0ff */
[----:B------:R-:W-:Y:S01]  /*1d640*/  IMAD R30, R64, 0x65, RZ ;  /* 0x00000065401e7824 */ /* 0x000fe200078e02ff */
[----:B------:R-:W-:Y:S02]  /*1d650*/  LEA.HI.X.SX32 R9, R11, R5, 0x1, P1 ;  /* 0x000000050b097211 */ /* 0x000fe400008f0eff */
[----:B---3--:R-:W-:Y:S01]  /*1d660*/  PRMT R25, R34, 0x9910, RZ ;  /* 0x0000991022197816 */ /* 0x008fe200000000ff */
[----:B------:R-:W-:Y:S01]  /*1d670*/  IMAD R15, R64, 0x21, RZ ;  /* 0x00000021400f7824 */ /* 0x000fe200078e02ff */
[----:B------:R-:W-:-:S02]  /*1d680*/  SHF.R.S32.HI R23, RZ, 0x8, R23 ;  /* 0x00000008ff177819 */ /* 0x000fc40000011417 */
[-C--:B------:R-:W-:Y:S01]  /*1d690*/  LEA.HI.X.SX32 R11, R17, R5.reuse, 0x1, P2 ;  /* 0x00000005110b7211 */ /* 0x080fe200010f0eff */
[C---:B------:R-:W-:Y:S01]  /*1d6a0*/  IMAD R17, R64.reuse, 0x22, RZ ;  /* 0x0000002240117824 */ /* 0x040fe200078e02ff */
[-C--:B0-----:R-:W-:Y:S01]  /*1d6b0*/  IADD3 R6, P1, PT, R21, R4.reuse, RZ ;  /* 0x0000000415067210 */ /* 0x081fe20007f3e0ff */
[----:B------:R0:W-:Y:S01]  /*1d6c0*/  STG.E.U8 desc[UR32][R8.64], R23 ;  /* 0x0000001708007986 */ /* 0x0001e2000c101120 */
[-C--:B------:R-:W-:Y:S01]  /*1d6d0*/  LEA.HI.X.SX32 R13, R19, R5.reuse, 0x1, P3 ;  /* 0x00000005130d7211 */ /* 0x080fe200018f0eff */
[C---:B------:R-:W-:Y:S01]  /*1d6e0*/  IMAD R19, R64.reuse, 0x23, RZ ;  /* 0x0000002340137824 */ /* 0x040fe200078e02ff */
[----:B------:R-:W-:Y:S01]  /*1d6f0*/  SHF.R.S32.HI R25, RZ, 0x8, R25 ;  /* 0x00000008ff197819 */ /* 0x000fe20000011419 */
[----:B------:R2:W-:Y:S01]  /*1d700*/  STG.E.U8 desc[UR32][R10.64], R34 ;  /* 0x000000220a007986 */ /* 0x0005e2000c101120 */
[-C--:B------:R-:W-:Y:S01]  /*1d710*/  LEA.HI.X.SX32 R7, R21, R5.reuse, 0x1, P1 ;  /* 0x0000000515077211 */ /* 0x080fe200008f0eff */
[----:B------:R-:W-:Y:S01]  /*1d720*/  IMAD R21, R64, 0x24, RZ ;  /* 0x0000002440157824 */ /* 0x000fe200078e02ff */
[-C--:B------:R-:W-:Y:S01]  /*1d730*/  IADD3 R14, P2, PT, R17, R4.reuse, RZ ;  /* 0x00000004110e7210 */ /* 0x080fe20007f5e0ff */
[----:B------:R3:W-:Y:S01]  /*1d740*/  STG.E.U8 desc[UR32][R12.64], R25 ;  /* 0x000000190c007986 */ /* 0x0007e2000c101120 */
[-C--:B------:R-:W-:Y:S01]  /*1d750*/  LEA.HI.X.SX32 R145, R56, R5.reuse, 0x1, P5 ;  /* 0x0000000538917211 */ /* 0x080fe200028f0eff */
[----:B------:R-:W-:Y:S01]  /*1d760*/  IMAD R32, R64, 0x66, RZ ;  /* 0x0000006640207824 */ /* 0x000fe200078e02ff */
[-C--:B------:R-:W-:Y:S01]  /*1d770*/  IADD3 R132, P5, PT, R50, R4.reuse, RZ ;  /* 0x0000000432847210 */ /* 0x080fe20007fbe0ff */
[----:B------:R4:W-:Y:S01]  /*1d780*/  STG.E.U8 desc[UR32][R6.64], R36 ;  /* 0x0000002406007986 */ /* 0x0009e2000c101120 */
[C---:B0-----:R-:W-:Y:S01]  /*1d790*/  IADD3 R8, P1, PT, R15.reuse, R4, RZ ;  /* 0x000000040f087210 */ /* 0x041fe20007f3e0ff */
[----:B------:R-:W-:Y:S01]  /*1d7a0*/  IMAD R23, R64, 0x4f, RZ ;  /* 0x0000004f40177824 */ /* 0x000fe200078e02ff */
[----:B------:R-:W-:Y:S01]  /*1d7b0*/  PRMT R2, R36, 0x9910, RZ ;  /* 0x0000991024027816 */ /* 0x000fe200000000ff */
[----:B--2---:R-:W-:Y:S01]  /*1d7c0*/  IMAD R34, R64, 0x67, RZ ;  /* 0x0000006740227824 */ /* 0x004fe200078e02ff */
[----:B------:R-:W-:-:S02]  /*1d7d0*/  LEA.HI.X.SX32 R9, R15, R5, 0x1, P1 ;  /* 0x000000050f097211 */ /* 0x000fc400008f0eff */
[-C--:B------:R-:W-:Y:S01]  /*1d7e0*/  IADD3 R10, P3, PT, R19, R4.reuse, RZ ;  /* 0x00000004130a7210 */ /* 0x080fe20007f7e0ff */
[C---:B---3--:R-:W-:Y:S01]  /*1d7f0*/  IMAD R25, R64.reuse, 0x4e, RZ ;  /* 0x0000004e40197824 */ /* 0x048fe200078e02ff */
[-C--:B------:R-:W-:Y:S01]  /*1d800*/  LEA.HI.X.SX32 R15, R17, R5.reuse, 0x1, P2 ;  /* 0x00000005110f7211 */ /* 0x080fe200010f0eff */
[C---:B------:R-:W-:Y:S01]  /*1d810*/  IMAD R12, R64.reuse, 0x5c, RZ ;  /* 0x0000005c400c7824 */ /* 0x040fe200078e02ff */
[-C--:B------:R-:W-:Y:S01]  /*1d820*/  LEA.HI.X.SX32 R11, R19, R5.reuse, 0x1, P3 ;  /* 0x00000005130b7211 */ /* 0x080fe200018f0eff */
[----:B------:R-:W-:Y:S01]  /*1d830*/  IMAD R19, R64, 0x51, RZ ;  /* 0x0000005140137824 */ /* 0x000fe200078e02ff */
[----:B----4-:R-:W-:Y:S01]  /*1d840*/  PRMT R7, R38, 0x9910, RZ ;  /* 0x0000991026077816 */ /* 0x010fe200000000ff */
[C---:B------:R-:W-:Y:S01]  /*1d850*/  IMAD R36, R64.reuse, 0x68, RZ ;  /* 0x0000006840247824 */ /* 0x040fe200078e02ff */
[-C--:B------:R-:W-:Y:S02]  /*1d860*/  IADD3 R6, P1, PT, R21, R4.reuse, RZ ;  /* 0x0000000415067210 */ /* 0x080fe40007f3e0ff */
[-C--:B------:R-:W-:Y:S01]  /*1d870*/  IADD3 R92, P3, PT, R87, R4.reuse, RZ ;  /* 0x00000004575c7210 */ /* 0x080fe20007f7e0ff */
[----:B------:R-:W-:Y:S01]  /*1d880*/  IMAD.MOV.U32 R17, RZ, RZ, R7 ;  /* 0x000000ffff117224 */ /* 0x000fe200078e0007 */
[----:B------:R-:W-:Y:S01]  /*1d890*/  LEA.HI.X.SX32 R7, R21, R5, 0x1, P1 ;  /* 0x0000000515077211 */ /* 0x000fe200008f0eff */
[----:B------:R-:W-:Y:S01]  /*1d8a0*/  IMAD R21, R64, 0x50, RZ ;  /* 0x0000005040157824 */ /* 0x000fe200078e02ff */
[----:B------:R-:W-:-:S02]  /*1d8b0*/  IADD3 R96, P1, PT, R83, R4, RZ ;  /* 0x0000000453607210 */ /* 0x000fc40007f3e0ff */
[-C--:B------:R-:W-:Y:S02]  /*1d8c0*/  LEA.HI.X.SX32 R93, R87, R5.reuse, 0x1, P3 ;  /* 0x00000005575d7211 */ /* 0x080fe400018f0eff */
[-C--:B------:R-:W-:Y:S02]  /*1d8d0*/  LEA.HI.X.SX32 R97, R83, R5.reuse, 0x1, P1 ;  /* 0x0000000553617211 */ /* 0x080fe400008f0eff */
[-C--:B------:R-:W-:Y:S02]  /*1d8e0*/  IADD3 R164, P1, PT, R69, R4.reuse, RZ ;  /* 0x0000000445a47210 */ /* 0x080fe40007f3e0ff */
[-C--:B------:R-:W-:Y:S02]  /*1d8f0*/  IADD3 R160, P3, PT, R65, R4.reuse, RZ ;  /* 0x0000000441a07210 */ /* 0x080fe40007f7e0ff */
[----:B------:R-:W-:Y:S02]  /*1d900*/  LEA.HI.X.SX32 R165, R69, R5, 0x1, P1 ;  /* 0x0000000545a57211 */ /* 0x000fe400008f0eff */
[----:B------:R-:W-:-:S02]  /*1d910*/  IADD3 R152, P1, PT, R60, R4, RZ ;  /* 0x000000043c987210 */ /* 0x000fc40007f3e0ff */
[-C--:B------:R-:W-:Y:S02]  /*1d920*/  LEA.HI.X.SX32 R161, R65, R5.reuse, 0x1, P3 ;  /* 0x0000000541a17211 */ /* 0x080fe400018f0eff */
[CC--:B------:R-:W-:Y:S02]  /*1d930*/  IADD3 R98, P2, PT, R81.reuse, R4.reuse, RZ ;  /* 0x0000000451627210 */ /* 0x0c0fe40007f5e0ff */
[-C--:B------:R-:W-:Y:S02]  /*1d940*/  IADD3 R148, P3, PT, R58, R4.reuse, RZ ;  /* 0x000000043a947210 */ /* 0x080fe40007f7e0ff */
[-C--:B------:R-:W-:Y:S02]  /*1d950*/  LEA.HI.X.SX32 R153, R60, R5.reuse, 0x1, P1 ;  /* 0x000000053c997211 */ /* 0x080fe400008f0eff */
[----:B------:R-:W-:Y:S02]  /*1d960*/  LEA.HI.X.SX32 R99, R81, R5, 0x1, P2 ;  /* 0x0000000551637211 */ /* 0x000fe400010f0eff */
[----:B------:R-:W-:-:S02]  /*1d970*/  IADD3 R140, P1, PT, R54, R4, RZ ;  /* 0x00000004368c7210 */ /* 0x000fc40007f3e0ff */
[-C--:B------:R-:W-:Y:S01]  /*1d980*/  LEA.HI.X.SX32 R149, R58, R5.reuse, 0x1, P3 ;  /* 0x000000053a957211 */ /* 0x080fe200018f0eff */
[----:B------:R-:W-:Y:S01]  /*1d990*/  STL.64 [R1+0x30], R98 ;  /* 0x0000306201007387 */ /* 0x000fe20000100a00 */
[-C--:B------:R-:W-:Y:S02]  /*1d9a0*/  IADD3 R136, P3, PT, R52, R4.reuse, RZ ;  /* 0x0000000434887210 */ /* 0x080fe40007f7e0ff */
[-C--:B------:R-:W-:Y:S01]  /*1d9b0*/  LEA.HI.X.SX32 R91, R75, R5.reuse, 0x1, P6 ;  /* 0x000000054b5b7211 */ /* 0x080fe200030f0eff */
[----:B------:R-:W-:Y:S01]  /*1d9c0*/  STL.64 [R1+0x28], R96 ;  /* 0x0000286001007387 */ /* 0x000fe20000100a00 */
[-C--:B------:R-:W-:Y:S02]  /*1d9d0*/  LEA.HI.X.SX32 R141, R54, R5.reuse, 0x1, P1 ;  /* 0x00000005368d7211 */ /* 0x080fe400008f0eff */
[----:B------:R-:W-:Y:S01]  /*1d9e0*/  IADD3 R128, P1, PT, R48, R4, RZ ;  /* 0x0000000430807210 */ /* 0x000fe20007f3e0ff */
[----:B------:R-:W-:Y:S01]  /*1d9f0*/  STL.64 [R1+0x20], R94 ;  /* 0x0000205e01007387 */ /* 0x000fe20000100a00 */
[----:B------:R-:W-:-:S02]  /*1da00*/  LEA.HI.X.SX32 R137, R52, R5, 0x1, P3 ;  /* 0x0000000534897211 */ /* 0x000fc400018f0eff */
[-C--:B------:R-:W-:Y:S01]  /*1da10*/  LEA.HI.X.SX32 R133, R50, R5.reuse, 0x1, P5 ;  /* 0x0000000532857211 */ /* 0x080fe200028f0eff */
[----:B------:R-:W-:Y:S01]  /*1da20*/  STL.64 [R1+0x18], R92 ;  /* 0x0000185c01007387 */ /* 0x000fe20000100a00 */
[CC--:B------:R-:W-:Y:S02]  /*1da30*/  IADD3 R76, P2, PT, R71.reuse, R4.reuse, RZ ;  /* 0x00000004474c7210 */ /* 0x0c0fe40007f5e0ff */
[-C--:B------:R-:W-:Y:S01]  /*1da40*/  IADD3 R124, P3, PT, R46, R4.reuse, RZ ;  /* 0x000000042e7c7210 */ /* 0x080fe20007f7e0ff */
[----:B------:R-:W-:Y:S01]  /*1da50*/  STL.64 [R1+0x10], R90 ;  /* 0x0000105a01007387 */ /* 0x000fe20000100a00 */
[----:B------:R-:W-:Y:S02]  /*1da60*/  IADD3 R120, P5, PT, R44, R4, RZ ;  /* 0x000000042c787210 */ /* 0x000fe40007fbe0ff */
[----:B------:R-:W-:Y:S01]  /*1da70*/  SHF.R.S32.HI R13, RZ, 0x8, R2 ;  /* 0x00000008ff0d7819 */ /* 0x000fe20000011402 */
[----:B------:R-:W-:Y:S01]  /*1da80*/  STL.64 [R1+0x8], R88 ;  /* 0x0000085801007387 */ /* 0x000fe20000100a00 */
[----:B------:R-:W-:Y:S01]  /*1da90*/  SHF.R.S32.HI R17, RZ, 0x8, R17 ;  /* 0x00000008ff117819 */ /* 0x000fe20000011411 */
[----:B------:R-:W-:Y:S01]  /*1daa0*/  IMAD R2, R64, 0x58, RZ ;  /* 0x0000005840027824 */ /* 0x000fe200078e02ff */
[-C--:B------:R-:W-:Y:S01]  /*1dab0*/  LEA.HI.X.SX32 R129, R48, R5.reuse, 0x1, P1 ;  /* 0x0000000530817211 */ /* 0x080fe200008f0eff */
[----:B------:R0:W-:Y:S01]  /*1dac0*/  STL.64 [R1+0x910], R164 ;  /* 0x000910a401007387 */ /* 0x0001e20000100a00 */
[----:B------:R-:W-:-:S02]  /*1dad0*/  LEA.HI.X.SX32 R77, R71, R5, 0x1, P2 ;  /* 0x00000005474d7211 */ /* 0x000fc400010f0eff */
[-C--:B------:R-:W-:Y:S01]  /*1dae0*/  IADD3 R116, P1, PT, R40, R4.reuse, RZ ;  /* 0x0000000428747210 */ /* 0x080fe20007f3e0ff */
[----:B------:R2:W-:Y:S01]  /*1daf0*/  STG.E.U8 desc[UR32][R8.64], R13 ;  /* 0x0000000d08007986 */ /* 0x0005e2000c101120 */
[-C--:B------:R-:W-:Y:S02]  /*1db00*/  LEA.HI.X.SX32 R125, R46, R5.reuse, 0x1, P3 ;  /* 0x000000052e7d7211 */ /* 0x080fe400018f0eff */
[-C--:B------:R-:W-:Y:S01]  /*1db10*/  LEA.HI.X.SX32 R121, R44, R5.reuse, 0x1, P5 ;  /* 0x000000052c797211 */ /* 0x080fe200028f0eff */
[----:B------:R-:W-:Y:S01]  /*1db20*/  STG.E.U8 desc[UR32][R14.64], R38 ;  /* 0x000000260e007986 */ /* 0x000fe2000c101120 */
[-C--:B------:R-:W-:Y:S02]  /*1db30*/  IADD3 R158, P6, PT, R63, R4.reuse, RZ ;  /* 0x000000043f9e7210 */ /* 0x080fe40007fde0ff */
[-C--:B------:R-:W-:Y:S01]  /*1db40*/  IADD3 R154, P2, PT, R61, R4.reuse, RZ ;  /* 0x000000043d9a7210 */ /* 0x080fe20007f5e0ff */
[----:B0-----:R-:W0:Y:S01]  /*1db50*/  LDC R164, c[0x0][0x3e8] ;  /* 0x0000fa00ffa47b82 */ /* 0x001e220000000800 */
[-C--:B------:R-:W-:Y:S01]  /*1db60*/  IADD3 R112, P3, PT, R37, R4.reuse, RZ ;  /* 0x0000000425707210 */ /* 0x080fe20007f7e0ff */
[----:B------:R3:W-:Y:S01]  /*1db70*/  STG.E.U8 desc[UR32][R10.64], R17 ;  /* 0x000000110a007986 */ /* 0x0007e2000c101120 */
[-C--:B------:R-:W-:Y:S01]  /*1db80*/  IADD3 R108, P5, PT, R33, R4.reuse, RZ ;  /* 0x00000004216c7210 */ /* 0x080fe20007fbe0ff */
[----:B--2---:R-:W-:Y:S01]  /*1db90*/  IMAD R13, R64, 0x54, RZ ;  /* 0x00000054400d7824 */ /* 0x004fe200078e02ff */
[-C--:B------:R-:W-:Y:S01]  /*1dba0*/  LEA.HI.X.SX32 R117, R40, R5.reuse, 0x1, P1 ;  /* 0x0000000528757211 */ /* 0x080fe200008f0eff */
[C---:B------:R-:W-:Y:S01]  /*1dbb0*/  IMAD R9, R64.reuse, 0x56, RZ ;  /* 0x0000005640097824 */ /* 0x040fe200078e02ff */
[-C--:B------:R-:W-:Y:S01]  /*1dbc0*/  LEA.HI.X.SX32 R159, R63, R5.reuse, 0x1, P6 ;  /* 0x000000053f9f7211 */ /* 0x080fe200030f0eff */
[----:B------:R-:W2:Y:S01]  /*1dbd0*/  LDC R165, c[0x0][0x3e8] ;  /* 0x0000fa00ffa57b82 */ /* 0x000ea20000000800 */
[-C--:B------:R-:W-:Y:S01]  /*1dbe0*/  LEA.HI.X.SX32 R155, R61, R5.reuse, 0x1, P2 ;  /* 0x000000053d9b7211 */ /* 0x080fe200010f0eff */
[C---:B------:R-:W-:Y:S01]  /*1dbf0*/  IMAD R8, R64.reuse, 0x5a, RZ ;  /* 0x0000005a40087824 */ /* 0x040fe200078e02ff */
[-C--:B------:R-:W-:Y:S01]  /*1dc00*/  IADD3 R104, P1, PT, R29, R4.reuse, RZ ;  /* 0x000000041d687210 */ /* 0x080fe20007f3e0ff */
[----:B------:R-:W-:Y:S01]  /*1dc10*/  STL.64 [R1], R76 ;  /* 0x0000004c01007387 */ /* 0x000fe20000100a00 */
[-C--:B------:R-:W-:Y:S01]  /*1dc20*/  LEA.HI.X.SX32 R113, R37, R5.reuse, 0x1, P3 ;  /* 0x0000000525717211 */ /* 0x080fe200018f0eff */
[C---:B---3--:R-:W-:Y:S01]  /*1dc30*/  IMAD R17, R64.reuse, 0x52, RZ ;  /* 0x0000005240117824 */ /* 0x048fe200078e02ff */
[-C--:B------:R-:W-:Y:S01]  /*1dc40*/  LEA.HI.X.SX32 R109, R33, R5.reuse, 0x1, P5 ;  /* 0x00000005216d7211 */ /* 0x080fe200028f0eff */
[----:B------:R3:W-:Y:S01]  /*1dc50*/  STG.E.U8 desc[UR32][R6.64], R3 ;  /* 0x0000000306007986 */ /* 0x0007e2000c101120 */
[-C--:B------:R-:W-:Y:S01]  /*1dc60*/  IADD3 R146, P6, PT, R57, R4.reuse, RZ ;  /* 0x0000000439927210 */ /* 0x080fe20007fde0ff */
[C---:B------:R-:W-:Y:S01]  /*1dc70*/  IMAD R38, R64.reuse, 0x47, RZ ;  /* 0x0000004740267824 */ /* 0x040fe200078e02ff */
[-C--:B------:R-:W-:Y:S01]  /*1dc80*/  IADD3 R142, P2, PT, R55, R4.reuse, RZ ;  /* 0x00000004378e7210 */ /* 0x080fe20007f5e0ff */
[----:B------:R4:W-:Y:S01]  /*1dc90*/  STL [R1+0x918], R162 ;  /* 0x000918a201007387 */ /* 0x0009e20000100800 */
[-C--:B------:R-:W-:Y:S01]  /*1dca0*/  IADD3 R100, P3, PT, R25, R4.reuse, RZ ;  /* 0x0000000419647210 */ /* 0x080fe20007f7e0ff */
[C---:B------:R-:W-:Y:S01]  /*1dcb0*/  IMAD R15, R64.reuse, 0x53, RZ ;  /* 0x00000053400f7824 */ /* 0x040fe200078e02ff */
[-C--:B------:R-:W-:Y:S01]  /*1dcc0*/  IADD3 R96, P5, PT, R21, R4.reuse, RZ ;  /* 0x0000000415607210 */ /* 0x080fe20007fbe0ff */
[C---:B------:R-:W-:Y:S01]  /*1dcd0*/  IMAD R11, R64.reuse, 0x55, RZ ;  /* 0x00000055400b7824 */ /* 0x040fe200078e02ff */
[-C--:B------:R-:W-:Y:S01]  /*1dce0*/  LEA.HI.X.SX32 R105, R29, R5.reuse, 0x1, P1 ;  /* 0x000000051d697211 */ /* 0x080fe200008f0eff */
[C---:B------:R-:W-:Y:S01]  /*1dcf0*/  IMAD R10, R64.reuse, 0x5b, RZ ;  /* 0x0000005b400a7824 */ /* 0x040fe200078e02ff */
[-C--:B------:R-:W-:Y:S01]  /*1dd00*/  LEA.HI.X.SX32 R147, R57, R5.reuse, 0x1, P6 ;  /* 0x0000000539937211 */ /* 0x080fe200030f0eff */
[C---:B---3--:R-:W-:Y:S01]  /*1dd10*/  IMAD R7, R64.reuse, 0x57, RZ ;  /* 0x0000005740077824 */ /* 0x048fe200078e02ff */
[-C--:B------:R-:W-:Y:S01]  /*1dd20*/  LEA.HI.X.SX32 R143, R55, R5.reuse, 0x1, P2 ;  /* 0x00000005378f7211 */ /* 0x080fe200010f0eff */
[C---:B------:R-:W-:Y:S01]  /*1dd30*/  IMAD R6, R64.reuse, 0x59, RZ ;  /* 0x0000005940067824 */ /* 0x040fe200078e02ff */
[-C--:B------:R-:W-:Y:S01]  /*1dd40*/  IADD3 R92, P1, PT, R17, R4.reuse, RZ ;  /* 0x00000004115c7210 */ /* 0x080fe20007f3e0ff */
[----:B------:R-:W-:Y:S01]  /*1dd50*/  IMAD R14, R64, 0x5d, RZ ;  /* 0x0000005d400e7824 */ /* 0x000fe200078e02ff */
[-C--:B------:R-:W-:Y:S01]  /*1dd60*/  LEA.HI.X.SX32 R101, R25, R5.reuse, 0x1, P3 ;  /* 0x0000000519657211 */ /* 0x080fe200018f0eff */
[----:B----4-:R-:W3:Y:S01]  /*1dd70*/  LDC R162, c[0x0][0x3e8] ;  /* 0x0000fa00ffa27b82 */ /* 0x010ee20000000800 */
[----:B------:R-:W-:Y:S01]  /*1dd80*/  LEA.HI.X.SX32 R97, R21, R5, 0x1, P5 ;  /* 0x0000000515617211 */ /* 0x000fe200028f0eff */
[----:B0-----:R-:W-:Y:S01]  /*1dd90*/  IMAD R164, R164, 0x6c, RZ ;  /* 0x0000006ca4a47824 */ /* 0x001fe200078e02ff */
[-C--:B------:R-:W-:Y:S01]  /*1dda0*/  IADD3 R134, P6, PT, R51, R4.reuse, RZ ;  /* 0x0000000433867210 */ /* 0x080fe20007fde0ff */
[----:B--2---:R-:W-:Y:S01]  /*1ddb0*/  IMAD R165, R165, 0x6e, RZ ;  /* 0x0000006ea5a57824 */ /* 0x004fe200078e02ff */
[----:B------:R-:W-:-:S02]  /*1ddc0*/  IADD3 R130, P2, PT, R49, R4, RZ ;  /* 0x0000000431827210 */ /* 0x000fc40007f5e0ff */
[-C--:B------:R-:W-:Y:S02]  /*1ddd0*/  IADD3 R88, P3, PT, R13, R4.reuse, RZ ;  /* 0x000000040d587210 */ /* 0x080fe40007f7e0ff */
[-C--:B------:R-:W-:Y:S02]  /*1dde0*/  IADD3 R84, P5, PT, R9, R4.reuse, RZ ;  /* 0x0000000409547210 */ /* 0x080fe40007fbe0ff */
[-C--:B------:R-:W-:Y:S02]  /*1ddf0*/  LEA.HI.X.SX32 R93, R17, R5.reuse, 0x1, P1 ;  /* 0x00000005115d7211 */ /* 0x080fe400008f0eff */
[-C--:B------:R-:W-:Y:S02]  /*1de00*/  LEA.HI.X.SX32 R163, R67, R5.reuse, 0x1, P4 ;  /* 0x0000000543a37211 */ /* 0x080fe400020f0eff */
[-C--:B------:R-:W-:Y:S02]  /*1de10*/  LEA.HI.X.SX32 R135, R51, R5.reuse, 0x1, P6 ;  /* 0x0000000533877211 */ /* 0x080fe400030f0eff */
[----:B------:R-:W-:Y:S01]  /*1de20*/  LEA.HI.X.SX32 R131, R49, R5, 0x1, P2 ;  /* 0x0000000531837211 */ /* 0x000fe200010f0eff */
[----:B------:R0:W-:Y:S01]  /*1de30*/  STL [R1+0x90c], R163 ;  /* 0x00090ca301007387 */ /* 0x0001e20000100800 */
[----:B------:R-:W-:-:S02]  /*1de40*/  IADD3 R80, P1, PT, R2, R4, RZ ;  /* 0x0000000402507210 */ /* 0x000fc40007f3e0ff */
[-C--:B------:R-:W-:Y:S01]  /*1de50*/  LEA.HI.X.SX32 R89, R13, R5.reuse, 0x1, P3 ;  /* 0x000000050d597211 */ /* 0x080fe200018f0eff */
[----:B------:R2:W-:Y:S01]  /*1de60*/  STL [R1+0x930], R160 ;  /* 0x000930a001007387 */ /* 0x0005e20000100800 */
[----:B------:R-:W-:Y:S01]  /*1de70*/  LEA.HI.X.SX32 R85, R9, R5, 0x1, P5 ;  /* 0x0000000509557211 */ /* 0x000fe200028f0eff */
[----:B---3--:R-:W-:Y:S01]  /*1de80*/  IMAD R162, R162, 0x70, RZ ;  /* 0x00000070a2a27824 */ /* 0x008fe200078e02ff */
[-C--:B------:R-:W-:Y:S01]  /*1de90*/  IADD3 R122, P6, PT, R45, R4.reuse, RZ ;  /* 0x000000042d7a7210 */ /* 0x080fe20007fde0ff */
[----:B------:R-:W-:Y:S01]  /*1dea0*/  STL [R1+0x904], R161 ;  /* 0x000904a101007387 */ /* 0x000fe20000100800 */
[-C--:B------:R-:W-:Y:S01]  /*1deb0*/  IADD3 R118, P2, PT, R42, R4.reuse, RZ ;  /* 0x000000042a767210 */ /* 0x080fe20007f5e0ff */
[----:B0-----:R-:W0:Y:S01]  /*1dec0*/  LDC R163, c[0x0][0x3e8] ;  /* 0x0000fa00ffa37b82 */ /* 0x001e220000000800 */
[-C--:B------:R-:W-:Y:S01]  /*1ded0*/  IADD3 R76, P3, PT, R8, R4.reuse, RZ ;  /* 0x00000004084c7210 */ /* 0x080fe20007f7e0ff */
[----:B------:R3:W-:Y:S01]  /*1dee0*/  STL.64 [R1+0x920], R158 ;  /* 0x0009209e01007387 */ /* 0x0007e20000100a00 */
[----:B------:R-:W-:-:S02]  /*1def0*/  IADD3 R72, P5, PT, R12, R4, RZ ;  /* 0x000000040c487210 */ /* 0x000fc40007fbe0ff */
[-C--:B------:R-:W-:Y:S01]  /*1df00*/  LEA.HI.X.SX32 R81, R2, R5.reuse, 0x1, P1 ;  /* 0x0000000502517211 */ /* 0x080fe200008f0eff */
[----:B------:R-:W-:Y:S01]  /*1df10*/  STL [R1+0x948], R156 ;  /* 0x0009489c01007387 */ /* 0x000fe20000100800 */
[-C--:B------:R-:W-:Y:S01]  /*1df20*/  IADD3 R150, P4, PT, R59, R4.reuse, RZ ;  /* 0x000000043b967210 */ /* 0x080fe20007f9e0ff */
[----:B--2---:R-:W2:Y:S01]  /*1df30*/  LDC R160, c[0x0][0x3e8] ;  /* 0x0000fa00ffa07b82 */ /* 0x004ea20000000800 */
[-C--:B------:R-:W-:Y:S01]  /*1df40*/  LEA.HI.X.SX32 R123, R45, R5.reuse, 0x1, P6 ;  /* 0x000000052d7b7211 */ /* 0x080fe200030f0eff */
[----:B------:R-:W-:Y:S01]  /*1df50*/  STL [R1+0x908], R157 ;  /* 0x0009089d01007387 */ /* 0x000fe20000100800 */
[-C--:B------:R-:W-:Y:S02]  /*1df60*/  LEA.HI.X.SX32 R119, R42, R5.reuse, 0x1, P2 ;  /* 0x000000052a777211 */ /* 0x080fe400010f0eff */
[-C--:B------:R-:W-:Y:S01]  /*1df70*/  IADD3 R68, P1, PT, R16, R4.reuse, RZ ;  /* 0x0000000410447210 */ /* 0x080fe20007f3e0ff */
[----:B------:R4:W-:Y:S01]  /*1df80*/  STL [R1+0x970], R154 ;  /* 0x0009709a01007387 */ /* 0x0009e20000100800 */
[-C--:B------:R-:W-:Y:S01]  /*1df90*/  LEA.HI.X.SX32 R77, R8, R5.reuse, 0x1, P3 ;  /* 0x00000005084d7211 */ /* 0x080fe200018f0eff */
[----:B---3--:R-:W3:Y:S01]  /*1dfa0*/  LDC R159, c[0x0][0x3e8] ;  /* 0x0000fa00ff9f7b82 */ /* 0x008ee20000000800 */
[----:B------:R-:W-:Y:S01]  /*1dfb0*/  LEA.HI.X.SX32 R73, R12, R5, 0x1, P5 ;  /* 0x000000050c497211 */ /* 0x000fe200028f0eff */
[----:B------:R-:W-:Y:S01]  /*1dfc0*/  STL [R1+0x900], R155 ;  /* 0x0009009b01007387 */ /* 0x000fe20000100800 */
[----:B------:R-:W-:-:S02]  /*1dfd0*/  IADD3 R110, P6, PT, R35, R4, RZ ;  /* 0x00000004236e7210 */ /* 0x000fc40007fde0ff */
[-C--:B------:R-:W-:Y:S01]  /*1dfe0*/  IADD3 R106, P2, PT, R31, R4.reuse, RZ ;  /* 0x000000041f6a7210 */ /* 0x080fe20007f5e0ff */
[----:B------:R-:W-:Y:S01]  /*1dff0*/  STL.64 [R1+0x928], R152 ;  /* 0x0009289801007387 */ /* 0x000fe20000100a00 */
[-C--:B------:R-:W-:Y:S01]  /*1e000*/  IADD3 R64, P3, PT, R20, R4.reuse, RZ ;  /* 0x0000000414407210 */ /* 0x080fe20007f7e0ff */
[----:B------:R-:W1:Y:S01]  /*1e010*/  LDC R158, c[0x0][0x3e8] ;  /* 0x0000fa00ff9e7b82 */ /* 0x000e620000000800 */
[-C--:B------:R-:W-:Y:S01]  /*1e020*/  IADD3 R60, P5, PT, R24, R4.reuse, RZ ;  /* 0x00000004183c7210 */ /* 0x080fe20007fbe0ff */
[----:B0-----:R-:W-:Y:S01]  /*1e030*/  IMAD R163, R163, 0x72, RZ ;  /* 0x00000072a3a37824 */ /* 0x001fe200078e02ff */
[-C--:B------:R-:W-:Y:S02]  /*1e040*/  LEA.HI.X.SX32 R151, R59, R5.reuse, 0x1, P4 ;  /* 0x000000053b977211 */ /* 0x080fe400020f0eff */
[-C--:B------:R-:W-:Y:S02]  /*1e050*/  LEA.HI.X.SX32 R69, R16, R5.reuse, 0x1, P1 ;  /* 0x0000000510457211 */ /* 0x080fe400008f0eff */
[-C--:B------:R-:W-:Y:S01]  /*1e060*/  IADD3 R138, P4, PT, R53, R4.reuse, RZ ;  /* 0x00000004358a7210 */ /* 0x080fe20007f9e0ff */
[----:B--2---:R-:W-:Y:S01]  /*1e070*/  IMAD R160, R160, 0x6f, RZ ;  /* 0x0000006fa0a07824 */ /* 0x004fe200078e02ff */
[-C--:B------:R-:W-:Y:S01]  /*1e080*/  LEA.HI.X.SX32 R111, R35, R5.reuse, 0x1, P6 ;  /* 0x00000005236f7211 */ /* 0x080fe200030f0eff */
[----:B------:R-:W0:Y:S01]  /*1e090*/  LDC R161, c[0x0][0x3e8] ;  /* 0x0000fa00ffa17b82 */ /* 0x000e220000000800 */
[----:B------:R-:W-:Y:S01]  /*1e0a0*/  LEA.HI.X.SX32 R107, R31, R5, 0x1, P2 ;  /* 0x000000051f6b7211 */ /* 0x000fe200010f0eff */
[----:B------:R-:W-:Y:S01]  /*1e0b0*/  STL.64 [R1+0x938], R150 ;  /* 0x0009389601007387 */ /* 0x000fe20000100a00 */
[----:B------:R-:W-:-:S02]  /*1e0c0*/  IADD3 R56, P1, PT, R28, R4, RZ ;  /* 0x000000041c387210 */ /* 0x000fc40007f3e0ff */
[-C--:B------:R-:W-:Y:S01]  /*1e0d0*/  LEA.HI.X.SX32 R65, R20, R5.reuse, 0x1, P3 ;  /* 0x0000000514417211 */ /* 0x080fe200018f0eff */
[----:B---3--:R-:W-:Y:S01]  /*1e0e0*/  IMAD R159, R159, 0x6d, RZ ;  /* 0x0000006d9f9f7824 */ /* 0x008fe200078e02ff */
[-C--:B------:R-:W-:Y:S01]  /*1e0f0*/  LEA.HI.X.SX32 R61, R24, R5.reuse, 0x1, P5 ;  /* 0x00000005183d7211 */ /* 0x080fe200028f0eff */
[----:B------:R2:W-:Y:S01]  /*1e100*/  STL [R1+0x8fc], R149 ;  /* 0x0008fc9501007387 */ /* 0x0005e20000100800 */
[-C--:B------:R-:W-:Y:S01]  /*1e110*/  IADD3 R98, P6, PT, R23, R4.reuse, RZ ;  /* 0x0000000417627210 */ /* 0x080fe20007fde0ff */
[----:B----4-:R-:W3:Y:S01]  /*1e120*/  LDC R154, c[0x0][0x3e8] ;  /* 0x0000fa00ff9a7b82 */ /* 0x010ee20000000800 */
[-C--:B------:R-:W-:Y:S01]  /*1e130*/  IADD3 R94, P2, PT, R19, R4.reuse, RZ ;  /* 0x00000004135e7210 */ /* 0x080fe20007f5e0ff */
[----:B------:R-:W-:Y:S01]  /*1e140*/  STL.64 [R1+0x940], R146 ;  /* 0x0009409201007387 */ /* 0x000fe20000100a00 */
[-C--:B------:R-:W-:Y:S01]  /*1e150*/  IADD3 R52, P3, PT, R32, R4.reuse, RZ ;  /* 0x0000000420347210 */ /* 0x080fe20007f7e0ff */
[----:B-1----:R-:W-:Y:S01]  /*1e160*/  IMAD R158, R158, 0x71, RZ ;  /* 0x000000719e9e7824 */ /* 0x002fe200078e02ff */
[-C--:B------:R-:W-:Y:S01]  /*1e170*/  IADD3 R48, P5, PT, R36, R4.reuse, RZ ;  /* 0x0000000424307210 */ /* 0x080fe20007fbe0ff */
[----:B------:R-:W-:Y:S01]  /*1e180*/  STL.64 [R1+0x950], R144 ;  /* 0x0009509001007387 */ /* 0x000fe20000100a00 */
[-C--:B------:R-:W-:Y:S01]  /*1e190*/  LEA.HI.X.SX32 R139, R53, R5.reuse, 0x1, P4 ;  /* 0x00000005358b7211 */ /* 0x080fe200020f0eff */
[----:B--2---:R-:W1:Y:S01]  /*1e1a0*/  LDC R149, c[0x0][0x3e8] ;  /* 0x0000fa00ff957b82 */ /* 0x004e620000000800 */
[----:B------:R-:W-:Y:S01]  /*1e1b0*/  LEA.HI.X.SX32 R57, R28, R5, 0x1, P1 ;  /* 0x000000051c397211 */ /* 0x000fe200008f0eff */
[----:B------:R-:W-:Y:S01]  /*1e1c0*/  STL.64 [R1+0x958], R142 ;  /* 0x0009588e01007387 */ /* 0x000fe20000100a00 */
[----:B------:R-:W-:-:S02]  /*1e1d0*/  IADD3 R126, P4, PT, R47, R4, RZ ;  /* 0x000000042f7e7210 */ /* 0x000fc40007f9e0ff */
[-C--:B------:R-:W-:Y:S01]  /*1e1e0*/  LEA.HI.X.SX32 R99, R23, R5.reuse, 0x1, P6 ;  /* 0x0000000517637211 */ /* 0x080fe200030f0eff */
[----:B------:R-:W-:Y:S01]  /*1e1f0*/  STL.64 [R1+0x960], R140 ;  /* 0x0009608c01007387 */ /* 0x000fe20000100a00 */
[-C--:B------:R-:W-:Y:S01]  /*1e200*/  LEA.HI.X.SX32 R95, R19, R5.reuse, 0x1, P2 ;  /* 0x00000005135f7211 */ /* 0x080fe200010f0eff */
[----:B0-----:R-:W-:Y:S01]  /*1e210*/  IMAD R161, R161, 0x74, RZ ;  /* 0x00000074a1a17824 */ /* 0x001fe200078e02ff */
[-C--:B------:R-:W-:Y:S01]  /*1e220*/  IADD3 R44, P1, PT, R41, R4.reuse, RZ ;  /* 0x00000004292c7210 */ /* 0x080fe20007f3e0ff */
[----:B------:R0:W-:Y:S01]  /*1e230*/  STL.64 [R1+0x968], R138 ;  /* 0x0009688a01007387 */ /* 0x0001e20000100a00 */
[-C--:B------:R-:W-:Y:S02]  /*1e240*/  LEA.HI.X.SX32 R53, R32, R5.reuse, 0x1, P3 ;  /* 0x0000000520357211 */ /* 0x080fe400018f0eff */
[----:B------:R-:W-:Y:S01]  /*1e250*/  LEA.HI.X.SX32 R49, R36, R5, 0x1, P5 ;  /* 0x0000000524317211 */ /* 0x000fe200028f0eff */
[----:B------:R-:W2:Y:S01]  /*1e260*/  LDL.LU R157, [R1+0x58] ;  /* 0x00005800019d7983 */ /* 0x000ea20000300800 */
[----:B------:R-:W-:-:S02]  /*1e270*/  IADD3 R86, P6, PT, R11, R4, RZ ;  /* 0x000000040b567210 */ /* 0x000fc40007fde0ff */
[-C--:B------:R-:W-:Y:S01]  /*1e280*/  IADD3 R82, P2, PT, R7, R4.reuse, RZ ;  /* 0x0000000407527210 */ /* 0x080fe20007f5e0ff */
[----:B------:R-:W4:Y:S01]  /*1e290*/  LDL.LU R156, [R1+0x54] ;  /* 0x00005400019c7983 */ /* 0x000f220000300800 */
[-C--:B------:R-:W-:Y:S02]  /*1e2a0*/  IADD3 R40, P3, PT, R164, R4.reuse, RZ ;  /* 0x00000004a4287210 */ /* 0x080fe40007f7e0ff */
[-C--:B------:R-:W-:Y:S01]  /*1e2b0*/  IADD3 R36, P5, PT, R165, R4.reuse, RZ ;  /* 0x00000004a5247210 */ /* 0x080fe20007fbe0ff */
[----:B0-----:R-:W4:Y:S01]  /*1e2c0*/  LDL.LU.64 R138, [R1+0x40] ;  /* 0x00004000018a7983 */ /* 0x001f220000300a00 */
[-C--:B------:R-:W-:Y:S02]  /*1e2d0*/  LEA.HI.X.SX32 R127, R47, R5.reuse, 0x1, P4 ;  /* 0x000000052f7f7211 */ /* 0x080fe400020f0eff */
[----:B------:R-:W-:Y:S01]  /*1e2e0*/  LEA.HI.X.SX32 R45, R41, R5, 0x1, P1 ;  /* 0x00000005292d7211 */ /* 0x000fe200008f0eff */
[----:B------:R-:W4:Y:S01]  /*1e2f0*/  LDL.LU.64 R140, [R1+0x38] ;  /* 0x00003800018c7983 */ /* 0x000f220000300a00 */
[----:B------:R-:W-:-:S02]  /*1e300*/  IADD3 R114, P4, PT, R38, R4, RZ ;  /* 0x0000000426727210 */ /* 0x000fc40007f9e0ff */
[-C--:B------:R-:W-:Y:S02]  /*1e310*/  LEA.HI.X.SX32 R87, R11, R5.reuse, 0x1, P6 ;  /* 0x000000050b577211 */ /* 0x080fe400030f0eff */
[-C--:B------:R-:W-:Y:S02]  /*1e320*/  LEA.HI.X.SX32 R83, R7, R5.reuse, 0x1, P2 ;  /* 0x0000000507537211 */ /* 0x080fe400010f0eff */
[-C--:B------:R-:W-:Y:S02]  /*1e330*/  LEA.HI.X.SX32 R41, R164, R5.reuse, 0x1, P3 ;  /* 0x00000005a4297211 */ /* 0x080fe400018f0eff */
[----:B------:R-:W-:Y:S01]  /*1e340*/  LEA.HI.X.SX32 R37, R165, R5, 0x1, P5 ;  /* 0x00000005a5257211 */ /* 0x000fe200028f0eff */
[----:B------:R-:W0:Y:S01]  /*1e350*/  LDC R164, c[0x0][0x3e8] ;  /* 0x0000fa00ffa47b82 */ /* 0x000e220000000800 */
[-C--:B------:R-:W-:Y:S02]  /*1e360*/  IADD3 R74, P6, PT, R10, R4.reuse, RZ ;  /* 0x000000040a4a7210 */ /* 0x080fe40007fde0ff */
[----:B------:R-:W-:-:S02]  /*1e370*/  IADD3 R70, P2, PT, R14, R4, RZ ;  /* 0x000000040e467210 */ /* 0x000fc40007f5e0ff */
[-C--:B------:R-:W-:Y:S02]  /*1e380*/  LEA.HI.X.SX32 R115, R38, R5.reuse, 0x1, P4 ;  /* 0x0000000526737211 */ /* 0x080fe400020f0eff */
[-C--:B------:R-:W-:Y:S01]  /*1e390*/  IADD3 R102, P4, PT, R27, R4.reuse, RZ ;  /* 0x000000041b667210 */ /* 0x080fe20007f9e0ff */
[----:B------:R-:W1:Y:S01]  /*1e3a0*/  LDC R165, c[0x0][0x3e8] ;  /* 0x0000fa00ffa57b82 */ /* 0x000e620000000800 */
[-C--:B------:R-:W-:Y:S02]  /*1e3b0*/  LEA.HI.X.SX32 R75, R10, R5.reuse, 0x1, P6 ;  /* 0x000000050a4b7211 */ /* 0x080fe400030f0eff */
[----:B------:R-:W-:Y:S02]  /*1e3c0*/  LEA.HI.X.SX32 R71, R14, R5, 0x1, P2 ;  /* 0x000000050e477211 */ /* 0x000fe400010f0eff */
[-C--:B------:R-:W-:Y:S02]  /*1e3d0*/  IADD3 R62, P6, PT, R22, R4.reuse, RZ ;  /* 0x00000004163e7210 */ /* 0x080fe40007fde0ff */
[----:B------:R-:W-:-:S02]  /*1e3e0*/  IADD3 R58, P2, PT, R26, R4, RZ ;  /* 0x000000041a3a7210 */ /* 0x000fc40007f5e0ff */
[-C--:B------:R-:W-:Y:S02]  /*1e3f0*/  LEA.HI.X.SX32 R103, R27, R5.reuse, 0x1, P4 ;  /* 0x000000051b677211 */ /* 0x080fe400020f0eff */
[-C--:B------:R-:W-:Y:S02]  /*1e400*/  IADD3 R90, P4, PT, R15, R4.reuse, RZ ;  /* 0x000000040f5a7210 */ /* 0x080fe40007f9e0ff */
[-C--:B------:R-:W-:Y:S02]  /*1e410*/  LEA.HI.X.SX32 R63, R22, R5.reuse, 0x1, P6 ;  /* 0x00000005163f7211 */ /* 0x080fe400030f0eff */
[----:B------:R-:W-:Y:S01]  /*1e420*/  LEA.HI.X.SX32 R59, R26, R5, 0x1, P2 ;  /* 0x000000051a3b7211 */ /* 0x000fe200010f0eff */
[----:B0-----:R-:W-:Y:S01]  /*1e430*/  IMAD R164, R164, 0x73, RZ ;  /* 0x00000073a4a47824 */ /* 0x001fe200078e02ff */
[-C--:B------:R-:W-:Y:S02]  /*1e440*/  IADD3 R50, P6, PT, R34, R4.reuse, RZ ;  /* 0x0000000422327210 */ /* 0x080fe40007fde0ff */
[----:B------:R-:W-:-:S02]  /*1e450*/  IADD3 R46, P2, PT, R39, R4, RZ ;  /* 0x00000004272e7210 */ /* 0x000fc40007f5e0ff */
[-C--:B------:R-:W-:Y:S02]  /*1e460*/  LEA.HI.X.SX32 R91, R15, R5.reuse, 0x1, P4 ;  /* 0x000000050f5b7211 */ /* 0x080fe400020f0eff */
[-C--:B------:R-:W-:Y:S01]  /*1e470*/  IADD3 R78, P4, PT, R6, R4.reuse, RZ ;  /* 0x00000004064e7210 */ /* 0x080fe20007f9e0ff */
[----:B-1----:R-:W-:Y:S01]  /*1e480*/  IMAD R165, R165, 0x75, RZ ;  /* 0x00000075a5a57824 */ /* 0x002fe200078e02ff */
[-C--:B------:R-:W-:Y:S02]  /*1e490*/  LEA.HI.X.SX32 R51, R34, R5.reuse, 0x1, P6 ;  /* 0x0000000522337211 */ /* 0x080fe400030f0eff */
[-C--:B------:R-:W-:Y:S02]  /*1e4a0*/  LEA.HI.X.SX32 R47, R39, R5.reuse, 0x1, P2 ;  /* 0x00000005272f7211 */ /* 0x080fe400010f0eff */
[----:B------:R-:W-:Y:S02]  /*1e4b0*/  IADD3 R34, P2, PT, R160, R4, RZ ;  /* 0x00000004a0227210 */ /* 0x000fe40007f5e0ff */
[----:B------:R-:W-:-:S02]  /*1e4c0*/  LEA.HI.X.SX32 R79, R6, R5, 0x1, P4 ;  /* 0x00000005064f7211 */ /* 0x000fc400020f0eff */
[-C--:B------:R-:W-:Y:S02]  /*1e4d0*/  IADD3 R32, P1, PT, R162, R4.reuse, RZ ;  /* 0x00000004a2207210 */ /* 0x080fe40007f3e0ff */
[-C--:B------:R-:W-:Y:S02]  /*1e4e0*/  IADD3 R66, P4, PT, R18, R4.reuse, RZ ;  /* 0x0000000412427210 */ /* 0x080fe40007f9e0ff */
[-C--:B------:R-:W-:Y:S02]  /*1e4f0*/  LEA.HI.X.SX32 R35, R160, R5.reuse, 0x1, P2 ;  /* 0x00000005a0237211 */ /* 0x080fe400010f0eff */
[----:B------:R-:W0:Y:S01]  /*1e500*/  LDC R160, c[0x0][0x3e8] ;  /* 0x0000fa00ffa07b82 */ /* 0x000e220000000800 */
[-C--:B------:R-:W-:Y:S02]  /*1e510*/  LEA.HI.X.SX32 R33, R162, R5.reuse, 0x1, P1 ;  /* 0x00000005a2217211 */ /* 0x080fe400008f0eff */
[----:B------:R-:W-:Y:S02]  /*1e520*/  LEA.HI.X.SX32 R67, R18, R5, 0x1, P4 ;  /* 0x0000000512437211 */ /* 0x000fe400020f0eff */
[----:B------:R-:W-:-:S02]  /*1e530*/  IADD3 R54, P4, PT, R30, R4, RZ ;  /* 0x000000041e367210 */ /* 0x000fc40007f9e0ff */
[-C--:B------:R-:W-:Y:S01]  /*1e540*/  IADD3 R38, P6, PT, R159, R4.reuse, RZ ;  /* 0x000000049f267210 */ /* 0x080fe20007fde0ff */
[----:B------:R-:W1:Y:S01]  /*1e550*/  LDC R162, c[0x0][0x3e8] ;  /* 0x0000fa00ffa27b82 */ /* 0x000e620000000800 */
[-C--:B------:R-:W-:Y:S02]  /*1e560*/  IADD3 R26, P3, PT, R163, R4.reuse, RZ ;  /* 0x00000004a31a7210 */ /* 0x080fe40007f7e0ff */
[-C--:B------:R-:W-:Y:S02]  /*1e570*/  LEA.HI.X.SX32 R55, R30, R5.reuse, 0x1, P4 ;  /* 0x000000051e377211 */ /* 0x080fe400020f0eff */
[----:B------:R-:W-:Y:S02]  /*1e580*/  LEA.HI.X.SX32 R39, R159, R5, 0x1, P6 ;  /* 0x000000059f277211 */ /* 0x000fe400030f0eff */
[-C--:B------:R-:W-:Y:S01]  /*1e590*/  IADD3 R30, P6, PT, R164, R4.reuse, RZ ;  /* 0x00000004a41e7210 */ /* 0x080fe20007fde0ff */
[----:B------:R-:W3:Y:S01]  /*1e5a0*/  LDC R159, c[0x0][0x3e8] ;  /* 0x0000fa00ff9f7b82 */ /* 0x000ee20000000800 */
[----:B------:R-:W-:-:S02]  /*1e5b0*/  IADD3 R22, P2, PT, R165, R4, RZ ;  /* 0x00000004a5167210 */ /* 0x000fc40007f5e0ff */
[-C--:B------:R-:W-:Y:S02]  /*1e5c0*/  LEA.HI.X.SX32 R27, R163, R5.reuse, 0x1, P3 ;  /* 0x00000005a31b7211 */ /* 0x080fe400018f0eff */
[-C--:B------:R-:W-:Y:S02]  /*1e5d0*/  LEA.HI.X.SX32 R31, R164, R5.reuse, 0x1, P6 ;  /* 0x00000005a41f7211 */ /* 0x080fe400030f0eff */
[-C--:B------:R-:W-:Y:S01]  /*1e5e0*/  IADD3 R42, P4, PT, R43, R4.reuse, RZ ;  /* 0x000000042b2a7210 */ /* 0x080fe20007f9e0ff */
[----:B------:R-:W3:Y:S01]  /*1e5f0*/  LDC R163, c[0x0][0x3e8] ;  /* 0x0000fa00ffa37b82 */ /* 0x000ee20000000800 */
[-C--:B------:R-:W-:Y:S01]  /*1e600*/  LEA.HI.X.SX32 R23, R165, R5.reuse, 0x1, P2 ;  /* 0x00000005a5177211 */ /* 0x080fe200010f0eff */
[----:B0-----:R-:W-:Y:S01]  /*1e610*/  IMAD R160, R160, 0x77, RZ ;  /* 0x00000077a0a07824 */ /* 0x001fe200078e02ff */
[----:B------:R-:W-:Y:S02]  /*1e620*/  LEA.HI.X.SX32 R43, R43, R5, 0x1, P4 ;  /* 0x000000052b2b7211 */ /* 0x000fe400020f0eff */
[----:B------:R-:W-:-:S02]  /*1e630*/  IADD3 R28, P4, PT, R158, R4, RZ ;  /* 0x000000049e1c7210 */ /* 0x000fc40007f9e0ff */
[-C--:B------:R-:W-:Y:S01]  /*1e640*/  IADD3 R24, P5, PT, R161, R4.reuse, RZ ;  /* 0x00000004a1187210 */ /* 0x080fe20007fbe0ff */
[----:B------:R-:W0:Y:S01]  /*1e650*/  LDC R164, c[0x0][0x3e8] ;  /* 0x0000fa00ffa47b82 */ /* 0x000e220000000800 */
[----:B-1----:R-:W-:Y:S01]  /*1e660*/  IMAD R162, R162, 0x78, RZ ;  /* 0x00000078a2a27824 */ /* 0x002fe200078e02ff */
[-C--:B------:R-:W-:Y:S02]  /*1e670*/  LEA.HI.X.SX32 R29, R158, R5.reuse, 0x1, P4 ;  /* 0x000000059e1d7211 */ /* 0x080fe400020f0eff */
[-C--:B------:R-:W-:Y:S02]  /*1e680*/  IADD3 R20, P4, PT, R160, R4.reuse, RZ ;  /* 0x00000004a0147210 */ /* 0x080fe40007f9e0ff */
[----:B------:R-:W-:Y:S02]  /*1e690*/  IADD3 R18, P3, PT, R162, R4, RZ ;  /* 0x00000004a2127210 */ /* 0x000fe40007f7e0ff */
[----:B------:R-:W1:Y:S01]  /*1e6a0*/  LDC R165, c[0x0][0x3e8] ;  /* 0x0000fa00ffa57b82 */ /* 0x000e620000000800 */
[-C--:B------:R-:W-:Y:S01]  /*1e6b0*/  LEA.HI.X.SX32 R21, R160, R5.reuse, 0x1, P4 ;  /* 0x00000005a0157211 */ /* 0x080fe200020f0eff */
[----:B---3--:R-:W-:Y:S01]  /*1e6c0*/  IMAD R159, R159, 0x76, RZ ;  /* 0x000000769f9f7824 */ /* 0x008fe200078e02ff */
[----:B------:R-:W3:Y:S01]  /*1e6d0*/  LDL.LU R160, [R1+0xcc] ;  /* 0x0000cc0001a07983 */ /* 0x000ee20000300800 */
[----:B------:R-:W-:-:S03]  /*1e6e0*/  LEA.HI.X.SX32 R19, R162, R5, 0x1, P3 ;  /* 0x00000005a2137211 */ /* 0x000fc600018f0eff */
[----:B------:R-:W3:Y:S01]  /*1e6f0*/  LDL.LU.64 R142, [R1+0x30] ;  /* 0x00003000018e7983 */ /* 0x000ee20000300a00 */
[----:B------:R-:W-:Y:S01]  /*1e700*/  IMAD R163, R163, 0x79, RZ ;  /* 0x00000079a3a37824 */ /* 0x000fe200078e02ff */
[-C--:B------:R-:W-:Y:S02]  /*1e710*/  IADD3 R8, P1, PT, R159, R4.reuse, RZ ;  /* 0x000000049f087210 */ /* 0x080fe40007f3e0ff */
[----:B------:R-:W3:Y:S04]  /*1e720*/  LDL.LU.64 R144, [R1+0x28] ;  /* 0x0000280001907983 */ /* 0x000ee80000300a00 */
[----:B------:R-:W3:Y:S01]  /*1e730*/  LDL.LU R162, [R1+0xd0] ;  /* 0x0000d00001a27983 */ /* 0x000ee20000300800 */
[----:B0-----:R-:W-:Y:S01]  /*1e740*/  IMAD R164, R164, 0x7a, RZ ;  /* 0x0000007aa4a47824 */ /* 0x001fe200078e02ff */
[----:B------:R-:W-:-:S02]  /*1e750*/  IADD3 R12, P6, PT, R163, R4, RZ ;  /* 0x00000004a30c7210 */ /* 0x000fc40007fde0ff */
[----:B------:R-:W3:Y:S01]  /*1e760*/  LDL.LU.64 R146, [R1+0x20] ;  /* 0x0000200001927983 */ /* 0x000ee20000300a00 */
[-C--:B------:R-:W-:Y:S01]  /*1e770*/  LEA.HI.X.SX32 R25, R161, R5.reuse, 0x1, P5 ;  /* 0x00000005a1197211 */ /* 0x080fe200028f0eff */
[----:B-1----:R-:W-:Y:S01]  /*1e780*/  IMAD R165, R165, 0x7b, RZ ;  /* 0x0000007ba5a57824 */ /* 0x002fe200078e02ff */
[-C--:B------:R-:W-:Y:S01]  /*1e790*/  IADD3 R16, P5, PT, R164, R4.reuse, RZ ;  /* 0x00000004a4107210 */ /* 0x080fe20007fbe0ff */
[----:B------:R-:W3:Y:S01]  /*1e7a0*/  LDL.LU.64 R150, [R1+0x18] ;  /* 0x0000180001967983 */ /* 0x000ee20000300a00 */
[-C--:B------:R-:W-:Y:S01]  /*1e7b0*/  LEA.HI.X.SX32 R13, R163, R5.reuse, 0x1, P6 ;  /* 0x00000005a30d7211 */ /* 0x080fe200030f0eff */
[----:B------:R-:W0:Y:S01]  /*1e7c0*/  LDC R161, c[0x0][0x3e8] ;  /* 0x0000fa00ffa17b82 */ /* 0x000e220000000800 */
[----:B------:R-:W-:Y:S01]  /*1e7d0*/  IADD3 R14, P2, PT, R165, R4, RZ ;  /* 0x00000004a50e7210 */ /* 0x000fe20007f5e0ff */
[----:B------:R-:W3:Y:S01]  /*1e7e0*/  LDL.LU.64 R152, [R1+0x10] ;  /* 0x0000100001987983 */ /* 0x000ee20000300a00 */
[----:B------:R-:W-:-:S03]  /*1e7f0*/  LEA.HI.X.SX32 R9, R159, R5, 0x1, P1 ;  /* 0x000000059f097211 */ /* 0x000fc600008f0eff */
[----:B------:R-:W3:Y:S01]  /*1e800*/  LDL.LU R163, [R1+0xd8] ;  /* 0x0000d80001a37983 */ /* 0x000ee20000300800 */
[-C--:B------:R-:W-:Y:S02]  /*1e810*/  LEA.HI.X.SX32 R17, R164, R5.reuse, 0x1, P5 ;  /* 0x00000005a4117211 */ /* 0x080fe400028f0eff */
[-C--:B------:R-:W-:Y:S01]  /*1e820*/  LEA.HI.X.SX32 R15, R165, R5.reuse, 0x1, P2 ;  /* 0x00000005a50f7211 */ /* 0x080fe200010f0eff */
[----:B------:R-:W3:Y:S04]  /*1e830*/  LDL.LU.64 R158, [R1+0x8] ;  /* 0x00000800019e7983 */ /* 0x000ee80000300a00 */
[----:B------:R-:W3:Y:S01]  /*1e840*/  LDL.LU.64 R164, [R1] ;  /* 0x0000000001a47983 */ /* 0x000ee20000300a00 */
[C---:B------:R-:W-:Y:S02]  /*1e850*/  IADD3 R6, P4, PT, R0.reuse, R4, RZ ;  /* 0x0000000400067210 */ /* 0x040fe40007f9e0ff */
[----:B------:R-:W-:Y:S01]  /*1e860*/  PRMT R3, R3, 0x9910, RZ ;  /* 0x0000991003037816 */ /* 0x000fe200000000ff */
[----:B------:R-:W-:Y:S01]  /*1e870*/  IMAD R149, R149, 0x7e, RZ ;  /* 0x0000007e95957824 */ /* 0x000fe200078e02ff */
[----:B------:R-:W-:Y:S01]  /*1e880*/  LEA.HI.X.SX32 R7, R0, R5, 0x1, P4 ;  /* 0x0000000500077211 */ /* 0x000fe200020f0eff */
[----:B------:R-:W-:Y:S01]  /*1e890*/  IMAD R154, R154, 0x7f, RZ ;  /* 0x0000007f9a9a7824 */ /* 0x000fe200078e02ff */
[----:B------:R-:W-:Y:S01]  /*1e8a0*/  SHF.R.S32.HI R0, RZ, 0x8, R3 ;  /* 0x00000008ff007819 */ /* 0x000fe20000011403 */
[----:B------:R-:W3:Y:S01]  /*1e8b0*/  LDL.LU R155, [R1+0xdc] ;  /* 0x0000dc00019b7983 */ /* 0x000ee20000300800 */
[----:B0-----:R-:W-:-:S05]  /*1e8c0*/  IMAD R161, R161, 0x7c, RZ ;  /* 0x0000007ca1a17824 */ /* 0x001fca00078e02ff */
[----:B------:R-:W-:-:S04]  /*1e8d0*/  IADD3 R10, P1, PT, R161, R4, RZ ;  /* 0x00000004a10a7210 */ /* 0x000fc80007f3e0ff */
[-C--:B------:R-:W-:Y:S02]  /*1e8e0*/  LEA.HI.X.SX32 R11, R161, R5.reuse, 0x1, P1 ;  /* 0x00000005a10b7211 */ /* 0x080fe400008f0eff */
[CC--:B------:R-:W-:Y:S02]  /*1e8f0*/  IADD3 R2, P3, PT, R149.reuse, R4.reuse, RZ ;  /* 0x0000000495027210 */ /* 0x0c0fe40007f7e0ff */
[C---:B------:R-:W-:Y:S02]  /*1e900*/  IADD3 R4, P6, PT, R154.reuse, R4, RZ ;  /* 0x000000049a047210 */ /* 0x040fe40007fde0ff */
[-C--:B------:R-:W-:Y:S02]  /*1e910*/  LEA.HI.X.SX32 R3, R149, R5.reuse, 0x1, P3 ;  /* 0x0000000595037211 */ /* 0x080fe400018f0eff */
[----:B------:R-:W3:Y:S01]  /*1e920*/  LDL.LU R149, [R1+0xe0] ;  /* 0x0000e00001957983 */ /* 0x000ee20000300800 */
[----:B------:R-:W-:-:S03]  /*1e930*/  LEA.HI.X.SX32 R5, R154, R5, 0x1, P6 ;  /* 0x000000059a057211 */ /* 0x000fc600030f0eff */
[----:B------:R-:W3:Y:S01]  /*1e940*/  LDL.LU R154, [R1+0x970] ;  /* 0x00097000019a7983 */ /* 0x000ee20000300800 */
[----:B--2---:R-:W-:-:S03]  /*1e950*/  PRMT R161, R157, 0x9910, RZ ;  /* 0x000099109da17816 */ /* 0x004fc600000000ff */
[----:B----4-:R0:W-:Y:S01]  /*1e960*/  STG.E.U8 desc[UR32][R138.64], R0 ;  /* 0x000000008a007986 */ /* 0x0101e2000c101120 */
[----:B------:R-:W-:-:S03]  /*1e970*/  SHF.R.S32.HI R161, RZ, 0x8, R161 ;  /* 0x00000008ffa17819 */ /* 0x000fc600000114a1 */
[----:B------:R1:W-:Y:S01]  /*1e980*/  STG.E.U8 desc[UR32][R140.64], R157 ;  /* 0x0000009d8c007986 */ /* 0x0003e2000c101120 */
[----:B0-----:R-:W-:-:S03]  /*1e990*/  PRMT R0, R156, 0x9910, RZ ;  /* 0x000099109c007816 */ /* 0x001fc600000000ff */
[----:B------:R-:W2:Y:S02]  /*1e9a0*/  LDL.LU.64 R138, [R1+0x968] ;  /* 0x00096800018a7983 */ /* 0x000ea40000300a00 */
[----:B-1----:R-:W-:Y:S02]  /*1e9b0*/  IMAD.MOV.U32 R157, RZ, RZ, R0 ;  /* 0x000000ffff9d7224 */ /* 0x002fe400078e0000 */
[----:B------:R-:W4:Y:S03]  /*1e9c0*/  LDL.LU.64 R140, [R1+0x960] ;  /* 0x00096000018c7983 */ /* 0x000f260000300a00 */
[----:B------:R-:W-:Y:S01]  /*1e9d0*/  SHF.R.S32.HI R157, RZ, 0x8, R157 ;  /* 0x00000008ff9d7819 */ /* 0x000fe2000001149d */
[----:B------:R-:W2:Y:S04]  /*1e9e0*/  LDL.LU R0, [R1+0xe4] ;  /* 0x0000e40001007983 */ /* 0x000ea80000300800 */
[----:B---3--:R0:W-:Y:S04]  /*1e9f0*/  STG.E.U8 desc[UR32][R142.64], R161 ;  /* 0x000000a18e007986 */ /* 0x0081e8000c101120 */
[----:B------:R1:W-:Y:S01]  /*1ea00*/  STG.E.U8 desc[UR32][R144.64], R156 ;  /* 0x0000009c90007986 */ /* 0x0003e2000c101120 */
[----:B0-----:R-:W-:-:S03]  /*1ea10*/  PRMT R161, R160, 0x9910, RZ ;  /* 0x00009910a0a17816 */ /* 0x001fc600000000ff */
[----:B------:R0:W-:Y:S01]  /*1ea20*/  STG.E.U8 desc[UR32][R146.64], R157 ;  /* 0x0000009d92007986 */ /* 0x0001e2000c101120 */
[----:B------:R-:W-:-:S03]  /*1ea30*/  SHF.R.S32.HI R161, RZ, 0x8, R161 ;  /* 0x00000008ffa17819 */ /* 0x000fc600000114a1 */
[----:B------:R-:W3:Y:S04]  /*1ea40*/  LDL.LU.64 R142, [R1+0x958] ;  /* 0x00095800018e7983 */ /* 0x000ee80000300a00 */
[----:B-1----:R-:W2:Y:S01]  /*1ea50*/  LDL.LU.64 R144, [R1+0x950] ;  /* 0x0009500001907983 */ /* 0x002ea20000300a00 */
[----:B0-----:R-:W-:-:S03]  /*1ea60*/  PRMT R157, R162, 0x9910, RZ ;  /* 0x00009910a29d7816 */ /* 0x001fc600000000ff */
[----:B------:R-:W2:Y:S01]  /*1ea70*/  LDL.LU R156, [R1+0x948] ;  /* 0x00094800019c7983 */ /* 0x000ea20000300800 */
[----:B------:R-:W-:-:S03]  /*1ea80*/  SHF.R.S32.HI R157, RZ, 0x8, R157 ;  /* 0x00000008ff9d7819 */ /* 0x000fc6000001149d */
[----:B------:R-:W2:Y:S04]  /*1ea90*/  LDL.LU.64 R146, [R1+0x940] ;  /* 0x0009400001927983 */ /* 0x000ea80000300a00 */
[----:B------:R0:W-:Y:S04]  /*1eaa0*/  STG.E.U8 desc[UR32][R150.64], R160 ;  /* 0x000000a096007986 */ /* 0x0001e8000c101120 */
[----:B------:R1:W-:Y:S04]  /*1eab0*/  STG.E.U8 desc[UR32][R152.64], R161 ;  /* 0x000000a198007986 */ /* 0x0003e8000c101120 */
[----:B------:R1:W-:Y:S04]  /*1eac0*/  STG.E.U8 desc[UR32][R158.64], R162 ;  /* 0x000000a29e007986 */ /* 0x0003e8000c101120 */
[----:B0-----:R-:W2:Y:S04]  /*1ead0*/  LDL.LU.64 R150, [R1+0x938] ;  /* 0x0009380001967983 */ /* 0x001ea80000300a00 */
[----:B------:R-:W2:Y:S04]  /*1eae0*/  LDL.LU R160, [R1+0x930] ;  /* 0x0009300001a07983 */ /* 0x000ea80000300800 */
[----:B-1----:R-:W2:Y:S04]  /*1eaf0*/  LDL.LU.64 R152, [R1+0x928] ;  /* 0x0009280001987983 */ /* 0x002ea80000300a00 */
[----:B------:R-:W2:Y:S04]  /*1eb00*/  LDL.LU.64 R158, [R1+0x920] ;  /* 0x00092000019e7983 */ /* 0x000ea80000300a00 */
[----:B------:R-:W2:Y:S04]  /*1eb10*/  LDL.LU R162, [R1+0x918] ;  /* 0x0009180001a27983 */ /* 0x000ea80000300800 */
[----:B------:R0:W-:Y:S04]  /*1eb20*/  STG.E.U8 desc[UR32][R164.64], R157 ;  /* 0x0000009da4007986 */ /* 0x0001e8000c101120 */
[----:B0-----:R-:W2:Y:S01]  /*1eb30*/  LDL.LU.64 R164, [R1+0x910] ;  /* 0x0009100001a47983 */ /* 0x001ea20000300a00 */
[----:B------:R-:W-:-:S02]  /*1eb40*/  PRMT R161, R163, 0x9910, RZ ;  /* 0x00009910a3a17816 */ /* 0x000fc400000000ff */
[----:B------:R-:W-:Y:S01]  /*1eb50*/  PRMT R157, R155, 0x9910, RZ ;  /* 0x000099109b9d7816 */ /* 0x000fe200000000ff */
[----:B--2---:R0:W-:Y:S04]  /*1eb60*/  STG.E.U8 desc[UR32][R164.64], R163 ;  /* 0x000000a3a4007986 */ /* 0x0041e8000c101120 */
[----:B0-----:R-:W2:Y:S01]  /*1eb70*/  LDL.LU R163, [R1+0x90c] ;  /* 0x00090c0001a37983 */ /* 0x001ea20000300800 */
[----:B------:R-:W-:Y:S01]  /*1eb80*/  SHF.R.S32.HI R161, RZ, 0x8, R161 ;  /* 0x00000008ffa17819 */ /* 0x000fe200000114a1 */
[----:B------:R-:W-:Y:S02]  /*1eb90*/  IMAD.MOV.U32 R164, RZ, RZ, R157 ;  /* 0x000000ffffa47224 */ /* 0x000fe400078e009d */
[----:B------:R-:W3:Y:S04]  /*1eba0*/  LDL.LU R165, [R1+0xf0] ;  /* 0x0000f00001a57983 */ /* 0x000ee80000300800 */
[----:B------:R-:W3:Y:S04]  /*1ebb0*/  LDL.LU R157, [R1+0x908] ;  /* 0x00090800019d7983 */ /* 0x000ee80000300800 */
[----:B--2---:R0:W-:Y:S04]  /*1ebc0*/  STG.E.U8 desc[UR32][R162.64], R161 ;  /* 0x000000a1a2007986 */ /* 0x0041e8000c101120 */
[----:B0-----:R-:W2:Y:S01]  /*1ebd0*/  LDL.LU R161, [R1+0x904] ;  /* 0x0009040001a17983 */ /* 0x001ea20000300800 */
[----:B------:R-:W-:-:S02]  /*1ebe0*/  PRMT R163, R149, 0x9910, RZ ;  /* 0x0000991095a37816 */ /* 0x000fc400000000ff */
[----:B------:R-:W-:Y:S01]  /*1ebf0*/  SHF.R.S32.HI R162, RZ, 0x8, R164 ;  /* 0x00000008ffa27819 */ /* 0x000fe200000114a4 */
[----:B--2---:R0:W-:Y:S04]  /*1ec00*/  STG.E.U8 desc[UR32][R160.64], R155 ;  /* 0x0000009ba0007986 */ /* 0x0041e8000c101120 */
[----:B0-----:R-:W2:Y:S01]  /*1ec10*/  LDL.LU R155, [R1+0x900] ;  /* 0x00090000019b7983 */ /* 0x001ea20000300800 */
[----:B------:R-:W-:-:S03]  /*1ec20*/  IMAD.MOV.U32 R160, RZ, RZ, R163 ;  /* 0x000000ffffa07224 */ /* 0x000fc600078e00a3 */
[----:B------:R-:W4:Y:S04]  /*1ec30*/  LDL.LU R161, [R1+0xec] ;  /* 0x0000ec0001a17983 */ /* 0x000f280000300800 */
[----:B------:R-:W4:Y:S04]  /*1ec40*/  LDL.LU R163, [R1+0x100] ;  /* 0x0001000001a37983 */ /* 0x000f280000300800 */
[----:B------:R0:W-:Y:S04]  /*1ec50*/  STG.E.U8 desc[UR32][R158.64], R162 ;  /* 0x000000a29e007986 */ /* 0x0001e8000c101120 */
[----:B---3--:R1:W-:Y:S04]  /*1ec60*/  STG.E.U8 desc[UR32][R156.64], R149 ;  /* 0x000000959c007986 */ /* 0x0083e8000c101120 */
[----:B0-----:R-:W3:Y:S01]  /*1ec70*/  LDL.LU R162, [R1+0xfc] ;  /* 0x0000fc0001a27983 */ /* 0x001ee20000300800 */
[----:B------:R-:W-:-:S03]  /*1ec80*/  SHF.R.S32.HI R158, RZ, 0x8, R160 ;  /* 0x00000008ff9e7819 */ /* 0x000fc600000114a0 */
[----:B------:R-:W3:Y:S04]  /*1ec90*/  LDL.LU R160, [R1+0xf8] ;  /* 0x0000f80001a07983 */ /* 0x000ee80000300800 */
[----:B-1----:R-:W3:Y:S04]  /*1eca0*/  LDL.LU R149, [R1+0x8fc] ;  /* 0x0008fc0001957983 */ /* 0x002ee80000300800 */
[----:B------:R-:W3:Y:S01]  /*1ecb0*/  LDL.LU R164, [R1+0xf4] ;  /* 0x0000f40001a47983 */ /* 0x000ee20000300800 */
[----:B------:R-:W-:-:S05]  /*1ecc0*/  PRMT R159, R0, 0x9910, RZ ;  /* 0x00009910009f7816 */ /* 0x000fca00000000ff */
[----:B------:R-:W-:-:S05]  /*1ecd0*/  IMAD.MOV.U32 R156, RZ, RZ, R159 ;  /* 0x000000ffff9c7224 */ /* 0x000fca00078e009f */
[----:B------:R-:W-:Y:S01]  /*1ece0*/  SHF.R.S32.HI R156, RZ, 0x8, R156 ;  /* 0x00000008ff9c7819 */ /* 0x000fe2000001149c */
[----:B--2---:R-:W-:Y:S04]  /*1ecf0*/  STG.E.U8 desc[UR32][R154.64], R158 ;  /* 0x0000009e9a007986 */ /* 0x004fe8000c101120 */
[----:B------:R0:W-:Y:S04]  /*1ed00*/  STG.E.U8 desc[UR32][R152.64], R0 ;  /* 0x0000000098007986 */ /* 0x0001e8000c101120 */
[----:B0-----:R-:W2:Y:S04]  /*1ed10*/  LDL.LU R0, [R1+0x8f8] ;  /* 0x0008f80001007983 */ /* 0x001ea80000300800 */
[----:B------:R-:W2:Y:S01]  /*1ed20*/  LDL.LU R157, [R1+0xe8] ;  /* 0x0000e800019d7983 */ /* 0x000ea20000300800 */
[----:B----4-:R-:W-:-:S03]  /*1ed30*/  PRMT R154, R161, 0x9910, RZ ;  /* 0x00009910a19a7816 */ /* 0x010fc600000000ff */
[----:B------:R-:W-:Y:S02]  /*1ed40*/  STG.E.U8 desc[UR32][R150.64], R156 ;  /* 0x0000009c96007986 */ /* 0x000fe4000c101120 */
[----:B------:R-:W-:Y:S02]  /*1ed50*/  IMAD.MOV.U32 R152, RZ, RZ, R154 ;  /* 0x000000ffff987224 */ /* 0x000fe400078e009a */
[----:B---3--:R0:W-:Y:S03]  /*1ed60*/  STG.E.U8 desc[UR32][R148.64], R161 ;  /* 0x000000a194007986 */ /* 0x0081e6000c101120 */
[----:B------:R-:W-:Y:S01]  /*1ed70*/  SHF.R.S32.HI R152, RZ, 0x8, R152 ;  /* 0x00000008ff987819 */ /* 0x000fe20000011498 */
[----:B0-----:R-:W3:Y:S01]  /*1ed80*/  LDL.LU R161, [R1+0xd4] ;  /* 0x0000d40001a17983 */ /* 0x001ee20000300800 */
[----:B------:R-:W-:-:S03]  /*1ed90*/  PRMT R150, R165, 0x9910, RZ ;  /* 0x00009910a5967816 */ /* 0x000fc600000000ff */
[----:B------:R-:W-:Y:S04]  /*1eda0*/  STG.E.U8 desc[UR32][R146.64], R152 ;  /* 0x0000009892007986 */ /* 0x000fe8000c101120 */
[----:B------:R0:W-:Y:S04]  /*1edb0*/  STG.E.U8 desc[UR32][R144.64], R165 ;  /* 0x000000a590007986 */ /* 0x0001e8000c101120 */
[----:B0-----:R-:W4:Y:S01]  /*1edc0*/  LDL.LU R165, [R1+0xc8] ;  /* 0x0000c80001a57983 */ /* 0x001f220000300800 */
[----:B------:R-:W-:Y:S02]  /*1edd0*/  SHF.R.S32.HI R150, RZ, 0x8, R150 ;  /* 0x00000008ff967819 */ /* 0x000fe40000011496 */
[----:B------:R-:W-:-:S03]  /*1ede0*/  PRMT R146, R160, 0x9910, RZ ;  /* 0x00009910a0927816 */ /* 0x000fc600000000ff */
[----:B------:R-:W-:Y:S04]  /*1edf0*/  STG.E.U8 desc[UR32][R142.64], R150 ;  /* 0x000000968e007986 */ /* 0x000fe8000c101120 */
[----:B------:R0:W-:Y:S01]  /*1ee00*/  STG.E.U8 desc[UR32][R140.64], R160 ;  /* 0x000000a08c007986 */ /* 0x0001e2000c101120 */
[----:B------:R-:W-:-:S03]  /*1ee10*/  SHF.R.S32.HI R146, RZ, 0x8, R146 ;  /* 0x00000008ff927819 */ /* 0x000fc60000011492 */
[----:B0-----:R-:W4:Y:S01]  /*1ee20*/  LDL.LU R160, [R1+0xbc] ;  /* 0x0000bc0001a07983 */ /* 0x001f220000300800 */
[----:B------:R-:W-:-:S03]  /*1ee30*/  PRMT R142, R162, 0x9910, RZ ;  /* 0x00009910a28e7816 */ /* 0x000fc600000000ff */
[----:B------:R-:W-:Y:S04]  /*1ee40*/  STG.E.U8 desc[UR32][R138.64], R146 ;  /* 0x000000928a007986 */ /* 0x000fe8000c101120 */
[----:B------:R0:W-:Y:S01]  /*1ee50*/  STG.E.U8 desc[UR32][R136.64], R162 ;  /* 0x000000a288007986 */ /* 0x0001e2000c101120 */
[----:B------:R-:W-:-:S03]  /*1ee60*/  SHF.R.S32.HI R142, RZ, 0x8, R142 ;  /* 0x00000008ff8e7819 */ /* 0x000fc6000001148e */
[----:B0-----:R-:W4:Y:S01]  /*1ee70*/  LDL.LU R162, [R1+0xb8] ;  /* 0x0000b80001a27983 */ /* 0x001f220000300800 */
[----:B------:R-:W-:-:S04]  /*1ee80*/  PRMT R138, R163, 0x9910, RZ ;  /* 0x00009910a38a7816 */ /* 0x000fc800000000ff */
[----:B------:R-:W-:Y:S01]  /*1ee90*/  SHF.R.S32.HI R138, RZ, 0x8, R138 ;  /* 0x00000008ff8a7819 */ /* 0x000fe2000001148a */
[----:B------:R0:W-:Y:S04]  /*1eea0*/  STG.E.U8 desc[UR32][R134.64], R142 ;  /* 0x0000008e86007986 */ /* 0x0001e8000c101120 */
[----:B------:R1:W-:Y:S04]  /*1eeb0*/  STG.E.U8 desc[UR32][R132.64], R163 ;  /* 0x000000a384007986 */ /* 0x0003e8000c101120 */
[----:B------:R-:W-:Y:S01]  /*1eec0*/  STG.E.U8 desc[UR32][R130.64], R138 ;  /* 0x0000008a82007986 */ /* 0x000fe2000c101120 */
[----:B0-----:R-:W-:-:S03]  /*1eed0*/  PRMT R134, R164, 0x9910, RZ ;  /* 0x00009910a4867816 */ /* 0x001fc600000000ff */
[----:B------:R0:W-:Y:S04]  /*1eee0*/  STG.E.U8 desc[UR32][R128.64], R164 ;  /* 0x000000a480007986 */ /* 0x0001e8000c101120 */
[----:B-1----:R-:W4:Y:S04]  /*1eef0*/  LDL.LU R163, [R1+0xb4] ;  /* 0x0000b40001a37983 */ /* 0x002f280000300800 */
[----:B0-----:R-:W4:Y:S01]  /*1ef00*/  LDL.LU R164, [R1+0xb0] ;  /* 0x0000b00001a47983 */ /* 0x001f220000300800 */
[----:B------:R-:W-:-:S05]  /*1ef10*/  SHF.R.S32.HI R139, RZ, 0x8, R134 ;  /* 0x00000008ff8b7819 */ /* 0x000fca0000011486 */
[----:B------:R-:W-:Y:S01]  /*1ef20*/  STG.E.U8 desc[UR32][R126.64], R139 ;  /* 0x0000008b7e007986 */ /* 0x000fe2000c101120 */
[----:B--2---:R-:W-:-:S03]  /*1ef30*/  PRMT R140, R157, 0x9910, RZ ;  /* 0x000099109d8c7816 */ /* 0x004fc600000000ff */
[----:B------:R0:W-:Y:S02]  /*1ef40*/  STG.E.U8 desc[UR32][R124.64], R157 ;  /* 0x0000009d7c007986 */ /* 0x0001e4000c101120 */
[----:B------:R-:W-:Y:S02]  /*1ef50*/  IMAD.MOV.U32 R136, RZ, RZ, R140 ;  /* 0x000000ffff887224 */ /* 0x000fe400078e008c */
[----:B0-----:R-:W2:Y:S03]  /*1ef60*/  LDL.LU R157, [R1+0xac] ;  /* 0x0000ac00019d7983 */ /* 0x001ea60000300800 */
[----:B------:R-:W-:-:S05]  /*1ef70*/  SHF.R.S32.HI R135, RZ, 0x8, R136 ;  /* 0x00000008ff877819 */ /* 0x000fca0000011488 */
[----:B------:R-:W-:Y:S01]  /*1ef80*/  STG.E.U8 desc[UR32][R122.64], R135 ;  /* 0x000000877a007986 */ /* 0x000fe2000c101120 */
[----:B---3--:R-:W-:-:S03]  /*1ef90*/  PRMT R134, R161, 0x9910, RZ ;  /* 0x00009910a1867816 */ /* 0x008fc600000000ff */
[----:B------:R0:W-:Y:S02]  /*1efa0*/  STG.E.U8 desc[UR32][R120.64], R161 ;  /* 0x000000a178007986 */ /* 0x0001e4000c101120 */
[----:B------:R-:W-:Y:S02]  /*1efb0*/  IMAD.MOV.U32 R132, RZ, RZ, R134 ;  /* 0x000000ffff847224 */ /* 0x000fe400078e0086 */
[----:B0-----:R-:W3:Y:S03]  /*1efc0*/  LDL.LU R161, [R1+0xa8] ;  /* 0x0000a80001a17983 */ /* 0x001ee60000300800 */
[----:B------:R-:W-:-:S05]  /*1efd0*/  SHF.R.S32.HI R131, RZ, 0x8, R132 ;  /* 0x00000008ff837819 */ /* 0x000fca0000011484 */
[----:B------:R-:W-:Y:S01]  /*1efe0*/  STG.E.U8 desc[UR32][R118.64], R131 ;  /* 0x0000008376007986 */ /* 0x000fe2000c101120 */
[----:B----4-:R-:W-:-:S03]  /*1eff0*/  PRMT R130, R165, 0x9910, RZ ;  /* 0x00009910a5827816 */ /* 0x010fc600000000ff */
[----:B------:R0:W-:Y:S04]  /*1f000*/  STG.E.U8 desc[UR32][R116.64], R165 ;  /* 0x000000a574007986 */ /* 0x0001e8000c101120 */
[----:B0-----:R-:W4:Y:S01]  /*1f010*/  LDL.LU R165, [R1+0xa4] ;  /* 0x0000a40001a57983 */ /* 0x001f220000300800 */
[----:B------:R-:W-:-:S05]  /*1f020*/  IMAD.MOV.U32 R128, RZ, RZ, R130 ;  /* 0x000000ffff807224 */ /* 0x000fca00078e0082 */
[----:B------:R-:W-:Y:S02]  /*1f030*/  SHF.R.S32.HI R127, RZ, 0x8, R128 ;  /* 0x00000008ff7f7819 */ /* 0x000fe40000011480 */
[----:B------:R-:W-:-:S03]  /*1f040*/  PRMT R126, R160, 0x9910, RZ ;  /* 0x00009910a07e7816 */ /* 0x000fc600000000ff */
[----:B------:R-:W-:Y:S04]  /*1f050*/  STG.E.U8 desc[UR32][R114.64], R127 ;  /* 0x0000007f72007986 */ /* 0x000fe8000c101120 */
[----:B------:R0:W-:Y:S01]  /*1f060*/  STG.E.U8 desc[UR32][R112.64], R160 ;  /* 0x000000a070007986 */ /* 0x0001e2000c101120 */
[----:B------:R-:W-:-:S03]  /*1f070*/  IMAD.MOV.U32 R124, RZ, RZ, R126 ;  /* 0x000000ffff7c7224 */ /* 0x000fc600078e007e */
[----:B0-----:R-:W4:Y:S02]  /*1f080*/  LDL.LU R160, [R1+0xa0] ;  /* 0x0000a00001a07983 */ /* 0x001f240000300800 */
        /* <DEDUP_REMOVED lines=10> */
[----:B------:R-:W-:Y:S01]  /*1f130*/  PRMT R114, R164, 0x9910, RZ ;  /* 0x00009910a4727816 */ /* 0x000fe200000000ff */
[----:B------:R-:W-:Y:S02]  /*1f140*/  IMAD.MOV.U32 R116, RZ, RZ, R118 ;  /* 0x000000ffff747224 */ /* 0x000fe400078e0076 */
[----:B0-----:R-:W4:Y:S02]  /*1f150*/  LDL.LU R163, [R1+0x98] ;  /* 0x0000980001a37983 */ /* 0x001f240000300800 */
[----:B------:R-:W-:Y:S01]  /*1f160*/  IMAD.MOV.U32 R112, RZ, RZ, R114 ;  /* 0x000000ffff707224 */ /* 0x000fe200078e0072 */
[----:B------:R-:W-:-:S04]  /*1f170*/  SHF.R.S32.HI R115, RZ, 0x8, R116 ;  /* 0x00000008ff737819 */ /* 0x000fc80000011474 */
[----:B------:R-:W-:Y:S01]  /*1f180*/  SHF.R.S32.HI R111, RZ, 0x8, R112 ;  /* 0x00000008ff6f7819 */ /* 0x000fe20000011470 */
[----:B------:R-:W-:Y:S04]  /*1f190*/  STG.E.U8 desc[UR32][R102.64], R115 ;  /* 0x0000007366007986 */ /* 0x000fe8000c101120 */
[----:B------:R0:W-:Y:S04]  /*1f1a0*/  STG.E.U8 desc[UR32][R100.64], R164 ;  /* 0x000000a464007986 */ /* 0x0001e8000c101120 */
[----:B------:R-:W-:Y:S04]  /*1f1b0*/  STG.E.U8 desc[UR32][R98.64], R111 ;  /* 0x0000006f62007986 */ /* 0x000fe8000c101120 */
[----:B0-----:R-:W4:Y:S01]  /*1f1c0*/  LDL.LU R164, [R1+0x94] ;  /* 0x0000940001a47983 */ /* 0x001f220000300800 */
        /* <DEDUP_REMOVED lines=17> */
[----:B------:R-:W-:-:S05]  /*1f2e0*/  PRMT R98, R160, 0x9910, RZ ;  /* 0x00009910a0627816 */ /* 0x000fca00000000ff */
[----:B------:R-:W-:Y:S01]  /*1f2f0*/  IMAD.MOV.U32 R96, RZ, RZ, R98 ;  /* 0x000000ffff607224 */ /* 0x000fe200078e0062 */
[----:B------:R-:W-:Y:S04]  /*1f300*/  STG.E.U8 desc[UR32][R86.64], R99 ;  /* 0x0000006356007986 */ /* 0x000fe8000c101120 */
[----:B------:R-:W-:Y:S01]  /*1f310*/  SHF.R.S32.HI R95, RZ, 0x8, R96 ;  /* 0x00000008ff5f7819 */ /* 0x000fe20000011460 */
[----:B------:R0:W-:Y:S04]  /*1f320*/  STG.E.U8 desc[UR32][R84.64], R160 ;  /* 0x000000a054007986 */ /* 0x0001e8000c101120 */
[----:B------:R-:W-:Y:S01]  /*1f330*/  STG.E.U8 desc[UR32][R82.64], R95 ;  /* 0x0000005f52007986 */ /* 0x000fe2000c101120 */
[----:B------:R-:W-:-:S03]  /*1f340*/  PRMT R94, R162, 0x9910, RZ ;  /* 0x00009910a25e7816 */ /* 0x000fc600000000ff */
[----:B0-----:R-:W4:Y:S04]  /*1f350*/  LDL.LU R160, [R1+0x84] ;  /* 0x0000840001a07983 */ /* 0x001f280000300800 */
        /* <DEDUP_REMOVED lines=9> */
[----:B------:R-:W-:-:S05]  /*1f3f0*/  SHF.R.S32.HI R87, RZ, 0x8, R88 ;  /* 0x00000008ff577819 */ /* 0x000fca0000011458 */
[----:B------:R-:W-:Y:S01]  /*1f400*/  STG.E.U8 desc[UR32][R74.64], R87 ;  /* 0x000000574a007986 */ /* 0x000fe2000c101120 */
[----:B------:R-:W-:-:S03]  /*1f410*/  PRMT R86, R164, 0x9910, RZ ;  /* 0x00009910a4567816 */ /* 0x000fc600000000ff */
[----:B------:R0:W-:Y:S02]  /*1f420*/  STG.E.U8 desc[UR32][R72.64], R164 ;  /* 0x000000a448007986 */ /* 0x0001e4000c101120 */
[----:B------:R-:W-:Y:S02]  /*1f430*/  IMAD.MOV.U32 R84, RZ, RZ, R86 ;  /* 0x000000ffff547224 */ /* 0x000fe400078e0056 */
[----:B0-----:R-:W4:Y:S03]  /*1f440*/  LDL.LU R164, [R1+0x78] ;  /* 0x0000780001a47983 */ /* 0x001f260000300800 */
[----:B------:R-:W-:Y:S01]  /*1f450*/  SHF.R.S32.HI R83, RZ, 0x8, R84 ;  /* 0x00000008ff537819 */ /* 0x000fe20000011454 */
[----:B------:R-:W4:Y:S04]  /*1f460*/  LDL.LU R159, [R1+0x74] ;  /* 0x00007400019f7983 */ /* 0x000f280000300800 */
[----:B------:R-:W-:Y:S01]  /*1f470*/  STG.E.U8 desc[UR32][R70.64], R83 ;  /* 0x0000005346007986 */ /* 0x000fe2000c101120 */
[----:B--2---:R-:W-:-:S05]  /*1f480*/  PRMT R82, R157, 0x9910, RZ ;  /* 0x000099109d527816 */ /* 0x004fca00000000ff */
[----:B------:R-:W-:Y:S01]  /*1f490*/  IMAD.MOV.U32 R80, RZ, RZ, R82 ;  /* 0x000000ffff507224 */ /* 0x000fe200078e0052 */
[----:B------:R-:W-:Y:S04]  /*1f4a0*/  STG.E.U8 desc[UR32][R68.64], R157 ;  /* 0x0000009d44007986 */ /* 0x000fe8000c101120 */
[----:B------:R-:W-:-:S05]  /*1f4b0*/  SHF.R.S32.HI R79, RZ, 0x8, R80 ;  /* 0x00000008ff4f7819 */ /* 0x000fca0000011450 */
[----:B------:R-:W-:Y:S01]  /*1f4c0*/  STG.E.U8 desc[UR32][R66.64], R79 ;  /* 0x0000004f42007986 */ /* 0x000fe2000c101120 */
[----:B---3--:R-:W-:-:S03]  /*1f4d0*/  PRMT R78, R161, 0x9910, RZ ;  /* 0x00009910a14e7816 */ /* 0x008fc600000000ff */
[----:B------:R0:W-:Y:S02]  /*1f4e0*/  STG.E.U8 desc[UR32][R64.64], R161 ;  /* 0x000000a140007986 */ /* 0x0001e4000c101120 */
[----:B------:R-:W-:Y:S02]  /*1f4f0*/  IMAD.MOV.U32 R76, RZ, RZ, R78 ;  /* 0x000000ffff4c7224 */ /* 0x000fe400078e004e */
[----:B0-----:R-:W2:Y:S03]  /*1f500*/  LDL.LU R161, [R1+0x70] ;  /* 0x0000700001a17983 */ /* 0x001ea60000300800 */
[----:B------:R-:W-:-:S05]  /*1f510*/  SHF.R.S32.HI R75, RZ, 0x8, R76 ;  /* 0x00000008ff4b7819 */ /* 0x000fca000001144c */
[----:B------:R-:W-:Y:S01]  /*1f520*/  STG.E.U8 desc[UR32][R62.64], R75 ;  /* 0x0000004b3e007986 */ /* 0x000fe2000c101120 */
[----:B----4-:R-:W-:-:S03]  /*1f530*/  PRMT R74, R165, 0x9910, RZ ;  /* 0x00009910a54a7816 */ /* 0x010fc600000000ff */
[----:B------:R0:W-:Y:S04]  /*1f540*/  STG.E.U8 desc[UR32][R60.64], R165 ;  /* 0x000000a53c007986 */ /* 0x0001e8000c101120 */
[----:B0-----:R-:W3:Y:S01]  /*1f550*/  LDL.LU R165, [R1+0x6c] ;  /* 0x00006c0001a57983 */ /* 0x001ee20000300800 */
[----:B------:R-:W-:-:S03]  /*1f560*/  IMAD.MOV.U32 R72, RZ, RZ, R74 ;  /* 0x000000ffff487224 */ /* 0x000fc600078e004a */
[----:B------:R-:W4:Y:S02]  /*1f570*/  LDL.LU R157, [R1+0x68] ;  /* 0x00006800019d7983 */ /* 0x000f240000300800 */
[----:B------:R-:W-:-:S05]  /*1f580*/  SHF.R.S32.HI R71, RZ, 0x8, R72 ;  /* 0x00000008ff477819 */ /* 0x000fca0000011448 */
[----:B------:R-:W-:Y:S01]  /*1f590*/  STG.E.U8 desc[UR32][R58.64], R71 ;  /* 0x000000473a007986 */ /* 0x000fe2000c101120 */
[----:B------:R-:W-:-:S05]  /*1f5a0*/  PRMT R70, R160, 0x9910, RZ ;  /* 0x00009910a0467816 */ /* 0x000fca00000000ff */
[----:B------:R-:W-:Y:S01]  /*1f5b0*/  IMAD.MOV.U32 R68, RZ, RZ, R70 ;  /* 0x000000ffff447224 */ /* 0x000fe200078e0046 */
[----:B------:R0:W-:Y:S01]  /*1f5c0*/  STG.E.U8 desc[UR32][R56.64], R160 ;  /* 0x000000a038007986 */ /* 0x0001e2000c101120 */
[----:B------:R-:W-:-:S03]  /*1f5d0*/  PRMT R66, R162, 0x9910, RZ ;  /* 0x00009910a2427816 */ /* 0x000fc600000000ff */
[----:B------:R-:W-:Y:S01]  /*1f5e0*/  SHF.R.S32.HI R67, RZ, 0x8, R68 ;  /* 0x00000008ff437819 */ /* 0x000fe20000011444 */
[----:B0-----:R-:W4:Y:S01]  /*1f5f0*/  LDL.LU R160, [R1+0x64] ;  /* 0x0000640001a07983 */ /* 0x001f220000300800 */
[----:B------:R-:W-:-:S03]  /*1f600*/  IMAD.MOV.U32 R64, RZ, RZ, R66 ;  /* 0x000000ffff407224 */ /* 0x000fc600078e0042 */
[----:B------:R-:W-:Y:S02]  /*1f610*/  STG.E.U8 desc[UR32][R54.64], R67 ;  /* 0x0000004336007986 */ /* 0x000fe4000c101120 */
[----:B------:R-:W-:Y:S02]  /*1f620*/  SHF.R.S32.HI R63, RZ, 0x8, R64 ;  /* 0x00000008ff3f7819 */ /* 0x000fe40000011440 */
        /* <DEDUP_REMOVED lines=10> */
[----:B------:R0:W-:Y:S04]  /*1f6d0*/  STG.E.U8 desc[UR32][R44.64], R164 ;  /* 0x000000a42c007986 */ /* 0x0001e8000c101120 */
[----:B0-----:R-:W4:Y:S01]  /*1f6e0*/  LDL.LU R164, [R1+0x50] ;  /* 0x0000500001a47983 */ /* 0x001f220000300800 */
[----:B------:R-:W-:Y:S01]  /*1f6f0*/  PRMT R54, R159, 0x9910, RZ ;  /* 0x000099109f367816 */ /* 0x000fe200000000ff */
[----:B------:R-:W-:-:S04]  /*1f700*/  IMAD.MOV.U32 R56, RZ, RZ, R58 ;  /* 0x000000ffff387224 */ /* 0x000fc800078e003a */
[----:B------:R-:W-:Y:S01]  /*1f710*/  IMAD.MOV.U32 R52, RZ, RZ, R54 ;  /* 0x000000ffff347224 */ /* 0x000fe200078e0036 */
[----:B------:R-:W-:-:S04]  /*1f720*/  SHF.R.S32.HI R55, RZ, 0x8, R56 ;  /* 0x00000008ff377819 */ /* 0x000fc80000011438 */
[----:B------:R-:W-:Y:S01]  /*1f730*/  SHF.R.S32.HI R51, RZ, 0x8, R52 ;  /* 0x00000008ff337819 */ /* 0x000fe20000011434 */
[----:B------:R-:W-:Y:S04]  /*1f740*/  STG.E.U8 desc[UR32][R42.64], R55 ;  /* 0x000000372a007986 */ /* 0x000fe8000c101120 */
[----:B------:R-:W-:Y:S04]  /*1f750*/  STG.E.U8 desc[UR32][R40.64], R159 ;  /* 0x0000009f28007986 */ /* 0x000fe8000c101120 */
[----:B------:R-:W-:Y:S01]  /*1f760*/  STG.E.U8 desc[UR32][R38.64], R51 ;  /* 0x0000003326007986 */ /* 0x000fe2000c101120 */
[----:B--2---:R-:W-:-:S05]  /*1f770*/  PRMT R50, R161, 0x9910, RZ ;  /* 0x00009910a1327816 */ /* 0x004fca00000000ff */
[----:B------:R-:W-:Y:S01]  /*1f780*/  IMAD.MOV.U32 R48, RZ, RZ, R50 ;  /* 0x000000ffff307224 */ /* 0x000fe200078e0032 */
[----:B------:R0:W-:Y:S04]  /*1f790*/  STG.E.U8 desc[UR32][R36.64], R161 ;  /* 0x000000a124007986 */ /* 0x0001e8000c101120 */
[----:B------:R-:W-:-:S05]  /*1f7a0*/  SHF.R.S32.HI R47, RZ, 0x8, R48 ;  /* 0x00000008ff2f7819 */ /* 0x000fca0000011430 */
[----:B------:R-:W-:Y:S04]  /*1f7b0*/  STG.E.U8 desc[UR32][R34.64], R47 ;  /* 0x0000002f22007986 */ /* 0x000fe8000c101120 */
[----:B0-----:R-:W2:Y:S01]  /*1f7c0*/  LDL.LU R161, [R1+0x4c] ;  /* 0x00004c0001a17983 */ /* 0x001ea20000300800 */
[----:B---3--:R-:W-:-:S03]  /*1f7d0*/  PRMT R46, R165, 0x9910, RZ ;  /* 0x00009910a52e7816 */ /* 0x008fc600000000ff */
[----:B------:R0:W-:Y:S04]  /*1f7e0*/  STG.E.U8 desc[UR32][R32.64], R165 ;  /* 0x000000a520007986 */ /* 0x0001e8000c101120 */
[----:B0-----:R-:W3:Y:S01]  /*1f7f0*/  LDL.LU R165, [R1+0x48] ;  /* 0x0000480001a57983 */ /* 0x001ee20000300800 */
[----:B------:R-:W-:Y:S01]  /*1f800*/  IMAD.MOV.U32 R44, RZ, RZ, R46 ;  /* 0x000000ffff2c7224 */ /* 0x000fe200078e002e */
[----:B----4-:R-:W-:-:S04]  /*1f810*/  PRMT R42, R157, 0x9910, RZ ;  /* 0x000099109d2a7816 */ /* 0x010fc800000000ff */
[----:B------:R-:W-:Y:S01]  /*1f820*/  SHF.R.S32.HI R43, RZ, 0x8, R44 ;  /* 0x00000008ff2b7819 */ /* 0x000fe2000001142c */
[----:B------:R-:W-:-:S04]  /*1f830*/  IMAD.MOV.U32 R40, RZ, RZ, R42 ;  /* 0x000000ffff287224 */ /* 0x000fc800078e002a */
[----:B------:R0:W-:Y:S01]  /*1f840*/  STG.E.U8 desc[UR32][R28.64], R43 ;  /* 0x0000002b1c007986 */ /* 0x0001e2000c101120 */
[----:B------:R-:W-:-:S03]  /*1f850*/  SHF.R.S32.HI R39, RZ, 0x8, R40 ;  /* 0x00000008ff277819 */ /* 0x000fc60000011428 */
[----:B------:R1:W-:Y:S01]  /*1f860*/  STG.E.U8 desc[UR32][R26.64], R157 ;  /* 0x0000009d1a007986 */ /* 0x0003e2000c101120 */
[----:B------:R-:W-:-:S05]  /*1f870*/  PRMT R41, R160, 0x9910, RZ ;  /* 0x00009910a0297816 */ /* 0x000fca00000000ff */
[----:B------:R-:W-:Y:S01]  /*1f880*/  IMAD.MOV.U32 R38, RZ, RZ, R41 ;  /* 0x000000ffff267224 */ /* 0x000fe200078e0029 */
[----:B------:R-:W-:Y:S04]  /*1f890*/  STG.E.U8 desc[UR32][R30.64], R39 ;  /* 0x000000271e007986 */ /* 0x000fe8000c101120 */
[----:B------:R-:W-:Y:S02]  /*1f8a0*/  SHF.R.S32.HI R35, RZ, 0x8, R38 ;  /* 0x00000008ff237819 */ /* 0x000fe40000011426 */
[----:B------:R-:W-:-:S05]  /*1f8b0*/  PRMT R34, R162, 0x9910, RZ ;  /* 0x00009910a2227816 */ /* 0x000fca00000000ff */
[----:B------:R-:W-:Y:S01]  /*1f8c0*/  IMAD.MOV.U32 R32, RZ, RZ, R34 ;  /* 0x000000ffff207224 */ /* 0x000fe200078e0022 */
[----:B------:R-:W-:Y:S01]  /*1f8d0*/  STG.E.U8 desc[UR32][R24.64], R160 ;  /* 0x000000a018007986 */ /* 0x000fe2000c101120 */
[----:B0-----:R-:W-:-:S03]  /*1f8e0*/  PRMT R28, R163, 0x9910, RZ ;  /* 0x00009910a31c7816 */ /* 0x001fc600000000ff */
[----:B------:R0:W-:Y:S01]  /*1f8f0*/  STG.E.U8 desc[UR32][R22.64], R35 ;  /* 0x0000002316007986 */ /* 0x0001e2000c101120 */
[----:B------:R-:W-:Y:S02]  /*1f900*/  SHF.R.S32.HI R29, RZ, 0x8, R32 ;  /* 0x00000008ff1d7819 */ /* 0x000fe40000011420 */
[----:B------:R-:W4:Y:S01]  /*1f910*/  LDC.64 R32, c[0x0][0x3a0] ;  /* 0x0000e800ff207b82 */ /* 0x000f220000000a00 */
[----:B-1----:R-:W-:Y:S01]  /*1f920*/  IMAD.MOV.U32 R26, RZ, RZ, R28 ;  /* 0x000000ffff1a7224 */ /* 0x002fe200078e001c */
[----:B------:R-:W-:Y:S01]  /*1f930*/  STG.E.U8 desc[UR32][R8.64], R162 ;  /* 0x000000a208007986 */ /* 0x000fe2000c101120 */
[----:B------:R-:W1:Y:S03]  /*1f940*/  S2R R45, SR_TID.X ;  /* 0x00000000002d7919 */ /* 0x000e660000002100 */
[----:B0-----:R-:W-:Y:S01]  /*1f950*/  SHF.R.S32.HI R23, RZ, 0x8, R26 ;  /* 0x00000008ff177819 */ /* 0x001fe2000001141a */
[----:B------:R-:W-:Y:S04]  /*1f960*/  STG.E.U8 desc[UR32][R20.64], R29 ;  /* 0x0000001d14007986 */ /* 0x000fe8000c101120 */
[----:B------:R-:W-:Y:S04]  /*1f970*/  STG.E.U8 desc[UR32][R18.64], R163 ;  /* 0x000000a312007986 */ /* 0x000fe8000c101120 */
[----:B------:R-:W-:Y:S01]  /*1f980*/  STG.E.U8 desc[UR32][R12.64], R23 ;  /* 0x000000170c007986 */ /* 0x000fe2000c101120 */
[----:B------:R-:W-:-:S03]  /*1f990*/  PRMT R27, R164, 0x9910, RZ ;  /* 0x00009910a41b7816 */ /* 0x000fc600000000ff */
[----:B------:R0:W-:Y:S02]  /*1f9a0*/  STG.E.U8 desc[UR32][R16.64], R164 ;  /* 0x000000a410007986 */ /* 0x0001e4000c101120 */
[----:B0-----:R-:W0:Y:S01]  /*1f9b0*/  S2R R164, SR_CTAID.X ;  /* 0x0000000000a47919 */ /* 0x001e220000002500 */
[----:B------:R-:W-:Y:S01]  /*1f9c0*/  IMAD.MOV.U32 R25, RZ, RZ, R27 ;  /* 0x000000ffff197224 */ /* 0x000fe200078e001b */
[----:B-1----:R-:W-:Y:S01]  /*1f9d0*/  LOP3.LUT R163, R45, 0x7f, RZ, 0xc0, !PT ;  /* 0x0000007f2da37812 */ /* 0x002fe200078ec0ff */
[----:B------:R-:W-:-:S03]  /*1f9e0*/  UIMAD UR4, UR31, UR4, URZ ;  /* 0x000000041f0472a4 */ /* 0x000fc6000f8e02ff */
[----:B------:R-:W-:Y:S01]  /*1f9f0*/  SHF.R.S32.HI R25, RZ, 0x8, R25 ;  /* 0x00000008ff197819 */ /* 0x000fe20000011419 */
[----:B------:R-:W-:-:S04]  /*1fa00*/  USHF.L.U32 UR6, UR4, 0x2, URZ ;  /* 0x0000000204067899 */ /* 0x000fc800080006ff */
[----:B------:R1:W-:Y:S01]  /*1fa10*/  STG.E.U8 desc[UR32][R14.64], R25 ;  /* 0x000000190e007986 */ /* 0x0003e2000c101120 */
[----:B------:R-:W-:Y:S01]  /*1fa20*/  UIMAD.WIDE UR4, UR4, 0x4, URZ ;  /* 0x00000004040478a5 */ /* 0x000fe2000f8e02ff */
[----:B0-----:R-:W-:-:S04]  /*1fa30*/  IMAD R164, R164, 0x80, R163 ;  /* 0x00000080a4a47824 */ /* 0x001fc800078e02a3 */
[C---:B------:R-:W-:Y:S02]  /*1fa40*/  IMAD.SHL.U32 R9, R164.reuse, 0x4, RZ ;  /* 0x00000004a4097824 */ /* 0x040fe400078e00ff */
[----:B------:R-:W-:Y:S01]  /*1fa50*/  IMAD.HI R12, R164, 0x4, RZ ;  /* 0x00000004a40c7827 */ /* 0x000fe200078e02ff */
[----:B--2---:R-:W-:Y:S01]  /*1fa60*/  PRMT R8, R161, 0x9910, RZ ;  /* 0x00009910a1087816 */ /* 0x004fe200000000ff */
[----:B------:R0:W-:Y:S03]  /*1fa70*/  STG.E.U8 desc[UR32][R10.64], R161 ;  /* 0x000000a10a007986 */ /* 0x0001e6000c101120 */
[----:B------:R-:W-:Y:S02]  /*1fa80*/  SHF.R.S32.HI R13, RZ, 0x8, R8 ;  /* 0x00000008ff0d7819 */ /* 0x000fe40000011408 */
[----:B----4-:R-:W-:Y:S02]  /*1fa90*/  IADD3 R8, P1, P2, R9, UR6, R32 ;  /* 0x0000000609087c10 */ /* 0x010fe4000fa3e020 */
[----:B---3--:R-:W-:-:S05]  /*1faa0*/  PRMT R18, R165, 0x9910, RZ ;  /* 0x00009910a5127816 */ /* 0x008fca00000000ff */
[----:B-1----:R-:W-:Y:S01]  /*1fab0*/  IMAD.MOV.U32 R14, RZ, RZ, R18 ;  /* 0x000000ffff0e7224 */ /* 0x002fe200078e0012 */
[----:B------:R-:W-:Y:S01]  /*1fac0*/  IADD3.X R9, PT, PT, R12, UR5, R33, P1, P2 ;  /* 0x000000050c097c10 */ /* 0x000fe20008fe4421 */
[----:B------:R1:W-:Y:S03]  /*1fad0*/  STG.E.U8 desc[UR32][R6.64], R13 ;  /* 0x0000000d06007986 */ /* 0x0003e6000c101120 */
[----:B0-----:R-:W-:Y:S01]  /*1fae0*/  SHF.R.S32.HI R11, RZ, 0x8, R14 ;  /* 0x00000008ff0b7819 */ /* 0x001fe2000001140e */
[----:B------:R1:W-:Y:S04]  /*1faf0*/  STG.E.U8 desc[UR32][R2.64], R165 ;  /* 0x000000a502007986 */ /* 0x0003e8000c101120 */
[----:B------:R1:W-:Y:S04]  /*1fb00*/  STG.E.U8 desc[UR32][R4.64], R11 ;  /* 0x0000000b04007986 */ /* 0x0003e8000c101120 */
[----:B------:R1:W-:Y:S01]  /*1fb10*/  STG.E desc[UR32][R8.64], R0 ;  /* 0x0000000008007986 */ /* 0x0003e2000c101920 */
[----:B------:R-:W-:Y:S06]  /*1fb20*/  BAR.SYNC.DEFER_BLOCKING 0x0 ;  /* 0x0000000000007b1d */ /* 0x000fec0000010000 */
[----:B------:R-:W-:Y:S05]  /*1fb30*/  @P0 BRA `(.L_x_19) ;  /* 0x0000000000a00947 */ /* 0x000fea0003800000 */
[----:B------:R-:W0:Y:S01]  /*1fb40*/  S2UR UR5, SR_CgaCtaId ;  /* 0x00000000000579c3 */ /* 0x000e220000008800 */
[----:B------:R-:W-:Y:S01]  /*1fb50*/  NOP ;  /* 0x0000000000007918 */ /* 0x000fe20000000000 */
[----:B------:R-:W-:Y:S01]  /*1fb60*/  UMOV UR4, 0x50 ;  /* 0x0000005000047882 */ /* 0x000fe20000000000 */
[----:B-1----:R-:W-:Y:S02]  /*1fb70*/  IMAD.U32 R0, RZ, RZ, UR29 ;  /* 0x0000001dff007e24 */ /* 0x002fe4000f8e00ff */
[----:B------:R-:W-:Y:S02]  /*1fb80*/  IMAD.MOV.U32 R3, RZ, RZ, 0xff ;  /* 0x000000ffff037424 */ /* 0x000fe400078e00ff */
[----:B------:R-:W-:Y:S01]  /*1fb90*/  IMAD.MOV.U32 R7, RZ, RZ, 0x1 ;  /* 0x00000001ff077424 */ /* 0x000fe200078e00ff */
[----:B------:R-:W-:-:S04]  /*1fba0*/  LOP3.LUT R0, R0, 0xffff, RZ, 0xc0, !PT ;  /* 0x0000ffff00007812 */ /* 0x000fc800078ec0ff */
[----:B------:R-:W-:-:S05]  /*1fbb0*/  SHF.R.U32.HI R0, RZ, 0x5, R0 ;  /* 0x00000005ff007819 */ /* 0x000fca0000011600 */
[----:B------:R-:W-:Y:S01]  /*1fbc0*/  VIADD R2, R0, 0x10 ;  /* 0x0000001000027836 */ /* 0x000fe20000000000 */
[----:B------:R-:W-:Y:S01]  /*1fbd0*/  SHF.L.U32 R0, R3, R0, RZ ;  /* 0x0000000003007219 */ /* 0x000fe200000006ff */
[----:B0-----:R-:W-:-:S03]  /*1fbe0*/  ULEA UR6, UR5, UR4, 0x18 ;  /* 0x0000000405067291 */ /* 0x001fc6000f8ec0ff */
[----:B------:R-:W-:-:S04]  /*1fbf0*/  SHF.L.U32 R3, R7, R2, RZ ;  /* 0x0000000207037219 */ /* 0x000fc800000006ff */
[----:B------:R-:W-:Y:S02]  /*1fc00*/  LOP3.LUT R0, R3, R0, RZ, 0xfc, !PT ;  /* 0x0000000003007212 */ /* 0x000fe400078efcff */
[----:B------:R-:W0:Y:S02]  /*1fc10*/  LDS R5, [UR6] ;  /* 0x00000006ff057984 */ /* 0x000e240008000800 */
[C---:B------:R-:W-:Y:S02]  /*1fc20*/  LOP3.LUT R2, R0.reuse, 0xffff, RZ, 0xc0, !PT ;  /* 0x0000ffff00027812 */ /* 0x040fe400078ec0ff */
[----:B0-----:R-:W-:-:S04]  /*1fc30*/  LOP3.LUT R3, R0, 0xffff, R5, 0x80, !PT ;  /* 0x0000ffff00037812 */ /* 0x001fc800078e8005 */
[----:B------:R-:W-:-:S13]  /*1fc40*/  ISETP.NE.AND P0, PT, R3, R2, PT ;  /* 0x000000020300720c */ /* 0x000fda0003f05270 */
[----:B------:R-:W-:Y:S05]  /*1fc50*/  @P0 BRA `(.L_x_20) ;  /* 0x0000000000500947 */ /* 0x000fea0003800000 */
[----:B------:R-:W-:Y:S02]  /*1fc60*/  SHF.R.U32.HI R5, RZ, 0x10, R5 ;  /* 0x00000010ff057819 */ /* 0x000fe40000011605 */
[----:B------:R-:W-:-:S04]  /*1fc70*/  SHF.R.U32.HI R2, RZ, 0x10, R0 ;  /* 0x00000010ff027819 */ /* 0x000fc80000011600 */
[----:B------:R-:W-:-:S04]  /*1fc80*/  LOP3.LUT R5, R5, R2, RZ, 0xc0, !PT ;  /* 0x0000000205057212 */ /* 0x000fc800078ec0ff */
[----:B------:R-:W-:-:S13]  /*1fc90*/  ISETP.NE.AND P0, PT, R5, R2, PT ;  /* 0x000000020500720c */ /* 0x000fda0003f05270 */
[----:B------:R-:W-:Y:S05]  /*1fca0*/  @P0 BRA `(.L_x_21) ;  /* 0x0000000000300947 */ /* 0x000fea0003800000 */
[----:B------:R-:W-:Y:S01]  /*1fcb0*/  R2UR UR4, R0 ;  /* 0x00000000000472ca */ /* 0x000fe200000e0000 */
[----:B------:R-:W-:Y:S01]  /*1fcc0*/  VOTEU.ANY UR5, UPT, PT ;  /* 0x0000000000057886 */ /* 0x000fe200038e0100 */
[----:B------:R-:W0:Y:S01]  /*1fcd0*/  S2R R0, SR_LANEID ;  /* 0x0000000000007919 */ /* 0x000e220000000000 */
[----:B------:R-:W-:-:S10]  /*1fce0*/  UFLO.U32 UR5, UR5 ;  /* 0x00000005000572bd */ /* 0x000fd400080e0000 */
[----:B------:R-:W-:-:S06]  /*1fcf0*/  ULOP3.LUT UR4, URZ, UR4, URZ, 0x33, !UPT ;  /* 0x00000004ff047292 */ /* 0x000fcc000f8e33ff */
[----:B------:R-:W-:-:S04]  /*1fd00*/  IMAD.U32 R2, RZ, RZ, UR4 ;  /* 0x00000004ff027e24 */ /* 0x000fc8000f8e00ff */
[----:B------:R-:W1:Y:S02]  /*1fd10*/  REDUX UR7, R2 ;  /* 0x00000000020773c4 */ /* 0x000e640000000000 */
[----:B------:R2:W-:Y:S01]  /*1fd20*/  UTCATOMSWS.AND URZ, UR4 ;  /* 0x0000000400ff79e3 */ /* 0x0005e20008000000 */
[----:B0-----:R-:W-:Y:S01]  /*1fd30*/  ISETP.EQ.U32.AND P0, PT, R0, UR5, PT ;  /* 0x0000000500007c0c */ /* 0x001fe2000bf02070 */
[----:B-1----:R-:W-:-:S12]  /*1fd40*/  IMAD.U32 R0, RZ, RZ, UR7 ;  /* 0x00000007ff007e24 */ /* 0x002fd8000f8e00ff */
[----:B------:R2:W-:Y:S01]  /*1fd50*/  @P0 ATOMS.AND RZ, [UR6], R0 ;  /* 0x00000000ffff098c */ /* 0x0005e2000a800006 */
[----:B------:R-:W-:Y:S05]  /*1fd60*/  BRA `(.L_x_19) ;  /* 0x0000000000147947 */ /* 0x000fea0003800000 */
.L_x_21:
[----:B------:R-:W-:-:S07]  /*1fd70*/  MOV R2, 0x1fd90 ;  /* 0x0001fd9000027802 */ /* 0x000fce0000000f00 */
[----:B------:R-:W-:Y:S05]  /*1fd80*/  CALL.REL.NOINC `($__internal_0_$__cuda_sm10x_tcgen05_guardrail_trap_col_being_dealloced_not_returned_by_alloc) ;  /* 0x0000000000447944 */ /* 0x000fea0003c00000 */
[----:B------:R-:W-:Y:S05]  /*1fd90*/  BRA `(.L_x_19) ;  /* 0x0000000000087947 */ /* 0x000fea0003800000 */
.L_x_20:
[----:B------:R-:W-:-:S07]  /*1fda0*/  MOV R2, 0x1fdc0 ;  /* 0x0001fdc000027802 */ /* 0x000fce0000000f00 */
[----:B------:R-:W-:Y:S05]  /*1fdb0*/  CALL.REL.NOINC `($__internal_2_$__cuda_sm10x_tcgen05_guardrail_trap_unallocated_columns_being_dealloced) ;  /* 0x0000000000507944 */ /* 0x000fea0003c00000 */
.L_x_19:
[----:B------:R-:W-:Y:S01]  /*1fdc0*/  NOP ;  /* 0x0000000000007918 */ /* 0x000fe20000000000 */
[----:B--2---:R-:W-:Y:S05]  /*1fdd0*/  EXIT ;  /* 0x000000000000794d */ /* 0x004fea0003800000 */
.L_x_8:
[----:B------:R-:W1:Y:S02]  /*1fde0*/  SYNCS.PHASECHK.TRANS64.TRYWAIT P4, [UR30+0xc000], RZ ;  /* 0x00c000ffff0075a7 */ /* 0x000e64000808111e */
[----:B-1----:R-:W-:Y:S05]  /*1fdf0*/  @!P4 BRA `(.L_x_8) ;  /* 0xfffffffc00f8c947 */ /* 0x002fea000383ffff */
[----:B------:R-:W-:Y:S05]  /*1fe00*/  BRA `(.L_x_7) ;  /* 0xfffffe80007c7947 */ /* 0x000fea000383ffff */
.L_x_13:
[----:B------:R-:W1:Y:S02]  /*1fe10*/  SYNCS.PHASECHK.TRANS64.TRYWAIT P2, [UR30+0x14010], RZ ;  /* 0x014010ffff0075a7 */ /* 0x000e64000804111e */
[----:B-1----:R-:W-:Y:S05]  /*1fe20*/  @!P2 BRA `(.L_x_13) ;  /* 0xfffffffc00f8a947 */ /* 0x002fea000383ffff */
[----:B------:R-:W-:Y:S05]  /*1fe30*/  BRA `(.L_x_22) ;  /* 0xffffff3c00d47947 */ /* 0x000fea000383ffff */
.L_x_14:
[----:B------:R-:W1:Y:S02]  /*1fe40*/  SYNCS.PHASECHK.TRANS64.TRYWAIT P2, [UR27], R137 ;  /* 0x00000089ff0075a7 */ /* 0x000e64000804111b */
[----:B-1----:R-:W-:Y:S05]  /*1fe50*/  @!P2 BRA `(.L_x_14) ;  /* 0xfffffffc00f8a947 */ /* 0x002fea000383ffff */
[----:B------:R-:W-:Y:S05]  /*1fe60*/  BRA `(.L_x_23) ;  /* 0xffffff4800dc7947 */ /* 0x000fea000383ffff */
.L_x_18:
[----:B------:R-:W1:Y:S02]  /*1fe70*/  SYNCS.PHASECHK.TRANS64.TRYWAIT P2, [UR27], R0 ;  /* 0x00000000ff0075a7 */ /* 0x000e64000804111b */
[----:B-1----:R-:W-:Y:S05]  /*1fe80*/  @!P2 BRA `(.L_x_18) ;  /* 0xfffffffc00f8a947 */ /* 0x002fea000383ffff */
[----:B------:R-:W-:Y:S05]  /*1fe90*/  BRA `(.L_x_17) ;  /* 0xffffffa400f47947 */ /* 0x000fea000383ffff */
        .weak           $__internal_0_$__cuda_sm10x_tcgen05_guardrail_trap_col_being_dealloced_not_returned_by_alloc
        .type           $__internal_0_$__cuda_sm10x_tcgen05_guardrail_trap_col_being_dealloced_not_returned_by_alloc,@function
        .size           $__internal_0_$__cuda_sm10x_tcgen05_guardrail_trap_col_being_dealloced_not_returned_by_alloc,($__internal_1_$__cuda_sm10x_tcgen05_guardrail_trap_phase_invalid_during_alloc - $__internal_0_$__cuda_sm10x_tcgen05_guardrail_trap_col_being_dealloced_not_returned_by_alloc)
$__internal_0_$__cuda_sm10x_tcgen05_guardrail_trap_col_being_dealloced_not_returned_by_alloc:
[----:B------:R-:W-:Y:S05]  /*1fea0*/  BPT.TRAP 0x1 ;  /* 0x000000040000795c */ /* 0x000fea0000300000 */
[----:B------:R-:W-:-:S04]  /*1feb0*/  IMAD.MOV.U32 R3, RZ, RZ, 0x0 ;  /* 0x00000000ff037424 */ /* 0x000fc800078e00ff */
[----:B------:R-:W-:Y:S05]  /*1fec0*/  RET.REL.NODEC R2 `(attn_fwd) ;  /* 0xfffffe00024c7950 */ /* 0x000fea0003c3ffff */
        .weak           $__internal_1_$__cuda_sm10x_tcgen05_guardrail_trap_phase_invalid_during_alloc
        .type           $__internal_1_$__cuda_sm10x_tcgen05_guardrail_trap_phase_invalid_during_alloc,@function
        .size           $__internal_1_$__cuda_sm10x_tcgen05_guardrail_trap_phase_invalid_during_alloc,($__internal_2_$__cuda_sm10x_tcgen05_guardrail_trap_unallocated_columns_being_dealloced - $__internal_1_$__cuda_sm10x_tcgen05_guardrail_trap_phase_invalid_during_alloc)
$__internal_1_$__cuda_sm10x_tcgen05_guardrail_trap_phase_invalid_during_alloc:
[----:B------:R-:W-:Y:S05]  /*1fed0*/  BPT.TRAP 0x1 ;  /* 0x000000040000795c */ /* 0x000fea0000300000 */
[----:B------:R-:W-:-:S04]  /*1fee0*/  IMAD.MOV.U32 R3, RZ, RZ, 0x0 ;  /* 0x00000000ff037424 */ /* 0x000fc800078e00ff */
[----:B------:R-:W-:Y:S05]  /*1fef0*/  RET.REL.NODEC R2 `(attn_fwd) ;  /* 0xfffffe0002407950 */ /* 0x000fea0003c3ffff */
        .weak           $__internal_2_$__cuda_sm10x_tcgen05_guardrail_trap_unallocated_columns_being_dealloced
        .type           $__internal_2_$__cuda_sm10x_tcgen05_guardrail_trap_unallocated_columns_being_dealloced,@function
        .size           $__internal_2_$__cuda_sm10x_tcgen05_guardrail_trap_unallocated_columns_being_dealloced,(.L_x_27 - $__internal_2_$__cuda_sm10x_tcgen05_guardrail_trap_unallocated_columns_being_dealloced)
$__internal_2_$__cuda_sm10x_tcgen05_guardrail_trap_unallocated_columns_being_dealloced:
[----:B------:R-:W-:Y:S05]  /*1ff00*/  BPT.TRAP 0x1 ;  /* 0x000000040000795c */ /* 0x000fea0000300000 */
[----:B------:R-:W-:-:S04]  /*1ff10*/  IMAD.MOV.U32 R3, RZ, RZ, 0x0 ;  /* 0x00000000ff037424 */ /* 0x000fc800078e00ff */
[----:B------:R-:W-:Y:S05]  /*1ff20*/  RET.REL.NODEC R2 `(attn_fwd) ;  /* 0xfffffe0002347950 */ /* 0x000fea0003c3ffff */
.L_x_24:
[----:B------:R-:W-:-:S00]  /*1ff30*/  BRA `(.L_x_24) ;  /* 0xfffffffc00fc7947 */ /* 0x000fc0000383ffff */
[----:B------:R-:W-:-:S00]  /*1ff40*/  NOP ;  /* 0x0000000000007918 */ /* 0x000fc00000000000 */
        /* <DEDUP_REMOVED lines=11> */
.L_x_27:


//--------------------- .nv.global.init           --------------------------
	.section	.nv.global.init,"aw",@progbits
.nv.global.init:
	.type		_$_str,@object
	.size		_$_str,(.L_3 - _$_str)
_$_str:
        /*0000*/ 	.byte	0x5f, 0x5f, 0x43, 0x55, 0x44, 0x41, 0x5f, 0x46, 0x54, 0x5a, 0x00
.L_3:


//--------------------- .nv.shared.attn_fwd       --------------------------
	.section	.nv.shared.attn_fwd,"aw",@nobits
	.sectionflags	@""
	.align	16
	.zero		1024


//--------------------- .nv.shared.reserved.0     --------------------------
	.section	.nv.shared.reserved.0,"aw",@nobits
	.align	8
	.weak		__nv_reservedSMEM_offset_0_alias
	.size		__nv_reservedSMEM_offset_0_alias, 0, 64
	.other		__nv_reservedSMEM_offset_0_alias,@"STO_CUDA_RESERVED_SHARED STV_DEFAULT"
__nv_reservedSMEM_offset_0_alias:
	.zero		0
.nv.shared.reserved.0:
	.zero		64
	.weak		__nv_reservedSMEM_allocation_phase
	.type		__nv_reservedSMEM_allocation_phase,@object
	.size		__nv_reservedSMEM_allocation_phase,(.L_0 - __nv_reservedSMEM_allocation_phase)
__nv_reservedSMEM_allocation_phase:
	.zero		1
.L_0:
	.zero		7
	.weak		__nv_reservedSMEM_devtool_atexit_pc
	.type		__nv_reservedSMEM_devtool_atexit_pc,@object
	.size		__nv_reservedSMEM_devtool_atexit_pc,(__nv_reservedSMEM_allocation_mask - __nv_reservedSMEM_devtool_atexit_pc)
__nv_reservedSMEM_devtool_atexit_pc:
	.zero		8
	.weak		__nv_reservedSMEM_allocation_mask
	.type		__nv_reservedSMEM_allocation_mask,@object
	.size		__nv_reservedSMEM_allocation_mask,(.L_2 - __nv_reservedSMEM_allocation_mask)
__nv_reservedSMEM_allocation_mask:
	.zero		4
.L_2:


//--------------------- .nv.constant0.attn_fwd    --------------------------
	.section	.nv.constant0.attn_fwd,"a",@progbits
	.sectionflags	@""
	.align	4
.nv.constant0.attn_fwd:
	.zero		1032


//--------------------- SYMBOLS --------------------------

	.type		.nv.reservedSmem.offset0,@object
	.size		.nv.reservedSmem.offset0,0x4
	.type		.nv.reservedSmem.cap,@object
	.size		.nv.reservedSmem.cap,0x4
